//
// Generated by NVIDIA NVVM Compiler
//
// Compiler Build ID: CL-36424714
// Cuda compilation tools, release 13.0, V13.0.88
// Based on NVVM 20.0.0
//

.version 9.0
.target sm_100
.address_size 64

	// .globl	_Z19row_exchange_kernelPdmii
.global .align 1 .b8 _ZN34_INTERNAL_fe4f4630_4_k_cu_19a2dd714cuda3std3__45__cpo5beginE[1];
.global .align 1 .b8 _ZN34_INTERNAL_fe4f4630_4_k_cu_19a2dd714cuda3std3__45__cpo3endE[1];
.global .align 1 .b8 _ZN34_INTERNAL_fe4f4630_4_k_cu_19a2dd714cuda3std3__45__cpo6cbeginE[1];
.global .align 1 .b8 _ZN34_INTERNAL_fe4f4630_4_k_cu_19a2dd714cuda3std3__45__cpo4cendE[1];
.global .align 1 .b8 _ZN34_INTERNAL_fe4f4630_4_k_cu_19a2dd714cuda3std3__45__cpo6rbeginE[1];
.global .align 1 .b8 _ZN34_INTERNAL_fe4f4630_4_k_cu_19a2dd714cuda3std3__45__cpo4rendE[1];
.global .align 1 .b8 _ZN34_INTERNAL_fe4f4630_4_k_cu_19a2dd714cuda3std3__45__cpo7crbeginE[1];
.global .align 1 .b8 _ZN34_INTERNAL_fe4f4630_4_k_cu_19a2dd714cuda3std3__45__cpo5crendE[1];
.global .align 1 .b8 _ZN34_INTERNAL_fe4f4630_4_k_cu_19a2dd714cuda3std3__436_GLOBAL__N__fe4f4630_4_k_cu_19a2dd716ignoreE[1];
.global .align 1 .b8 _ZN34_INTERNAL_fe4f4630_4_k_cu_19a2dd714cuda3std3__419piecewise_constructE[1];
.global .align 1 .b8 _ZN34_INTERNAL_fe4f4630_4_k_cu_19a2dd714cuda3std3__48in_placeE[1];
.global .align 1 .b8 _ZN34_INTERNAL_fe4f4630_4_k_cu_19a2dd714cuda3std3__420unreachable_sentinelE[1];
.global .align 1 .b8 _ZN34_INTERNAL_fe4f4630_4_k_cu_19a2dd714cuda3std3__47nulloptE[1];
.global .align 1 .b8 _ZN34_INTERNAL_fe4f4630_4_k_cu_19a2dd714cuda3std3__48unexpectE[1];
.global .align 1 .b8 _ZN34_INTERNAL_fe4f4630_4_k_cu_19a2dd714cuda3std6ranges3__45__cpo4swapE[1];
.global .align 1 .b8 _ZN34_INTERNAL_fe4f4630_4_k_cu_19a2dd714cuda3std6ranges3__45__cpo9iter_moveE[1];
.global .align 1 .b8 _ZN34_INTERNAL_fe4f4630_4_k_cu_19a2dd714cuda3std6ranges3__45__cpo5beginE[1];
.global .align 1 .b8 _ZN34_INTERNAL_fe4f4630_4_k_cu_19a2dd714cuda3std6ranges3__45__cpo3endE[1];
.global .align 1 .b8 _ZN34_INTERNAL_fe4f4630_4_k_cu_19a2dd714cuda3std6ranges3__45__cpo6cbeginE[1];
.global .align 1 .b8 _ZN34_INTERNAL_fe4f4630_4_k_cu_19a2dd714cuda3std6ranges3__45__cpo4cendE[1];
.global .align 1 .b8 _ZN34_INTERNAL_fe4f4630_4_k_cu_19a2dd714cuda3std6ranges3__45__cpo7advanceE[1];
.global .align 1 .b8 _ZN34_INTERNAL_fe4f4630_4_k_cu_19a2dd714cuda3std6ranges3__45__cpo9iter_swapE[1];
.global .align 1 .b8 _ZN34_INTERNAL_fe4f4630_4_k_cu_19a2dd714cuda3std6ranges3__45__cpo4nextE[1];
.global .align 1 .b8 _ZN34_INTERNAL_fe4f4630_4_k_cu_19a2dd714cuda3std6ranges3__45__cpo4prevE[1];
.global .align 1 .b8 _ZN34_INTERNAL_fe4f4630_4_k_cu_19a2dd714cuda3std6ranges3__45__cpo4dataE[1];
.global .align 1 .b8 _ZN34_INTERNAL_fe4f4630_4_k_cu_19a2dd714cuda3std6ranges3__45__cpo5cdataE[1];
.global .align 1 .b8 _ZN34_INTERNAL_fe4f4630_4_k_cu_19a2dd714cuda3std6ranges3__45__cpo4sizeE[1];
.global .align 1 .b8 _ZN34_INTERNAL_fe4f4630_4_k_cu_19a2dd714cuda3std6ranges3__45__cpo5ssizeE[1];
.global .align 1 .b8 _ZN34_INTERNAL_fe4f4630_4_k_cu_19a2dd714cuda3std6ranges3__45__cpo8distanceE[1];
.global .align 1 .b8 _ZN34_INTERNAL_fe4f4630_4_k_cu_19a2dd716thrust24THRUST_300001_SM_1000_NS8cuda_cub3parE[1];
.global .align 1 .b8 _ZN34_INTERNAL_fe4f4630_4_k_cu_19a2dd716thrust24THRUST_300001_SM_1000_NS8cuda_cub10par_nosyncE[1];
.global .align 1 .b8 _ZN34_INTERNAL_fe4f4630_4_k_cu_19a2dd716thrust24THRUST_300001_SM_1000_NS6system6detail10sequential3seqE[1];
.global .align 1 .b8 _ZN34_INTERNAL_fe4f4630_4_k_cu_19a2dd716thrust24THRUST_300001_SM_1000_NS6system3cpp3parE[1];
.global .align 1 .b8 _ZN34_INTERNAL_fe4f4630_4_k_cu_19a2dd716thrust24THRUST_300001_SM_1000_NS12placeholders2_1E[1];
.global .align 1 .b8 _ZN34_INTERNAL_fe4f4630_4_k_cu_19a2dd716thrust24THRUST_300001_SM_1000_NS12placeholders2_2E[1];
.global .align 1 .b8 _ZN34_INTERNAL_fe4f4630_4_k_cu_19a2dd716thrust24THRUST_300001_SM_1000_NS12placeholders2_3E[1];
.global .align 1 .b8 _ZN34_INTERNAL_fe4f4630_4_k_cu_19a2dd716thrust24THRUST_300001_SM_1000_NS12placeholders2_4E[1];
.global .align 1 .b8 _ZN34_INTERNAL_fe4f4630_4_k_cu_19a2dd716thrust24THRUST_300001_SM_1000_NS12placeholders2_5E[1];
.global .align 1 .b8 _ZN34_INTERNAL_fe4f4630_4_k_cu_19a2dd716thrust24THRUST_300001_SM_1000_NS12placeholders2_6E[1];
.global .align 1 .b8 _ZN34_INTERNAL_fe4f4630_4_k_cu_19a2dd716thrust24THRUST_300001_SM_1000_NS12placeholders2_7E[1];
.global .align 1 .b8 _ZN34_INTERNAL_fe4f4630_4_k_cu_19a2dd716thrust24THRUST_300001_SM_1000_NS12placeholders2_8E[1];
.global .align 1 .b8 _ZN34_INTERNAL_fe4f4630_4_k_cu_19a2dd716thrust24THRUST_300001_SM_1000_NS12placeholders2_9E[1];
.global .align 1 .b8 _ZN34_INTERNAL_fe4f4630_4_k_cu_19a2dd716thrust24THRUST_300001_SM_1000_NS12placeholders3_10E[1];
.global .align 1 .b8 _ZN34_INTERNAL_fe4f4630_4_k_cu_19a2dd716thrust24THRUST_300001_SM_1000_NS3seqE[1];
.global .align 1 .b8 _ZN34_INTERNAL_fe4f4630_4_k_cu_19a2dd716thrust24THRUST_300001_SM_1000_NS6deviceE[1];
.extern .shared .align 16 .b8 _ZN6thrust24THRUST_300001_SM_1000_NS8cuda_cub4core6detail5shmemE[];

.visible .entry _Z19row_exchange_kernelPdmii(
	.param .u64 .ptr .align 1 _Z19row_exchange_kernelPdmii_param_0,
	.param .u64 _Z19row_exchange_kernelPdmii_param_1,
	.param .u32 _Z19row_exchange_kernelPdmii_param_2,
	.param .u32 _Z19row_exchange_kernelPdmii_param_3
)
{
	.reg .pred 	%p<3>;
	.reg .b32 	%r<13>;
	.reg .b64 	%rd<18>;
	.reg .b64 	%fd<3>;

	ld.param.u64 	%rd8, [_Z19row_exchange_kernelPdmii_param_0];
	ld.param.u64 	%rd9, [_Z19row_exchange_kernelPdmii_param_1];
	ld.param.u32 	%r6, [_Z19row_exchange_kernelPdmii_param_2];
	ld.param.u32 	%r7, [_Z19row_exchange_kernelPdmii_param_3];
	mov.u32 	%r1, %ntid.x;
	mov.u32 	%r8, %ctaid.x;
	mov.u32 	%r9, %tid.x;
	mad.lo.s32 	%r10, %r1, %r8, %r9;
	add.s32 	%r12, %r10, %r6;
	cvt.s64.s32 	%rd17, %r12;
	add.s64 	%rd2, %rd9, 1;
	setp.le.u64 	%p1, %rd2, %rd17;
	@%p1 bra 	$L__BB0_3;
	cvta.to.global.u64 	%rd3, %rd8;
	cvt.s64.s32 	%rd4, %r6;
	cvt.s64.s32 	%rd5, %r7;
	mov.u32 	%r11, %nctaid.x;
	mul.lo.s32 	%r3, %r11, %r1;
$L__BB0_2:
	mul.lo.s64 	%rd10, %rd17, %rd9;
	add.s64 	%rd11, %rd10, %rd4;
	shl.b64 	%rd12, %rd11, 3;
	add.s64 	%rd13, %rd3, %rd12;
	ld.global.f64 	%fd1, [%rd13];
	add.s64 	%rd14, %rd10, %rd5;
	shl.b64 	%rd15, %rd14, 3;
	add.s64 	%rd16, %rd3, %rd15;
	ld.global.f64 	%fd2, [%rd16];
	st.global.f64 	[%rd13], %fd2;
	st.global.f64 	[%rd16], %fd1;
	add.s32 	%r12, %r12, %r3;
	cvt.s64.s32 	%rd17, %r12;
	setp.gt.u64 	%p2, %rd2, %rd17;
	@%p2 bra 	$L__BB0_2;
$L__BB0_3:
	ret;

}
	// .globl	_Z24eliminate_forward_kernelPdmi
.visible .entry _Z24eliminate_forward_kernelPdmi(
	.param .u64 .ptr .align 1 _Z24eliminate_forward_kernelPdmi_param_0,
	.param .u64 _Z24eliminate_forward_kernelPdmi_param_1,
	.param .u32 _Z24eliminate_forward_kernelPdmi_param_2
)
{
	.reg .pred 	%p<5>;
	.reg .b32 	%r<24>;
	.reg .b64 	%rd<25>;
	.reg .b64 	%fd<6>;

	ld.param.u64 	%rd14, [_Z24eliminate_forward_kernelPdmi_param_0];
	ld.param.u64 	%rd13, [_Z24eliminate_forward_kernelPdmi_param_1];
	ld.param.u32 	%r10, [_Z24eliminate_forward_kernelPdmi_param_2];
	cvta.to.global.u64 	%rd1, %rd14;
	mov.u32 	%r1, %ntid.y;
	mov.u32 	%r11, %ctaid.y;
	mov.u32 	%r12, %tid.y;
	mad.lo.s32 	%r13, %r1, %r11, %r12;
	add.s32 	%r14, %r13, %r10;
	add.s32 	%r22, %r14, 1;
	cvt.s64.s32 	%rd23, %r22;
	add.s64 	%rd3, %rd13, 1;
	setp.le.u64 	%p1, %rd3, %rd23;
	@%p1 bra 	$L__BB1_6;
	mov.u32 	%r15, %ntid.x;
	mov.u32 	%r16, %tid.x;
	mov.u32 	%r17, %ctaid.x;
	mad.lo.s32 	%r18, %r15, %r17, %r16;
	add.s32 	%r19, %r18, %r10;
	add.s32 	%r3, %r19, 1;
	cvt.s64.s32 	%rd4, %r3;
	cvt.s64.s32 	%rd5, %r10;
	mul.lo.s64 	%rd6, %rd13, %rd5;
	mov.u32 	%r20, %nctaid.y;
	mul.lo.s32 	%r4, %r20, %r1;
	mov.u32 	%r21, %nctaid.x;
	mul.lo.s32 	%r5, %r21, %r15;
$L__BB1_2:
	setp.le.u64 	%p2, %rd13, %rd4;
	@%p2 bra 	$L__BB1_5;
	mul.lo.s64 	%rd8, %rd23, %rd13;
	add.s64 	%rd15, %rd8, %rd5;
	shl.b64 	%rd16, %rd15, 3;
	add.s64 	%rd9, %rd1, %rd16;
	mov.u64 	%rd24, %rd4;
	mov.u32 	%r23, %r3;
$L__BB1_4:
	ld.global.f64 	%fd1, [%rd9];
	add.s64 	%rd17, %rd24, %rd6;
	shl.b64 	%rd18, %rd17, 3;
	add.s64 	%rd19, %rd1, %rd18;
	ld.global.f64 	%fd2, [%rd19];
	mul.f64 	%fd3, %fd1, %fd2;
	add.s64 	%rd20, %rd24, %rd8;
	shl.b64 	%rd21, %rd20, 3;
	add.s64 	%rd22, %rd1, %rd21;
	ld.global.f64 	%fd4, [%rd22];
	sub.f64 	%fd5, %fd4, %fd3;
	st.global.f64 	[%rd22], %fd5;
	add.s32 	%r23, %r23, %r5;
	cvt.s64.s32 	%rd24, %r23;
	setp.gt.u64 	%p3, %rd13, %rd24;
	@%p3 bra 	$L__BB1_4;
$L__BB1_5:
	add.s32 	%r22, %r22, %r4;
	cvt.s64.s32 	%rd23, %r22;
	setp.gt.u64 	%p4, %rd3, %rd23;
	@%p4 bra 	$L__BB1_2;
$L__BB1_6:
	ret;

}
	// .globl	_Z20normalize_row_kernelPdmi
.visible .entry _Z20normalize_row_kernelPdmi(
	.param .u64 .ptr .align 1 _Z20normalize_row_kernelPdmi_param_0,
	.param .u64 _Z20normalize_row_kernelPdmi_param_1,
	.param .u32 _Z20normalize_row_kernelPdmi_param_2
)
{
	.reg .pred 	%p<3>;
	.reg .b32 	%r<13>;
	.reg .b64 	%rd<16>;
	.reg .b64 	%fd<4>;

	ld.param.u64 	%rd8, [_Z20normalize_row_kernelPdmi_param_0];
	ld.param.u64 	%rd7, [_Z20normalize_row_kernelPdmi_param_1];
	ld.param.u32 	%r6, [_Z20normalize_row_kernelPdmi_param_2];
	cvta.to.global.u64 	%rd1, %rd8;
	mov.u32 	%r1, %ntid.x;
	mov.u32 	%r7, %ctaid.x;
	mov.u32 	%r8, %tid.x;
	cvt.s64.s32 	%rd2, %r6;
	mad.lo.s32 	%r9, %r1, %r7, %r8;
	add.s32 	%r10, %r9, %r6;
	add.s32 	%r12, %r10, 1;
	cvt.s64.s32 	%rd15, %r12;
	add.s64 	%rd4, %rd7, 1;
	setp.le.u64 	%p1, %rd4, %rd15;
	@%p1 bra 	$L__BB2_3;
	mad.lo.s64 	%rd9, %rd7, %rd2, %rd2;
	shl.b64 	%rd10, %rd9, 3;
	add.s64 	%rd11, %rd1, %rd10;
	ld.global.f64 	%fd1, [%rd11];
	mov.u32 	%r11, %nctaid.x;
	mul.lo.s32 	%r3, %r11, %r1;
$L__BB2_2:
	mad.lo.s64 	%rd12, %rd15, %rd7, %rd2;
	shl.b64 	%rd13, %rd12, 3;
	add.s64 	%rd14, %rd1, %rd13;
	ld.global.f64 	%fd2, [%rd14];
	div.rn.f64 	%fd3, %fd2, %fd1;
	st.global.f64 	[%rd14], %fd3;
	add.s32 	%r12, %r12, %r3;
	cvt.s64.s32 	%rd15, %r12;
	setp.gt.u64 	%p2, %rd4, %rd15;
	@%p2 bra 	$L__BB2_2;
$L__BB2_3:
	ret;

}
	// .globl	_Z15backward_kernelPKdPdmi
.visible .entry _Z15backward_kernelPKdPdmi(
	.param .u64 .ptr .align 1 _Z15backward_kernelPKdPdmi_param_0,
	.param .u64 .ptr .align 1 _Z15backward_kernelPKdPdmi_param_1,
	.param .u64 _Z15backward_kernelPKdPdmi_param_2,
	.param .u32 _Z15backward_kernelPKdPdmi_param_3
)
{
	.reg .pred 	%p<3>;
	.reg .b32 	%r<13>;
	.reg .b64 	%rd<16>;
	.reg .b64 	%fd<6>;

	ld.param.u64 	%rd5, [_Z15backward_kernelPKdPdmi_param_0];
	ld.param.u64 	%rd7, [_Z15backward_kernelPKdPdmi_param_1];
	ld.param.u64 	%rd6, [_Z15backward_kernelPKdPdmi_param_2];
	ld.param.u32 	%r6, [_Z15backward_kernelPKdPdmi_param_3];
	cvta.to.global.u64 	%rd1, %rd7;
	mov.u32 	%r1, %ntid.x;
	mov.u32 	%r7, %ctaid.x;
	mov.u32 	%r8, %tid.x;
	mad.lo.s32 	%r9, %r1, %r7, %r8;
	not.b32 	%r10, %r9;
	add.s32 	%r12, %r6, %r10;
	setp.lt.s32 	%p1, %r12, 0;
	@%p1 bra 	$L__BB3_3;
	cvt.s64.s32 	%rd8, %r6;
	mul.lo.s64 	%rd2, %rd6, %rd8;
	mul.wide.s32 	%rd9, %r6, 8;
	add.s64 	%rd3, %rd1, %rd9;
	mov.u32 	%r11, %nctaid.x;
	mul.lo.s32 	%r3, %r11, %r1;
	cvta.to.global.u64 	%rd4, %rd5;
$L__BB3_2:
	cvt.u64.u32 	%rd10, %r12;
	add.s64 	%rd11, %rd2, %rd10;
	shl.b64 	%rd12, %rd11, 3;
	add.s64 	%rd13, %rd4, %rd12;
	ld.global.f64 	%fd1, [%rd13];
	ld.global.f64 	%fd2, [%rd3];
	mul.f64 	%fd3, %fd1, %fd2;
	mul.wide.u32 	%rd14, %r12, 8;
	add.s64 	%rd15, %rd1, %rd14;
	ld.global.f64 	%fd4, [%rd15];
	sub.f64 	%fd5, %fd4, %fd3;
	st.global.f64 	[%rd15], %fd5;
	sub.s32 	%r12, %r12, %r3;
	setp.gt.s32 	%p2, %r12, -1;
	@%p2 bra 	$L__BB3_2;
$L__BB3_3:
	ret;

}
	// .globl	_ZN6thrust24THRUST_300001_SM_1000_NS8cuda_cub4core6detail13_kernel_agentINS1_8__reduce11ReduceAgentINS0_12zip_iteratorIN4cuda3std3__45tupleIJNS0_10device_ptrIdEENS0_17counting_iteratorIlNS0_11use_defaultESF_SF_EEEEEEEPNSB_IJdlEEESJ_iNS1_9__extrema9arg_max_fIdl10comparatorEEEEJSI_SK_iSO_EEEvDpT0_
.visible .entry _ZN6thrust24THRUST_300001_SM_1000_NS8cuda_cub4core6detail13_kernel_agentINS1_8__reduce11ReduceAgentINS0_12zip_iteratorIN4cuda3std3__45tupleIJNS0_10device_ptrIdEENS0_17counting_iteratorIlNS0_11use_defaultESF_SF_EEEEEEEPNSB_IJdlEEESJ_iNS1_9__extrema9arg_max_fIdl10comparatorEEEEJSI_SK_iSO_EEEvDpT0_(
	.param .align 8 .b8 _ZN6thrust24THRUST_300001_SM_1000_NS8cuda_cub4core6detail13_kernel_agentINS1_8__reduce11ReduceAgentINS0_12zip_iteratorIN4cuda3std3__45tupleIJNS0_10device_ptrIdEENS0_17counting_iteratorIlNS0_11use_defaultESF_SF_EEEEEEEPNSB_IJdlEEESJ_iNS1_9__extrema9arg_max_fIdl10comparatorEEEEJSI_SK_iSO_EEEvDpT0__param_0[16],
	.param .u64 .ptr .align 1 _ZN6thrust24THRUST_300001_SM_1000_NS8cuda_cub4core6detail13_kernel_agentINS1_8__reduce11ReduceAgentINS0_12zip_iteratorIN4cuda3std3__45tupleIJNS0_10device_ptrIdEENS0_17counting_iteratorIlNS0_11use_defaultESF_SF_EEEEEEEPNSB_IJdlEEESJ_iNS1_9__extrema9arg_max_fIdl10comparatorEEEEJSI_SK_iSO_EEEvDpT0__param_1,
	.param .u32 _ZN6thrust24THRUST_300001_SM_1000_NS8cuda_cub4core6detail13_kernel_agentINS1_8__reduce11ReduceAgentINS0_12zip_iteratorIN4cuda3std3__45tupleIJNS0_10device_ptrIdEENS0_17counting_iteratorIlNS0_11use_defaultESF_SF_EEEEEEEPNSB_IJdlEEESJ_iNS1_9__extrema9arg_max_fIdl10comparatorEEEEJSI_SK_iSO_EEEvDpT0__param_2,
	.param .align 1 .b8 _ZN6thrust24THRUST_300001_SM_1000_NS8cuda_cub4core6detail13_kernel_agentINS1_8__reduce11ReduceAgentINS0_12zip_iteratorIN4cuda3std3__45tupleIJNS0_10device_ptrIdEENS0_17counting_iteratorIlNS0_11use_defaultESF_SF_EEEEEEEPNSB_IJdlEEESJ_iNS1_9__extrema9arg_max_fIdl10comparatorEEEEJSI_SK_iSO_EEEvDpT0__param_3[1]
)
.maxntid 256
{
	.reg .pred 	%p<213>;
	.reg .b32 	%r<400>;
	.reg .b64 	%rd<368>;
	.reg .b64 	%fd<352>;

	ld.param.u64 	%rd198, [_ZN6thrust24THRUST_300001_SM_1000_NS8cuda_cub4core6detail13_kernel_agentINS1_8__reduce11ReduceAgentINS0_12zip_iteratorIN4cuda3std3__45tupleIJNS0_10device_ptrIdEENS0_17counting_iteratorIlNS0_11use_defaultESF_SF_EEEEEEEPNSB_IJdlEEESJ_iNS1_9__extrema9arg_max_fIdl10comparatorEEEEJSI_SK_iSO_EEEvDpT0__param_0+8];
	ld.param.u64 	%rd197, [_ZN6thrust24THRUST_300001_SM_1000_NS8cuda_cub4core6detail13_kernel_agentINS1_8__reduce11ReduceAgentINS0_12zip_iteratorIN4cuda3std3__45tupleIJNS0_10device_ptrIdEENS0_17counting_iteratorIlNS0_11use_defaultESF_SF_EEEEEEEPNSB_IJdlEEESJ_iNS1_9__extrema9arg_max_fIdl10comparatorEEEEJSI_SK_iSO_EEEvDpT0__param_0];
	ld.param.u32 	%r36, [_ZN6thrust24THRUST_300001_SM_1000_NS8cuda_cub4core6detail13_kernel_agentINS1_8__reduce11ReduceAgentINS0_12zip_iteratorIN4cuda3std3__45tupleIJNS0_10device_ptrIdEENS0_17counting_iteratorIlNS0_11use_defaultESF_SF_EEEEEEEPNSB_IJdlEEESJ_iNS1_9__extrema9arg_max_fIdl10comparatorEEEEJSI_SK_iSO_EEEvDpT0__param_2];
	setp.eq.s32 	%p1, %r36, 0;
	@%p1 bra 	$L__BB4_206;
	cvta.to.global.u64 	%rd1, %rd197;
	setp.gt.s32 	%p2, %r36, 1279;
	@%p2 bra 	$L__BB4_122;
	mov.u32 	%r1, %tid.x;
	setp.ge.s32 	%p96, %r1, %r36;
	mov.f64 	%fd298, 0d0000000000000000;
	mov.b64 	%rd309, 0;
	mov.u32 	%r391, %r1;
	@%p96 bra 	$L__BB4_4;
	cvt.u64.u32 	%rd265, %r1;
	mul.wide.u32 	%rd266, %r1, 8;
	add.s64 	%rd267, %rd1, %rd266;
	add.s64 	%rd309, %rd198, %rd265;
	ld.global.f64 	%fd298, [%rd267];
	add.s32 	%r391, %r1, 256;
$L__BB4_4:
	setp.ge.s32 	%p97, %r391, %r36;
	@%p97 bra 	$L__BB4_26;
	not.b32 	%r160, %r391;
	add.s32 	%r4, %r36, %r160;
	and.b32  	%r161, %r4, 768;
	setp.eq.s32 	%p98, %r161, 768;
	@%p98 bra 	$L__BB4_11;
	cvt.u64.u32 	%rd269, %r391;
	add.s64 	%rd300, %rd198, %rd269;
	mul.wide.u32 	%rd270, %r391, 8;
	add.s64 	%rd299, %rd1, %rd270;
	shr.u32 	%r162, %r4, 8;
	add.s32 	%r163, %r162, 1;
	and.b32  	%r164, %r163, 3;
	neg.s32 	%r389, %r164;
$L__BB4_7:
	.pragma "nounroll";
	mov.u64 	%rd9, %rd309;
	mov.f64 	%fd3, %fd298;
	ld.global.f64 	%fd4, [%rd299];
	abs.f64 	%fd5, %fd3;
	abs.f64 	%fd6, %fd4;
	setp.lt.f64 	%p99, %fd5, %fd6;
	mov.u64 	%rd309, %rd300;
	mov.f64 	%fd298, %fd4;
	@%p99 bra 	$L__BB4_10;
	setp.lt.f64 	%p100, %fd6, %fd5;
	mov.u64 	%rd309, %rd9;
	mov.f64 	%fd298, %fd3;
	@%p100 bra 	$L__BB4_10;
	setp.lt.s64 	%p101, %rd9, %rd300;
	min.s64 	%rd309, %rd9, %rd300;
	selp.f64 	%fd298, %fd3, %fd4, %p101;
$L__BB4_10:
	add.s32 	%r391, %r391, 256;
	add.s64 	%rd300, %rd300, 256;
	add.s64 	%rd299, %rd299, 2048;
	add.s32 	%r389, %r389, 1;
	setp.ne.s32 	%p102, %r389, 0;
	@%p102 bra 	$L__BB4_7;
$L__BB4_11:
	setp.lt.u32 	%p103, %r4, 768;
	@%p103 bra 	$L__BB4_26;
	add.s32 	%r392, %r391, 512;
$L__BB4_13:
	mov.u32 	%r12, %r392;
	add.s32 	%r165, %r12, -512;
	cvt.s64.s32 	%rd271, %r165;
	mul.wide.s32 	%rd272, %r165, 8;
	add.s64 	%rd17, %rd1, %rd272;
	add.s64 	%rd18, %rd198, %rd271;
	ld.global.f64 	%fd12, [%rd17];
	abs.f64 	%fd13, %fd298;
	abs.f64 	%fd14, %fd12;
	setp.lt.f64 	%p104, %fd13, %fd14;
	mov.u64 	%rd306, %rd18;
	mov.f64 	%fd295, %fd12;
	@%p104 bra 	$L__BB4_16;
	setp.lt.f64 	%p105, %fd14, %fd13;
	mov.u64 	%rd306, %rd309;
	mov.f64 	%fd295, %fd298;
	@%p105 bra 	$L__BB4_16;
	setp.lt.s64 	%p106, %rd309, %rd18;
	min.s64 	%rd306, %rd309, %rd18;
	selp.f64 	%fd295, %fd298, %fd12, %p106;
$L__BB4_16:
	add.s32 	%r166, %r12, -256;
	cvt.s64.s32 	%rd273, %r166;
	add.s64 	%rd21, %rd198, %rd273;
	ld.global.f64 	%fd17, [%rd17+2048];
	abs.f64 	%fd18, %fd295;
	abs.f64 	%fd19, %fd17;
	setp.lt.f64 	%p107, %fd18, %fd19;
	mov.u64 	%rd307, %rd21;
	mov.f64 	%fd296, %fd17;
	@%p107 bra 	$L__BB4_19;
	setp.lt.f64 	%p108, %fd19, %fd18;
	mov.u64 	%rd307, %rd306;
	mov.f64 	%fd296, %fd295;
	@%p108 bra 	$L__BB4_19;
	setp.lt.s64 	%p109, %rd306, %rd21;
	min.s64 	%rd307, %rd306, %rd21;
	selp.f64 	%fd296, %fd295, %fd17, %p109;
$L__BB4_19:
	cvt.s64.s32 	%rd274, %r12;
	add.s64 	%rd24, %rd198, %rd274;
	ld.global.f64 	%fd22, [%rd17+4096];
	abs.f64 	%fd23, %fd296;
	abs.f64 	%fd24, %fd22;
	setp.lt.f64 	%p110, %fd23, %fd24;
	mov.u64 	%rd308, %rd24;
	mov.f64 	%fd297, %fd22;
	@%p110 bra 	$L__BB4_22;
	setp.lt.f64 	%p111, %fd24, %fd23;
	mov.u64 	%rd308, %rd307;
	mov.f64 	%fd297, %fd296;
	@%p111 bra 	$L__BB4_22;
	setp.lt.s64 	%p112, %rd307, %rd24;
	min.s64 	%rd308, %rd307, %rd24;
	selp.f64 	%fd297, %fd296, %fd22, %p112;
$L__BB4_22:
	add.s32 	%r167, %r12, 256;
	cvt.s64.s32 	%rd275, %r167;
	add.s64 	%rd27, %rd198, %rd275;
	ld.global.f64 	%fd27, [%rd17+6144];
	abs.f64 	%fd28, %fd297;
	abs.f64 	%fd29, %fd27;
	setp.lt.f64 	%p113, %fd28, %fd29;
	mov.u64 	%rd309, %rd27;
	mov.f64 	%fd298, %fd27;
	@%p113 bra 	$L__BB4_25;
	setp.lt.f64 	%p114, %fd29, %fd28;
	mov.u64 	%rd309, %rd308;
	mov.f64 	%fd298, %fd297;
	@%p114 bra 	$L__BB4_25;
	setp.lt.s64 	%p115, %rd308, %rd27;
	min.s64 	%rd309, %rd308, %rd27;
	selp.f64 	%fd298, %fd297, %fd27, %p115;
$L__BB4_25:
	add.s32 	%r392, %r12, 1024;
	add.s32 	%r168, %r12, 512;
	setp.lt.s32 	%p116, %r168, %r36;
	@%p116 bra 	$L__BB4_13;
$L__BB4_26:
	setp.lt.s32 	%p117, %r36, 256;
	@%p117 bra 	$L__BB4_71;
	// begin inline asm
	mov.u32 %r282, %laneid;
	// end inline asm
	mov.b64 	%rd286, %fd298;
	mov.b64 	{%r284, %r289}, %rd286;
	mov.b32 	%r300, 1;
	mov.b32 	%r301, 31;
	mov.b32 	%r302, -1;
	// begin inline asm
	shfl.sync.down.b32 %r283, %r284, %r300, %r301, %r302;
	// end inline asm
	// begin inline asm
	shfl.sync.down.b32 %r288, %r289, %r300, %r301, %r302;
	// end inline asm
	mov.b64 	%rd287, {%r283, %r288};
	mov.b64 	%fd33, %rd287;
	mov.b64 	{%r294, %r299}, %rd309;
	// begin inline asm
	shfl.sync.down.b32 %r293, %r294, %r300, %r301, %r302;
	// end inline asm
	// begin inline asm
	shfl.sync.down.b32 %r298, %r299, %r300, %r301, %r302;
	// end inline asm
	mov.b64 	%rd31, {%r293, %r298};
	setp.gt.s32 	%p169, %r282, 30;
	mov.u64 	%rd311, %rd309;
	mov.f64 	%fd300, %fd298;
	@%p169 bra 	$L__BB4_31;
	abs.f64 	%fd34, %fd298;
	abs.f64 	%fd35, %fd33;
	setp.lt.f64 	%p170, %fd34, %fd35;
	mov.u64 	%rd311, %rd31;
	mov.f64 	%fd300, %fd33;
	@%p170 bra 	$L__BB4_31;
	setp.lt.f64 	%p171, %fd35, %fd34;
	mov.u64 	%rd311, %rd309;
	mov.f64 	%fd300, %fd298;
	@%p171 bra 	$L__BB4_31;
	setp.lt.s64 	%p172, %rd309, %rd31;
	min.s64 	%rd311, %rd309, %rd31;
	selp.f64 	%fd300, %fd298, %fd33, %p172;
$L__BB4_31:
	mov.b64 	%rd288, %fd300;
	mov.b64 	{%r304, %r309}, %rd288;
	mov.b32 	%r320, 2;
	mov.b32 	%r321, 31;
	mov.b32 	%r322, -1;
	// begin inline asm
	shfl.sync.down.b32 %r303, %r304, %r320, %r321, %r322;
	// end inline asm
	// begin inline asm
	shfl.sync.down.b32 %r308, %r309, %r320, %r321, %r322;
	// end inline asm
	mov.b64 	%rd289, {%r303, %r308};
	mov.b64 	%fd38, %rd289;
	mov.b64 	{%r314, %r319}, %rd311;
	// begin inline asm
	shfl.sync.down.b32 %r313, %r314, %r320, %r321, %r322;
	// end inline asm
	// begin inline asm
	shfl.sync.down.b32 %r318, %r319, %r320, %r321, %r322;
	// end inline asm
	mov.b64 	%rd34, {%r313, %r318};
	setp.gt.s32 	%p173, %r282, 29;
	mov.u64 	%rd312, %rd311;
	mov.f64 	%fd301, %fd300;
	@%p173 bra 	$L__BB4_35;
	abs.f64 	%fd39, %fd300;
	abs.f64 	%fd40, %fd38;
	setp.lt.f64 	%p174, %fd39, %fd40;
	mov.u64 	%rd312, %rd34;
	mov.f64 	%fd301, %fd38;
	@%p174 bra 	$L__BB4_35;
	setp.lt.f64 	%p175, %fd40, %fd39;
	mov.u64 	%rd312, %rd311;
	mov.f64 	%fd301, %fd300;
	@%p175 bra 	$L__BB4_35;
	setp.lt.s64 	%p176, %rd311, %rd34;
	min.s64 	%rd312, %rd311, %rd34;
	selp.f64 	%fd301, %fd300, %fd38, %p176;
$L__BB4_35:
	mov.b64 	%rd290, %fd301;
	mov.b64 	{%r324, %r329}, %rd290;
	mov.b32 	%r340, 4;
	mov.b32 	%r341, 31;
	mov.b32 	%r342, -1;
	// begin inline asm
	shfl.sync.down.b32 %r323, %r324, %r340, %r341, %r342;
	// end inline asm
	// begin inline asm
	shfl.sync.down.b32 %r328, %r329, %r340, %r341, %r342;
	// end inline asm
	mov.b64 	%rd291, {%r323, %r328};
	mov.b64 	%fd43, %rd291;
	mov.b64 	{%r334, %r339}, %rd312;
	// begin inline asm
	shfl.sync.down.b32 %r333, %r334, %r340, %r341, %r342;
	// end inline asm
	// begin inline asm
	shfl.sync.down.b32 %r338, %r339, %r340, %r341, %r342;
	// end inline asm
	mov.b64 	%rd37, {%r333, %r338};
	setp.gt.s32 	%p177, %r282, 27;
	mov.u64 	%rd313, %rd312;
	mov.f64 	%fd302, %fd301;
	@%p177 bra 	$L__BB4_39;
	abs.f64 	%fd44, %fd301;
	abs.f64 	%fd45, %fd43;
	setp.lt.f64 	%p178, %fd44, %fd45;
	mov.u64 	%rd313, %rd37;
	mov.f64 	%fd302, %fd43;
	@%p178 bra 	$L__BB4_39;
	setp.lt.f64 	%p179, %fd45, %fd44;
	mov.u64 	%rd313, %rd312;
	mov.f64 	%fd302, %fd301;
	@%p179 bra 	$L__BB4_39;
	setp.lt.s64 	%p180, %rd312, %rd37;
	min.s64 	%rd313, %rd312, %rd37;
	selp.f64 	%fd302, %fd301, %fd43, %p180;
$L__BB4_39:
	mov.b64 	%rd292, %fd302;
	mov.b64 	{%r344, %r349}, %rd292;
	mov.b32 	%r360, 8;
	mov.b32 	%r361, 31;
	mov.b32 	%r362, -1;
	// begin inline asm
	shfl.sync.down.b32 %r343, %r344, %r360, %r361, %r362;
	// end inline asm
	// begin inline asm
	shfl.sync.down.b32 %r348, %r349, %r360, %r361, %r362;
	// end inline asm
	mov.b64 	%rd293, {%r343, %r348};
	mov.b64 	%fd48, %rd293;
	mov.b64 	{%r354, %r359}, %rd313;
	// begin inline asm
	shfl.sync.down.b32 %r353, %r354, %r360, %r361, %r362;
	// end inline asm
	// begin inline asm
	shfl.sync.down.b32 %r358, %r359, %r360, %r361, %r362;
	// end inline asm
	mov.b64 	%rd40, {%r353, %r358};
	setp.gt.s32 	%p181, %r282, 23;
	mov.u64 	%rd314, %rd313;
	mov.f64 	%fd303, %fd302;
	@%p181 bra 	$L__BB4_43;
	abs.f64 	%fd49, %fd302;
	abs.f64 	%fd50, %fd48;
	setp.lt.f64 	%p182, %fd49, %fd50;
	mov.u64 	%rd314, %rd40;
	mov.f64 	%fd303, %fd48;
	@%p182 bra 	$L__BB4_43;
	setp.lt.f64 	%p183, %fd50, %fd49;
	mov.u64 	%rd314, %rd313;
	mov.f64 	%fd303, %fd302;
	@%p183 bra 	$L__BB4_43;
	setp.lt.s64 	%p184, %rd313, %rd40;
	min.s64 	%rd314, %rd313, %rd40;
	selp.f64 	%fd303, %fd302, %fd48, %p184;
$L__BB4_43:
	mov.b64 	%rd294, %fd303;
	mov.b64 	{%r364, %r369}, %rd294;
	mov.b32 	%r380, 16;
	mov.b32 	%r381, 31;
	mov.b32 	%r382, -1;
	// begin inline asm
	shfl.sync.down.b32 %r363, %r364, %r380, %r381, %r382;
	// end inline asm
	// begin inline asm
	shfl.sync.down.b32 %r368, %r369, %r380, %r381, %r382;
	// end inline asm
	mov.b64 	%rd295, {%r363, %r368};
	mov.b64 	%fd53, %rd295;
	mov.b64 	{%r374, %r379}, %rd314;
	// begin inline asm
	shfl.sync.down.b32 %r373, %r374, %r380, %r381, %r382;
	// end inline asm
	// begin inline asm
	shfl.sync.down.b32 %r378, %r379, %r380, %r381, %r382;
	// end inline asm
	mov.b64 	%rd43, {%r373, %r378};
	setp.gt.s32 	%p185, %r282, 15;
	mov.u64 	%rd367, %rd314;
	mov.f64 	%fd351, %fd303;
	@%p185 bra 	$L__BB4_47;
	abs.f64 	%fd54, %fd303;
	abs.f64 	%fd55, %fd53;
	setp.lt.f64 	%p186, %fd54, %fd55;
	mov.u64 	%rd367, %rd43;
	mov.f64 	%fd351, %fd53;
	@%p186 bra 	$L__BB4_47;
	setp.lt.f64 	%p187, %fd55, %fd54;
	mov.u64 	%rd367, %rd314;
	mov.f64 	%fd351, %fd303;
	@%p187 bra 	$L__BB4_47;
	setp.lt.s64 	%p188, %rd314, %rd43;
	min.s64 	%rd367, %rd314, %rd43;
	selp.f64 	%fd351, %fd303, %fd53, %p188;
$L__BB4_47:
	setp.ne.s32 	%p189, %r282, 0;
	@%p189 bra 	$L__BB4_49;
	shr.u32 	%r383, %r1, 1;
	and.b32  	%r384, %r383, 496;
	mov.u32 	%r385, _ZN6thrust24THRUST_300001_SM_1000_NS8cuda_cub4core6detail5shmemE;
	add.s32 	%r386, %r385, %r384;
	st.shared.f64 	[%r386+8], %fd351;
	st.shared.u64 	[%r386+16], %rd367;
$L__BB4_49:
	bar.sync 	0;
	setp.ne.s32 	%p190, %r1, 0;
	@%p190 bra 	$L__BB4_204;
	ld.shared.f64 	%fd58, [_ZN6thrust24THRUST_300001_SM_1000_NS8cuda_cub4core6detail5shmemE+24];
	ld.shared.u64 	%rd46, [_ZN6thrust24THRUST_300001_SM_1000_NS8cuda_cub4core6detail5shmemE+32];
	abs.f64 	%fd59, %fd351;
	abs.f64 	%fd60, %fd58;
	setp.lt.f64 	%p191, %fd59, %fd60;
	mov.u64 	%rd316, %rd46;
	mov.f64 	%fd305, %fd58;
	@%p191 bra 	$L__BB4_53;
	setp.lt.f64 	%p192, %fd60, %fd59;
	mov.u64 	%rd316, %rd367;
	mov.f64 	%fd305, %fd351;
	@%p192 bra 	$L__BB4_53;
	setp.lt.s64 	%p193, %rd367, %rd46;
	min.s64 	%rd316, %rd367, %rd46;
	selp.f64 	%fd305, %fd351, %fd58, %p193;
$L__BB4_53:
	ld.shared.f64 	%fd63, [_ZN6thrust24THRUST_300001_SM_1000_NS8cuda_cub4core6detail5shmemE+40];
	ld.shared.u64 	%rd49, [_ZN6thrust24THRUST_300001_SM_1000_NS8cuda_cub4core6detail5shmemE+48];
	abs.f64 	%fd64, %fd305;
	abs.f64 	%fd65, %fd63;
	setp.lt.f64 	%p194, %fd64, %fd65;
	mov.u64 	%rd317, %rd49;
	mov.f64 	%fd306, %fd63;
	@%p194 bra 	$L__BB4_56;
	setp.lt.f64 	%p195, %fd65, %fd64;
	mov.u64 	%rd317, %rd316;
	mov.f64 	%fd306, %fd305;
	@%p195 bra 	$L__BB4_56;
	setp.lt.s64 	%p196, %rd316, %rd49;
	min.s64 	%rd317, %rd316, %rd49;
	selp.f64 	%fd306, %fd305, %fd63, %p196;
$L__BB4_56:
	ld.shared.f64 	%fd68, [_ZN6thrust24THRUST_300001_SM_1000_NS8cuda_cub4core6detail5shmemE+56];
	ld.shared.u64 	%rd52, [_ZN6thrust24THRUST_300001_SM_1000_NS8cuda_cub4core6detail5shmemE+64];
	abs.f64 	%fd69, %fd306;
	abs.f64 	%fd70, %fd68;
	setp.lt.f64 	%p197, %fd69, %fd70;
	mov.u64 	%rd318, %rd52;
	mov.f64 	%fd307, %fd68;
	@%p197 bra 	$L__BB4_59;
	setp.lt.f64 	%p198, %fd70, %fd69;
	mov.u64 	%rd318, %rd317;
	mov.f64 	%fd307, %fd306;
	@%p198 bra 	$L__BB4_59;
	setp.lt.s64 	%p199, %rd317, %rd52;
	min.s64 	%rd318, %rd317, %rd52;
	selp.f64 	%fd307, %fd306, %fd68, %p199;
$L__BB4_59:
	ld.shared.f64 	%fd73, [_ZN6thrust24THRUST_300001_SM_1000_NS8cuda_cub4core6detail5shmemE+72];
	ld.shared.u64 	%rd55, [_ZN6thrust24THRUST_300001_SM_1000_NS8cuda_cub4core6detail5shmemE+80];
	abs.f64 	%fd74, %fd307;
	abs.f64 	%fd75, %fd73;
	setp.lt.f64 	%p200, %fd74, %fd75;
	mov.u64 	%rd319, %rd55;
	mov.f64 	%fd308, %fd73;
	@%p200 bra 	$L__BB4_62;
	setp.lt.f64 	%p201, %fd75, %fd74;
	mov.u64 	%rd319, %rd318;
	mov.f64 	%fd308, %fd307;
	@%p201 bra 	$L__BB4_62;
	setp.lt.s64 	%p202, %rd318, %rd55;
	min.s64 	%rd319, %rd318, %rd55;
	selp.f64 	%fd308, %fd307, %fd73, %p202;
$L__BB4_62:
	ld.shared.f64 	%fd78, [_ZN6thrust24THRUST_300001_SM_1000_NS8cuda_cub4core6detail5shmemE+88];
	ld.shared.u64 	%rd58, [_ZN6thrust24THRUST_300001_SM_1000_NS8cuda_cub4core6detail5shmemE+96];
	abs.f64 	%fd79, %fd308;
	abs.f64 	%fd80, %fd78;
	setp.lt.f64 	%p203, %fd79, %fd80;
	mov.u64 	%rd320, %rd58;
	mov.f64 	%fd309, %fd78;
	@%p203 bra 	$L__BB4_65;
	setp.lt.f64 	%p204, %fd80, %fd79;
	mov.u64 	%rd320, %rd319;
	mov.f64 	%fd309, %fd308;
	@%p204 bra 	$L__BB4_65;
	setp.lt.s64 	%p205, %rd319, %rd58;
	min.s64 	%rd320, %rd319, %rd58;
	selp.f64 	%fd309, %fd308, %fd78, %p205;
$L__BB4_65:
	ld.shared.f64 	%fd83, [_ZN6thrust24THRUST_300001_SM_1000_NS8cuda_cub4core6detail5shmemE+104];
	ld.shared.u64 	%rd61, [_ZN6thrust24THRUST_300001_SM_1000_NS8cuda_cub4core6detail5shmemE+112];
	abs.f64 	%fd84, %fd309;
	abs.f64 	%fd85, %fd83;
	setp.lt.f64 	%p206, %fd84, %fd85;
	mov.u64 	%rd321, %rd61;
	mov.f64 	%fd310, %fd83;
	@%p206 bra 	$L__BB4_68;
	setp.lt.f64 	%p207, %fd85, %fd84;
	mov.u64 	%rd321, %rd320;
	mov.f64 	%fd310, %fd309;
	@%p207 bra 	$L__BB4_68;
	setp.lt.s64 	%p208, %rd320, %rd61;
	min.s64 	%rd321, %rd320, %rd61;
	selp.f64 	%fd310, %fd309, %fd83, %p208;
$L__BB4_68:
	ld.shared.f64 	%fd88, [_ZN6thrust24THRUST_300001_SM_1000_NS8cuda_cub4core6detail5shmemE+120];
	ld.shared.u64 	%rd64, [_ZN6thrust24THRUST_300001_SM_1000_NS8cuda_cub4core6detail5shmemE+128];
	abs.f64 	%fd89, %fd310;
	abs.f64 	%fd90, %fd88;
	setp.lt.f64 	%p209, %fd89, %fd90;
	mov.u64 	%rd367, %rd64;
	mov.f64 	%fd351, %fd88;
	@%p209 bra 	$L__BB4_204;
	setp.lt.f64 	%p210, %fd90, %fd89;
	mov.u64 	%rd367, %rd321;
	mov.f64 	%fd351, %fd310;
	@%p210 bra 	$L__BB4_204;
	setp.lt.s64 	%p211, %rd321, %rd64;
	min.s64 	%rd367, %rd321, %rd64;
	selp.f64 	%fd351, %fd310, %fd88, %p211;
	bra.uni 	$L__BB4_204;
$L__BB4_71:
	// begin inline asm
	mov.u32 %r169, %laneid;
	// end inline asm
	and.b32  	%r190, %r1, 992;
	add.s32 	%r191, %r190, 32;
	setp.gt.s32 	%p118, %r191, %r36;
	not.b32 	%r192, %r190;
	add.s32 	%r193, %r36, %r192;
	selp.b32 	%r188, %r193, 31, %p118;
	mov.b64 	%rd276, %fd298;
	mov.b64 	{%r171, %r176}, %rd276;
	mov.b32 	%r187, 1;
	mov.b32 	%r189, -1;
	// begin inline asm
	shfl.sync.down.b32 %r170, %r171, %r187, %r188, %r189;
	// end inline asm
	// begin inline asm
	shfl.sync.down.b32 %r175, %r176, %r187, %r188, %r189;
	// end inline asm
	mov.b64 	%rd277, {%r170, %r175};
	mov.b64 	%fd92, %rd277;
	mov.b64 	{%r181, %r186}, %rd309;
	// begin inline asm
	shfl.sync.down.b32 %r180, %r181, %r187, %r188, %r189;
	// end inline asm
	// begin inline asm
	shfl.sync.down.b32 %r185, %r186, %r187, %r188, %r189;
	// end inline asm
	mov.b64 	%rd66, {%r180, %r185};
	setp.ge.s32 	%p119, %r169, %r188;
	mov.u64 	%rd322, %rd309;
	mov.f64 	%fd311, %fd298;
	@%p119 bra 	$L__BB4_75;
	abs.f64 	%fd93, %fd298;
	abs.f64 	%fd94, %fd92;
	setp.lt.f64 	%p120, %fd93, %fd94;
	mov.u64 	%rd322, %rd66;
	mov.f64 	%fd311, %fd92;
	@%p120 bra 	$L__BB4_75;
	setp.lt.f64 	%p121, %fd94, %fd93;
	mov.u64 	%rd322, %rd309;
	mov.f64 	%fd311, %fd298;
	@%p121 bra 	$L__BB4_75;
	setp.lt.s64 	%p122, %rd309, %rd66;
	min.s64 	%rd322, %rd309, %rd66;
	selp.f64 	%fd311, %fd298, %fd92, %p122;
$L__BB4_75:
	mov.b64 	%rd278, %fd311;
	mov.b64 	{%r195, %r200}, %rd278;
	mov.b32 	%r211, 2;
	mov.b32 	%r213, -1;
	// begin inline asm
	shfl.sync.down.b32 %r194, %r195, %r211, %r188, %r213;
	// end inline asm
	// begin inline asm
	shfl.sync.down.b32 %r199, %r200, %r211, %r188, %r213;
	// end inline asm
	mov.b64 	%rd279, {%r194, %r199};
	mov.b64 	%fd97, %rd279;
	mov.b64 	{%r205, %r210}, %rd322;
	// begin inline asm
	shfl.sync.down.b32 %r204, %r205, %r211, %r188, %r213;
	// end inline asm
	// begin inline asm
	shfl.sync.down.b32 %r209, %r210, %r211, %r188, %r213;
	// end inline asm
	mov.b64 	%rd69, {%r204, %r209};
	add.s32 	%r214, %r169, 2;
	setp.gt.s32 	%p123, %r214, %r188;
	mov.u64 	%rd323, %rd322;
	mov.f64 	%fd312, %fd311;
	@%p123 bra 	$L__BB4_79;
	abs.f64 	%fd98, %fd311;
	abs.f64 	%fd99, %fd97;
	setp.lt.f64 	%p124, %fd98, %fd99;
	mov.u64 	%rd323, %rd69;
	mov.f64 	%fd312, %fd97;
	@%p124 bra 	$L__BB4_79;
	setp.lt.f64 	%p125, %fd99, %fd98;
	mov.u64 	%rd323, %rd322;
	mov.f64 	%fd312, %fd311;
	@%p125 bra 	$L__BB4_79;
	setp.lt.s64 	%p126, %rd322, %rd69;
	min.s64 	%rd323, %rd322, %rd69;
	selp.f64 	%fd312, %fd311, %fd97, %p126;
$L__BB4_79:
	mov.b64 	%rd280, %fd312;
	mov.b64 	{%r216, %r221}, %rd280;
	mov.b32 	%r232, 4;
	mov.b32 	%r234, -1;
	// begin inline asm
	shfl.sync.down.b32 %r215, %r216, %r232, %r188, %r234;
	// end inline asm
	// begin inline asm
	shfl.sync.down.b32 %r220, %r221, %r232, %r188, %r234;
	// end inline asm
	mov.b64 	%rd281, {%r215, %r220};
	mov.b64 	%fd102, %rd281;
	mov.b64 	{%r226, %r231}, %rd323;
	// begin inline asm
	shfl.sync.down.b32 %r225, %r226, %r232, %r188, %r234;
	// end inline asm
	// begin inline asm
	shfl.sync.down.b32 %r230, %r231, %r232, %r188, %r234;
	// end inline asm
	mov.b64 	%rd72, {%r225, %r230};
	add.s32 	%r235, %r169, 4;
	setp.gt.s32 	%p127, %r235, %r188;
	mov.u64 	%rd324, %rd323;
	mov.f64 	%fd313, %fd312;
	@%p127 bra 	$L__BB4_83;
	abs.f64 	%fd103, %fd312;
	abs.f64 	%fd104, %fd102;
	setp.lt.f64 	%p128, %fd103, %fd104;
	mov.u64 	%rd324, %rd72;
	mov.f64 	%fd313, %fd102;
	@%p128 bra 	$L__BB4_83;
	setp.lt.f64 	%p129, %fd104, %fd103;
	mov.u64 	%rd324, %rd323;
	mov.f64 	%fd313, %fd312;
	@%p129 bra 	$L__BB4_83;
	setp.lt.s64 	%p130, %rd323, %rd72;
	min.s64 	%rd324, %rd323, %rd72;
	selp.f64 	%fd313, %fd312, %fd102, %p130;
$L__BB4_83:
	mov.b64 	%rd282, %fd313;
	mov.b64 	{%r237, %r242}, %rd282;
	mov.b32 	%r253, 8;
	mov.b32 	%r255, -1;
	// begin inline asm
	shfl.sync.down.b32 %r236, %r237, %r253, %r188, %r255;
	// end inline asm
	// begin inline asm
	shfl.sync.down.b32 %r241, %r242, %r253, %r188, %r255;
	// end inline asm
	mov.b64 	%rd283, {%r236, %r241};
	mov.b64 	%fd107, %rd283;
	mov.b64 	{%r247, %r252}, %rd324;
	// begin inline asm
	shfl.sync.down.b32 %r246, %r247, %r253, %r188, %r255;
	// end inline asm
	// begin inline asm
	shfl.sync.down.b32 %r251, %r252, %r253, %r188, %r255;
	// end inline asm
	mov.b64 	%rd75, {%r246, %r251};
	add.s32 	%r256, %r169, 8;
	setp.gt.s32 	%p131, %r256, %r188;
	mov.u64 	%rd325, %rd324;
	mov.f64 	%fd314, %fd313;
	@%p131 bra 	$L__BB4_87;
	abs.f64 	%fd108, %fd313;
	abs.f64 	%fd109, %fd107;
	setp.lt.f64 	%p132, %fd108, %fd109;
	mov.u64 	%rd325, %rd75;
	mov.f64 	%fd314, %fd107;
	@%p132 bra 	$L__BB4_87;
	setp.lt.f64 	%p133, %fd109, %fd108;
	mov.u64 	%rd325, %rd324;
	mov.f64 	%fd314, %fd313;
	@%p133 bra 	$L__BB4_87;
	setp.lt.s64 	%p134, %rd324, %rd75;
	min.s64 	%rd325, %rd324, %rd75;
	selp.f64 	%fd314, %fd313, %fd107, %p134;
$L__BB4_87:
	mov.b64 	%rd284, %fd314;
	mov.b64 	{%r258, %r263}, %rd284;
	mov.b32 	%r274, 16;
	mov.b32 	%r276, -1;
	// begin inline asm
	shfl.sync.down.b32 %r257, %r258, %r274, %r188, %r276;
	// end inline asm
	// begin inline asm
	shfl.sync.down.b32 %r262, %r263, %r274, %r188, %r276;
	// end inline asm
	mov.b64 	%rd285, {%r257, %r262};
	mov.b64 	%fd112, %rd285;
	mov.b64 	{%r268, %r273}, %rd325;
	// begin inline asm
	shfl.sync.down.b32 %r267, %r268, %r274, %r188, %r276;
	// end inline asm
	// begin inline asm
	shfl.sync.down.b32 %r272, %r273, %r274, %r188, %r276;
	// end inline asm
	mov.b64 	%rd78, {%r267, %r272};
	add.s32 	%r277, %r169, 16;
	setp.gt.s32 	%p135, %r277, %r188;
	mov.u64 	%rd367, %rd325;
	mov.f64 	%fd351, %fd314;
	@%p135 bra 	$L__BB4_91;
	abs.f64 	%fd113, %fd314;
	abs.f64 	%fd114, %fd112;
	setp.lt.f64 	%p136, %fd113, %fd114;
	mov.u64 	%rd367, %rd78;
	mov.f64 	%fd351, %fd112;
	@%p136 bra 	$L__BB4_91;
	setp.lt.f64 	%p137, %fd114, %fd113;
	mov.u64 	%rd367, %rd325;
	mov.f64 	%fd351, %fd314;
	@%p137 bra 	$L__BB4_91;
	setp.lt.s64 	%p138, %rd325, %rd78;
	min.s64 	%rd367, %rd325, %rd78;
	selp.f64 	%fd351, %fd314, %fd112, %p138;
$L__BB4_91:
	setp.ne.s32 	%p139, %r169, 0;
	@%p139 bra 	$L__BB4_93;
	shr.u32 	%r278, %r1, 1;
	and.b32  	%r279, %r278, 496;
	mov.u32 	%r280, _ZN6thrust24THRUST_300001_SM_1000_NS8cuda_cub4core6detail5shmemE;
	add.s32 	%r281, %r280, %r279;
	st.shared.f64 	[%r281+8], %fd351;
	st.shared.u64 	[%r281+16], %rd367;
$L__BB4_93:
	bar.sync 	0;
	setp.ne.s32 	%p140, %r1, 0;
	@%p140 bra 	$L__BB4_204;
	setp.lt.s32 	%p141, %r36, 33;
	mov.f64 	%fd316, %fd351;
	mov.u64 	%rd327, %rd367;
	@%p141 bra 	$L__BB4_98;
	ld.shared.f64 	%fd117, [_ZN6thrust24THRUST_300001_SM_1000_NS8cuda_cub4core6detail5shmemE+24];
	ld.shared.u64 	%rd81, [_ZN6thrust24THRUST_300001_SM_1000_NS8cuda_cub4core6detail5shmemE+32];
	abs.f64 	%fd118, %fd351;
	abs.f64 	%fd119, %fd117;
	setp.lt.f64 	%p142, %fd118, %fd119;
	mov.f64 	%fd316, %fd117;
	mov.u64 	%rd327, %rd81;
	@%p142 bra 	$L__BB4_98;
	setp.lt.f64 	%p143, %fd119, %fd118;
	mov.f64 	%fd316, %fd351;
	mov.u64 	%rd327, %rd367;
	@%p143 bra 	$L__BB4_98;
	setp.lt.s64 	%p144, %rd367, %rd81;
	min.s64 	%rd327, %rd367, %rd81;
	selp.f64 	%fd316, %fd351, %fd117, %p144;
$L__BB4_98:
	setp.lt.s32 	%p145, %r36, 65;
	mov.f64 	%fd317, %fd316;
	mov.u64 	%rd328, %rd327;
	@%p145 bra 	$L__BB4_102;
	ld.shared.f64 	%fd122, [_ZN6thrust24THRUST_300001_SM_1000_NS8cuda_cub4core6detail5shmemE+40];
	ld.shared.u64 	%rd84, [_ZN6thrust24THRUST_300001_SM_1000_NS8cuda_cub4core6detail5shmemE+48];
	abs.f64 	%fd123, %fd316;
	abs.f64 	%fd124, %fd122;
	setp.lt.f64 	%p146, %fd123, %fd124;
	mov.f64 	%fd317, %fd122;
	mov.u64 	%rd328, %rd84;
	@%p146 bra 	$L__BB4_102;
	setp.lt.f64 	%p147, %fd124, %fd123;
	mov.f64 	%fd317, %fd316;
	mov.u64 	%rd328, %rd327;
	@%p147 bra 	$L__BB4_102;
	setp.lt.s64 	%p148, %rd327, %rd84;
	min.s64 	%rd328, %rd327, %rd84;
	selp.f64 	%fd317, %fd316, %fd122, %p148;
$L__BB4_102:
	setp.lt.s32 	%p149, %r36, 97;
	mov.f64 	%fd318, %fd317;
	mov.u64 	%rd329, %rd328;
	@%p149 bra 	$L__BB4_106;
	ld.shared.f64 	%fd127, [_ZN6thrust24THRUST_300001_SM_1000_NS8cuda_cub4core6detail5shmemE+56];
	ld.shared.u64 	%rd87, [_ZN6thrust24THRUST_300001_SM_1000_NS8cuda_cub4core6detail5shmemE+64];
	abs.f64 	%fd128, %fd317;
	abs.f64 	%fd129, %fd127;
	setp.lt.f64 	%p150, %fd128, %fd129;
	mov.f64 	%fd318, %fd127;
	mov.u64 	%rd329, %rd87;
	@%p150 bra 	$L__BB4_106;
	setp.lt.f64 	%p151, %fd129, %fd128;
	mov.f64 	%fd318, %fd317;
	mov.u64 	%rd329, %rd328;
	@%p151 bra 	$L__BB4_106;
	setp.lt.s64 	%p152, %rd328, %rd87;
	min.s64 	%rd329, %rd328, %rd87;
	selp.f64 	%fd318, %fd317, %fd127, %p152;
$L__BB4_106:
	setp.lt.s32 	%p153, %r36, 129;
	mov.f64 	%fd319, %fd318;
	mov.u64 	%rd330, %rd329;
	@%p153 bra 	$L__BB4_110;
	ld.shared.f64 	%fd132, [_ZN6thrust24THRUST_300001_SM_1000_NS8cuda_cub4core6detail5shmemE+72];
	ld.shared.u64 	%rd90, [_ZN6thrust24THRUST_300001_SM_1000_NS8cuda_cub4core6detail5shmemE+80];
	abs.f64 	%fd133, %fd318;
	abs.f64 	%fd134, %fd132;
	setp.lt.f64 	%p154, %fd133, %fd134;
	mov.f64 	%fd319, %fd132;
	mov.u64 	%rd330, %rd90;
	@%p154 bra 	$L__BB4_110;
	setp.lt.f64 	%p155, %fd134, %fd133;
	mov.f64 	%fd319, %fd318;
	mov.u64 	%rd330, %rd329;
	@%p155 bra 	$L__BB4_110;
	setp.lt.s64 	%p156, %rd329, %rd90;
	min.s64 	%rd330, %rd329, %rd90;
	selp.f64 	%fd319, %fd318, %fd132, %p156;
$L__BB4_110:
	setp.lt.s32 	%p157, %r36, 161;
	mov.f64 	%fd320, %fd319;
	mov.u64 	%rd331, %rd330;
	@%p157 bra 	$L__BB4_114;
	ld.shared.f64 	%fd137, [_ZN6thrust24THRUST_300001_SM_1000_NS8cuda_cub4core6detail5shmemE+88];
	ld.shared.u64 	%rd93, [_ZN6thrust24THRUST_300001_SM_1000_NS8cuda_cub4core6detail5shmemE+96];
	abs.f64 	%fd138, %fd319;
	abs.f64 	%fd139, %fd137;
	setp.lt.f64 	%p158, %fd138, %fd139;
	mov.f64 	%fd320, %fd137;
	mov.u64 	%rd331, %rd93;
	@%p158 bra 	$L__BB4_114;
	setp.lt.f64 	%p159, %fd139, %fd138;
	mov.f64 	%fd320, %fd319;
	mov.u64 	%rd331, %rd330;
	@%p159 bra 	$L__BB4_114;
	setp.lt.s64 	%p160, %rd330, %rd93;
	min.s64 	%rd331, %rd330, %rd93;
	selp.f64 	%fd320, %fd319, %fd137, %p160;
$L__BB4_114:
	setp.lt.s32 	%p161, %r36, 193;
	mov.f64 	%fd321, %fd320;
	mov.u64 	%rd332, %rd331;
	@%p161 bra 	$L__BB4_118;
	ld.shared.f64 	%fd142, [_ZN6thrust24THRUST_300001_SM_1000_NS8cuda_cub4core6detail5shmemE+104];
	ld.shared.u64 	%rd96, [_ZN6thrust24THRUST_300001_SM_1000_NS8cuda_cub4core6detail5shmemE+112];
	abs.f64 	%fd143, %fd320;
	abs.f64 	%fd144, %fd142;
	setp.lt.f64 	%p162, %fd143, %fd144;
	mov.f64 	%fd321, %fd142;
	mov.u64 	%rd332, %rd96;
	@%p162 bra 	$L__BB4_118;
	setp.lt.f64 	%p163, %fd144, %fd143;
	mov.f64 	%fd321, %fd320;
	mov.u64 	%rd332, %rd331;
	@%p163 bra 	$L__BB4_118;
	setp.lt.s64 	%p164, %rd331, %rd96;
	min.s64 	%rd332, %rd331, %rd96;
	selp.f64 	%fd321, %fd320, %fd142, %p164;
$L__BB4_118:
	setp.lt.s32 	%p165, %r36, 225;
	mov.u64 	%rd367, %rd332;
	mov.f64 	%fd351, %fd321;
	@%p165 bra 	$L__BB4_204;
	ld.shared.f64 	%fd147, [_ZN6thrust24THRUST_300001_SM_1000_NS8cuda_cub4core6detail5shmemE+120];
	ld.shared.u64 	%rd99, [_ZN6thrust24THRUST_300001_SM_1000_NS8cuda_cub4core6detail5shmemE+128];
	abs.f64 	%fd148, %fd321;
	abs.f64 	%fd149, %fd147;
	setp.lt.f64 	%p166, %fd148, %fd149;
	mov.u64 	%rd367, %rd99;
	mov.f64 	%fd351, %fd147;
	@%p166 bra 	$L__BB4_204;
	setp.lt.f64 	%p167, %fd149, %fd148;
	mov.u64 	%rd367, %rd332;
	mov.f64 	%fd351, %fd321;
	@%p167 bra 	$L__BB4_204;
	setp.lt.s64 	%p168, %rd332, %rd99;
	min.s64 	%rd367, %rd332, %rd99;
	selp.f64 	%fd351, %fd321, %fd147, %p168;
	bra.uni 	$L__BB4_204;
$L__BB4_122:
	mov.u32 	%r17, %tid.x;
	cvt.u64.u32 	%rd200, %r17;
	cvta.to.global.u64 	%rd201, %rd197;
	mul.wide.u32 	%rd202, %r17, 8;
	add.s64 	%rd203, %rd201, %rd202;
	ld.global.f64 	%fd274, [%rd203];
	add.s32 	%r37, %r17, 256;
	cvt.u64.u32 	%rd204, %r37;
	ld.global.f64 	%fd275, [%rd203+2048];
	add.s32 	%r38, %r17, 512;
	cvt.u64.u32 	%rd205, %r38;
	ld.global.f64 	%fd276, [%rd203+4096];
	add.s32 	%r39, %r17, 768;
	cvt.u64.u32 	%rd206, %r39;
	ld.global.f64 	%fd277, [%rd203+6144];
	or.b32  	%r40, %r17, 1024;
	cvt.u64.u32 	%rd101, %r40;
	add.s64 	%rd354, %rd198, %rd101;
	ld.global.f64 	%fd338, [%rd203+8192];
	abs.f64 	%fd278, %fd274;
	abs.f64 	%fd279, %fd275;
	setp.geu.f64 	%p3, %fd278, %fd279;
	selp.f64 	%fd280, %fd274, %fd275, %p3;
	selp.b64 	%rd207, %rd200, %rd204, %p3;
	abs.f64 	%fd281, %fd280;
	abs.f64 	%fd282, %fd276;
	setp.geu.f64 	%p4, %fd281, %fd282;
	selp.f64 	%fd283, %fd280, %fd276, %p4;
	selp.b64 	%rd208, %rd207, %rd205, %p4;
	abs.f64 	%fd284, %fd283;
	abs.f64 	%fd285, %fd277;
	setp.geu.f64 	%p5, %fd284, %fd285;
	selp.f64 	%fd152, %fd283, %fd277, %p5;
	selp.b64 	%rd104, %rd208, %rd206, %p5;
	abs.f64 	%fd153, %fd152;
	abs.f64 	%fd154, %fd338;
	setp.lt.f64 	%p6, %fd153, %fd154;
	@%p6 bra 	$L__BB4_124;
	setp.lt.f64 	%p7, %fd154, %fd153;
	setp.lt.u64 	%p8, %rd104, %rd101;
	or.pred  	%p9, %p7, %p8;
	selp.f64 	%fd338, %fd152, %fd338, %p9;
	add.s64 	%rd211, %rd198, %rd104;
	selp.b64 	%rd354, %rd211, %rd354, %p9;
$L__BB4_124:
	setp.lt.u32 	%p10, %r36, 2560;
	mov.b32 	%r394, 1280;
	@%p10 bra 	$L__BB4_137;
	mov.b32 	%r393, 1280;
	mov.f64 	%fd323, %fd338;
$L__BB4_126:
	cvt.u64.u32 	%rd212, %r393;
	add.s64 	%rd213, %rd200, %rd212;
	mul.wide.u32 	%rd214, %r393, 8;
	cvta.to.global.u64 	%rd215, %rd197;
	add.s64 	%rd217, %rd215, %rd202;
	add.s64 	%rd218, %rd217, %rd214;
	add.s64 	%rd335, %rd213, %rd198;
	ld.global.f64 	%fd324, [%rd218];
	ld.global.f64 	%fd325, [%rd218+2048];
	ld.global.f64 	%fd326, [%rd218+4096];
	ld.global.f64 	%fd327, [%rd218+6144];
	ld.global.f64 	%fd338, [%rd218+8192];
	abs.f64 	%fd163, %fd323;
	abs.f64 	%fd164, %fd324;
	setp.lt.f64 	%p11, %fd163, %fd164;
	@%p11 bra 	$L__BB4_128;
	setp.lt.f64 	%p12, %fd164, %fd163;
	setp.lt.s64 	%p13, %rd354, %rd335;
	or.pred  	%p14, %p12, %p13;
	selp.f64 	%fd324, %fd323, %fd324, %p14;
	selp.b64 	%rd335, %rd354, %rd335, %p14;
$L__BB4_128:
	cvt.u64.u32 	%rd219, %r393;
	add.s64 	%rd220, %rd200, %rd219;
	add.s64 	%rd221, %rd220, %rd198;
	add.s64 	%rd336, %rd221, 256;
	abs.f64 	%fd167, %fd324;
	abs.f64 	%fd168, %fd325;
	setp.lt.f64 	%p15, %fd167, %fd168;
	@%p15 bra 	$L__BB4_130;
	setp.lt.f64 	%p16, %fd168, %fd167;
	add.s64 	%rd226, %rd221, 256;
	setp.lt.s64 	%p17, %rd335, %rd226;
	or.pred  	%p18, %p16, %p17;
	selp.f64 	%fd325, %fd324, %fd325, %p18;
	selp.b64 	%rd336, %rd335, %rd226, %p18;
$L__BB4_130:
	add.s64 	%rd337, %rd221, 512;
	abs.f64 	%fd171, %fd325;
	abs.f64 	%fd172, %fd326;
	setp.lt.f64 	%p19, %fd171, %fd172;
	@%p19 bra 	$L__BB4_132;
	setp.lt.f64 	%p20, %fd172, %fd171;
	add.s64 	%rd234, %rd221, 512;
	setp.lt.s64 	%p21, %rd336, %rd234;
	or.pred  	%p22, %p20, %p21;
	selp.f64 	%fd326, %fd325, %fd326, %p22;
	selp.b64 	%rd337, %rd336, %rd234, %p22;
$L__BB4_132:
	add.s64 	%rd338, %rd221, 768;
	abs.f64 	%fd175, %fd326;
	abs.f64 	%fd176, %fd327;
	setp.lt.f64 	%p23, %fd175, %fd176;
	@%p23 bra 	$L__BB4_134;
	setp.lt.f64 	%p24, %fd176, %fd175;
	setp.lt.s64 	%p25, %rd337, %rd338;
	or.pred  	%p26, %p24, %p25;
	selp.f64 	%fd327, %fd326, %fd327, %p26;
	selp.b64 	%rd338, %rd337, %rd338, %p26;
$L__BB4_134:
	add.s64 	%rd354, %rd221, 1024;
	abs.f64 	%fd179, %fd327;
	abs.f64 	%fd180, %fd338;
	setp.lt.f64 	%p27, %fd179, %fd180;
	@%p27 bra 	$L__BB4_136;
	setp.lt.f64 	%p28, %fd180, %fd179;
	setp.lt.s64 	%p29, %rd338, %rd354;
	or.pred  	%p30, %p28, %p29;
	selp.f64 	%fd338, %fd327, %fd338, %p30;
	selp.b64 	%rd354, %rd338, %rd354, %p30;
$L__BB4_136:
	add.s32 	%r394, %r393, 1280;
	add.s32 	%r43, %r393, 2560;
	setp.le.s32 	%p31, %r43, %r36;
	mov.u32 	%r393, %r394;
	mov.f64 	%fd323, %fd338;
	@%p31 bra 	$L__BB4_126;
$L__BB4_137:
	setp.le.s32 	%p32, %r36, %r394;
	@%p32 bra 	$L__BB4_160;
	sub.s32 	%r21, %r36, %r394;
	setp.ge.s32 	%p33, %r17, %r21;
	@%p33 bra 	$L__BB4_160;
	cvta.to.global.u64 	%rd127, %rd197;
	not.b32 	%r44, %r17;
	add.s32 	%r45, %r36, %r44;
	sub.s32 	%r22, %r45, %r394;
	and.b32  	%r46, %r22, 768;
	setp.eq.s32 	%p34, %r46, 768;
	mov.u32 	%r397, %r17;
	@%p34 bra 	$L__BB4_145;
	add.s32 	%r47, %r17, %r394;
	cvt.u64.u32 	%rd242, %r47;
	add.s64 	%rd342, %rd198, %rd242;
	mul.wide.u32 	%rd243, %r47, 8;
	add.s64 	%rd341, %rd127, %rd243;
	shr.u32 	%r48, %r22, 8;
	add.s32 	%r49, %r48, 1;
	and.b32  	%r50, %r49, 3;
	neg.s32 	%r395, %r50;
	mov.u32 	%r397, %r17;
$L__BB4_141:
	.pragma "nounroll";
	mov.u64 	%rd132, %rd354;
	mov.f64 	%fd184, %fd338;
	ld.global.f64 	%fd185, [%rd341];
	abs.f64 	%fd186, %fd184;
	abs.f64 	%fd187, %fd185;
	setp.lt.f64 	%p35, %fd186, %fd187;
	mov.f64 	%fd338, %fd185;
	mov.u64 	%rd354, %rd342;
	@%p35 bra 	$L__BB4_144;
	setp.lt.f64 	%p36, %fd187, %fd186;
	mov.f64 	%fd338, %fd184;
	mov.u64 	%rd354, %rd132;
	@%p36 bra 	$L__BB4_144;
	setp.lt.s64 	%p37, %rd132, %rd342;
	selp.f64 	%fd338, %fd184, %fd185, %p37;
	min.s64 	%rd354, %rd132, %rd342;
$L__BB4_144:
	add.s32 	%r397, %r397, 256;
	add.s64 	%rd342, %rd342, 256;
	add.s64 	%rd341, %rd341, 2048;
	add.s32 	%r395, %r395, 1;
	setp.ne.s32 	%p38, %r395, 0;
	@%p38 bra 	$L__BB4_141;
$L__BB4_145:
	setp.lt.u32 	%p39, %r22, 768;
	@%p39 bra 	$L__BB4_160;
	add.s32 	%r398, %r397, %r394;
	cvt.u64.u32 	%rd244, %r398;
	add.s64 	%rd349, %rd198, %rd244;
	cvt.u64.u32 	%rd245, %r397;
	cvt.u64.u32 	%rd246, %r394;
	add.s64 	%rd247, %rd245, %rd246;
	shl.b64 	%rd248, %rd247, 3;
	add.s64 	%rd249, %rd248, %rd127;
	add.s64 	%rd348, %rd249, 6144;
	mul.wide.u32 	%rd250, %r398, 8;
	add.s64 	%rd347, %rd127, %rd250;
	add.s32 	%r399, %r397, 512;
$L__BB4_147:
	mov.u32 	%r32, %r399;
	ld.global.f64 	%fd193, [%rd347];
	abs.f64 	%fd194, %fd338;
	abs.f64 	%fd195, %fd193;
	setp.lt.f64 	%p40, %fd194, %fd195;
	mov.f64 	%fd335, %fd193;
	mov.u64 	%rd351, %rd349;
	@%p40 bra 	$L__BB4_150;
	setp.lt.f64 	%p41, %fd195, %fd194;
	mov.f64 	%fd335, %fd338;
	mov.u64 	%rd351, %rd354;
	@%p41 bra 	$L__BB4_150;
	setp.lt.s64 	%p42, %rd354, %rd349;
	selp.f64 	%fd335, %fd338, %fd193, %p42;
	min.s64 	%rd351, %rd354, %rd349;
$L__BB4_150:
	add.s32 	%r51, %r398, 256;
	cvt.u64.u32 	%rd251, %r51;
	add.s64 	%rd148, %rd198, %rd251;
	ld.global.f64 	%fd198, [%rd348+-4096];
	abs.f64 	%fd199, %fd335;
	abs.f64 	%fd200, %fd198;
	setp.lt.f64 	%p43, %fd199, %fd200;
	mov.f64 	%fd336, %fd198;
	mov.u64 	%rd352, %rd148;
	@%p43 bra 	$L__BB4_153;
	setp.lt.f64 	%p44, %fd200, %fd199;
	mov.f64 	%fd336, %fd335;
	mov.u64 	%rd352, %rd351;
	@%p44 bra 	$L__BB4_153;
	setp.lt.s64 	%p45, %rd351, %rd148;
	selp.f64 	%fd336, %fd335, %fd198, %p45;
	min.s64 	%rd352, %rd351, %rd148;
$L__BB4_153:
	add.s32 	%r52, %r398, 512;
	cvt.u64.u32 	%rd252, %r52;
	add.s64 	%rd151, %rd198, %rd252;
	ld.global.f64 	%fd203, [%rd348+-2048];
	abs.f64 	%fd204, %fd336;
	abs.f64 	%fd205, %fd203;
	setp.lt.f64 	%p46, %fd204, %fd205;
	mov.f64 	%fd337, %fd203;
	mov.u64 	%rd353, %rd151;
	@%p46 bra 	$L__BB4_156;
	setp.lt.f64 	%p47, %fd205, %fd204;
	mov.f64 	%fd337, %fd336;
	mov.u64 	%rd353, %rd352;
	@%p47 bra 	$L__BB4_156;
	setp.lt.s64 	%p48, %rd352, %rd151;
	selp.f64 	%fd337, %fd336, %fd203, %p48;
	min.s64 	%rd353, %rd352, %rd151;
$L__BB4_156:
	add.s32 	%r53, %r398, 768;
	cvt.u64.u32 	%rd253, %r53;
	add.s64 	%rd154, %rd198, %rd253;
	ld.global.f64 	%fd208, [%rd348];
	abs.f64 	%fd209, %fd337;
	abs.f64 	%fd210, %fd208;
	setp.lt.f64 	%p49, %fd209, %fd210;
	mov.f64 	%fd338, %fd208;
	mov.u64 	%rd354, %rd154;
	@%p49 bra 	$L__BB4_159;
	setp.lt.f64 	%p50, %fd210, %fd209;
	mov.f64 	%fd338, %fd337;
	mov.u64 	%rd354, %rd353;
	@%p50 bra 	$L__BB4_159;
	setp.lt.s64 	%p51, %rd353, %rd154;
	selp.f64 	%fd338, %fd337, %fd208, %p51;
	min.s64 	%rd354, %rd353, %rd154;
$L__BB4_159:
	add.s64 	%rd349, %rd349, 1024;
	add.s64 	%rd348, %rd348, 8192;
	add.s64 	%rd347, %rd347, 8192;
	add.s32 	%r399, %r32, 1024;
	add.s32 	%r54, %r32, 512;
	add.s32 	%r398, %r398, 1024;
	setp.lt.s32 	%p52, %r54, %r21;
	@%p52 bra 	$L__BB4_147;
$L__BB4_160:
	// begin inline asm
	mov.u32 %r55, %laneid;
	// end inline asm
	mov.b64 	%rd254, %fd338;
	mov.b64 	{%r57, %r62}, %rd254;
	mov.b32 	%r73, 1;
	mov.b32 	%r74, 31;
	mov.b32 	%r75, -1;
	// begin inline asm
	shfl.sync.down.b32 %r56, %r57, %r73, %r74, %r75;
	// end inline asm
	// begin inline asm
	shfl.sync.down.b32 %r61, %r62, %r73, %r74, %r75;
	// end inline asm
	mov.b64 	%rd255, {%r56, %r61};
	mov.b64 	%fd214, %rd255;
	mov.b64 	{%r67, %r72}, %rd354;
	// begin inline asm
	shfl.sync.down.b32 %r66, %r67, %r73, %r74, %r75;
	// end inline asm
	// begin inline asm
	shfl.sync.down.b32 %r71, %r72, %r73, %r74, %r75;
	// end inline asm
	mov.b64 	%rd161, {%r66, %r71};
	setp.gt.s32 	%p53, %r55, 30;
	mov.f64 	%fd340, %fd338;
	mov.u64 	%rd356, %rd354;
	@%p53 bra 	$L__BB4_164;
	abs.f64 	%fd215, %fd338;
	abs.f64 	%fd216, %fd214;
	setp.lt.f64 	%p54, %fd215, %fd216;
	mov.f64 	%fd340, %fd214;
	mov.u64 	%rd356, %rd161;
	@%p54 bra 	$L__BB4_164;
	setp.lt.f64 	%p55, %fd216, %fd215;
	mov.f64 	%fd340, %fd338;
	mov.u64 	%rd356, %rd354;
	@%p55 bra 	$L__BB4_164;
	setp.lt.s64 	%p56, %rd354, %rd161;
	selp.f64 	%fd340, %fd338, %fd214, %p56;
	min.s64 	%rd356, %rd354, %rd161;
$L__BB4_164:
	mov.b64 	%rd256, %fd340;
	mov.b64 	{%r77, %r82}, %rd256;
	mov.b32 	%r93, 2;
	mov.b32 	%r94, 31;
	mov.b32 	%r95, -1;
	// begin inline asm
	shfl.sync.down.b32 %r76, %r77, %r93, %r94, %r95;
	// end inline asm
	// begin inline asm
	shfl.sync.down.b32 %r81, %r82, %r93, %r94, %r95;
	// end inline asm
	mov.b64 	%rd257, {%r76, %r81};
	mov.b64 	%fd219, %rd257;
	mov.b64 	{%r87, %r92}, %rd356;
	// begin inline asm
	shfl.sync.down.b32 %r86, %r87, %r93, %r94, %r95;
	// end inline asm
	// begin inline asm
	shfl.sync.down.b32 %r91, %r92, %r93, %r94, %r95;
	// end inline asm
	mov.b64 	%rd164, {%r86, %r91};
	setp.gt.s32 	%p57, %r55, 29;
	mov.f64 	%fd341, %fd340;
	mov.u64 	%rd357, %rd356;
	@%p57 bra 	$L__BB4_168;
	abs.f64 	%fd220, %fd340;
	abs.f64 	%fd221, %fd219;
	setp.lt.f64 	%p58, %fd220, %fd221;
	mov.f64 	%fd341, %fd219;
	mov.u64 	%rd357, %rd164;
	@%p58 bra 	$L__BB4_168;
	setp.lt.f64 	%p59, %fd221, %fd220;
	mov.f64 	%fd341, %fd340;
	mov.u64 	%rd357, %rd356;
	@%p59 bra 	$L__BB4_168;
	setp.lt.s64 	%p60, %rd356, %rd164;
	selp.f64 	%fd341, %fd340, %fd219, %p60;
	min.s64 	%rd357, %rd356, %rd164;
$L__BB4_168:
	mov.b64 	%rd258, %fd341;
	mov.b64 	{%r97, %r102}, %rd258;
	mov.b32 	%r113, 4;
	mov.b32 	%r114, 31;
	mov.b32 	%r115, -1;
	// begin inline asm
	shfl.sync.down.b32 %r96, %r97, %r113, %r114, %r115;
	// end inline asm
	// begin inline asm
	shfl.sync.down.b32 %r101, %r102, %r113, %r114, %r115;
	// end inline asm
	mov.b64 	%rd259, {%r96, %r101};
	mov.b64 	%fd224, %rd259;
	mov.b64 	{%r107, %r112}, %rd357;
	// begin inline asm
	shfl.sync.down.b32 %r106, %r107, %r113, %r114, %r115;
	// end inline asm
	// begin inline asm
	shfl.sync.down.b32 %r111, %r112, %r113, %r114, %r115;
	// end inline asm
	mov.b64 	%rd167, {%r106, %r111};
	setp.gt.s32 	%p61, %r55, 27;
	mov.f64 	%fd342, %fd341;
	mov.u64 	%rd358, %rd357;
	@%p61 bra 	$L__BB4_172;
	abs.f64 	%fd225, %fd341;
	abs.f64 	%fd226, %fd224;
	setp.lt.f64 	%p62, %fd225, %fd226;
	mov.f64 	%fd342, %fd224;
	mov.u64 	%rd358, %rd167;
	@%p62 bra 	$L__BB4_172;
	setp.lt.f64 	%p63, %fd226, %fd225;
	mov.f64 	%fd342, %fd341;
	mov.u64 	%rd358, %rd357;
	@%p63 bra 	$L__BB4_172;
	setp.lt.s64 	%p64, %rd357, %rd167;
	selp.f64 	%fd342, %fd341, %fd224, %p64;
	min.s64 	%rd358, %rd357, %rd167;
$L__BB4_172:
	mov.b64 	%rd260, %fd342;
	mov.b64 	{%r117, %r122}, %rd260;
	mov.b32 	%r133, 8;
	mov.b32 	%r134, 31;
	mov.b32 	%r135, -1;
	// begin inline asm
	shfl.sync.down.b32 %r116, %r117, %r133, %r134, %r135;
	// end inline asm
	// begin inline asm
	shfl.sync.down.b32 %r121, %r122, %r133, %r134, %r135;
	// end inline asm
	mov.b64 	%rd261, {%r116, %r121};
	mov.b64 	%fd229, %rd261;
	mov.b64 	{%r127, %r132}, %rd358;
	// begin inline asm
	shfl.sync.down.b32 %r126, %r127, %r133, %r134, %r135;
	// end inline asm
	// begin inline asm
	shfl.sync.down.b32 %r131, %r132, %r133, %r134, %r135;
	// end inline asm
	mov.b64 	%rd170, {%r126, %r131};
	setp.gt.s32 	%p65, %r55, 23;
	mov.f64 	%fd343, %fd342;
	mov.u64 	%rd359, %rd358;
	@%p65 bra 	$L__BB4_176;
	abs.f64 	%fd230, %fd342;
	abs.f64 	%fd231, %fd229;
	setp.lt.f64 	%p66, %fd230, %fd231;
	mov.f64 	%fd343, %fd229;
	mov.u64 	%rd359, %rd170;
	@%p66 bra 	$L__BB4_176;
	setp.lt.f64 	%p67, %fd231, %fd230;
	mov.f64 	%fd343, %fd342;
	mov.u64 	%rd359, %rd358;
	@%p67 bra 	$L__BB4_176;
	setp.lt.s64 	%p68, %rd358, %rd170;
	selp.f64 	%fd343, %fd342, %fd229, %p68;
	min.s64 	%rd359, %rd358, %rd170;
$L__BB4_176:
	mov.b64 	%rd262, %fd343;
	mov.b64 	{%r137, %r142}, %rd262;
	mov.b32 	%r153, 16;
	mov.b32 	%r154, 31;
	mov.b32 	%r155, -1;
	// begin inline asm
	shfl.sync.down.b32 %r136, %r137, %r153, %r154, %r155;
	// end inline asm
	// begin inline asm
	shfl.sync.down.b32 %r141, %r142, %r153, %r154, %r155;
	// end inline asm
	mov.b64 	%rd263, {%r136, %r141};
	mov.b64 	%fd234, %rd263;
	mov.b64 	{%r147, %r152}, %rd359;
	// begin inline asm
	shfl.sync.down.b32 %r146, %r147, %r153, %r154, %r155;
	// end inline asm
	// begin inline asm
	shfl.sync.down.b32 %r151, %r152, %r153, %r154, %r155;
	// end inline asm
	mov.b64 	%rd173, {%r146, %r151};
	setp.gt.s32 	%p69, %r55, 15;
	mov.f64 	%fd351, %fd343;
	mov.u64 	%rd367, %rd359;
	@%p69 bra 	$L__BB4_180;
	abs.f64 	%fd235, %fd343;
	abs.f64 	%fd236, %fd234;
	setp.lt.f64 	%p70, %fd235, %fd236;
	mov.f64 	%fd351, %fd234;
	mov.u64 	%rd367, %rd173;
	@%p70 bra 	$L__BB4_180;
	setp.lt.f64 	%p71, %fd236, %fd235;
	mov.f64 	%fd351, %fd343;
	mov.u64 	%rd367, %rd359;
	@%p71 bra 	$L__BB4_180;
	setp.lt.s64 	%p72, %rd359, %rd173;
	selp.f64 	%fd351, %fd343, %fd234, %p72;
	min.s64 	%rd367, %rd359, %rd173;
$L__BB4_180:
	setp.ne.s32 	%p73, %r55, 0;
	@%p73 bra 	$L__BB4_182;
	shr.u32 	%r156, %r17, 1;
	and.b32  	%r157, %r156, 496;
	mov.u32 	%r158, _ZN6thrust24THRUST_300001_SM_1000_NS8cuda_cub4core6detail5shmemE;
	add.s32 	%r159, %r158, %r157;
	st.shared.f64 	[%r159+8], %fd351;
	st.shared.u64 	[%r159+16], %rd367;
$L__BB4_182:
	bar.sync 	0;
	setp.ne.s32 	%p74, %r17, 0;
	@%p74 bra 	$L__BB4_204;
	ld.shared.f64 	%fd239, [_ZN6thrust24THRUST_300001_SM_1000_NS8cuda_cub4core6detail5shmemE+24];
	ld.shared.u64 	%rd176, [_ZN6thrust24THRUST_300001_SM_1000_NS8cuda_cub4core6detail5shmemE+32];
	abs.f64 	%fd240, %fd351;
	abs.f64 	%fd241, %fd239;
	setp.lt.f64 	%p75, %fd240, %fd241;
	mov.f64 	%fd345, %fd239;
	mov.u64 	%rd361, %rd176;
	@%p75 bra 	$L__BB4_186;
	setp.lt.f64 	%p76, %fd241, %fd240;
	mov.f64 	%fd345, %fd351;
	mov.u64 	%rd361, %rd367;
	@%p76 bra 	$L__BB4_186;
	setp.lt.s64 	%p77, %rd367, %rd176;
	selp.f64 	%fd345, %fd351, %fd239, %p77;
	min.s64 	%rd361, %rd367, %rd176;
$L__BB4_186:
	ld.shared.f64 	%fd244, [_ZN6thrust24THRUST_300001_SM_1000_NS8cuda_cub4core6detail5shmemE+40];
	ld.shared.u64 	%rd179, [_ZN6thrust24THRUST_300001_SM_1000_NS8cuda_cub4core6detail5shmemE+48];
	abs.f64 	%fd245, %fd345;
	abs.f64 	%fd246, %fd244;
	setp.lt.f64 	%p78, %fd245, %fd246;
	mov.f64 	%fd346, %fd244;
	mov.u64 	%rd362, %rd179;
	@%p78 bra 	$L__BB4_189;
	setp.lt.f64 	%p79, %fd246, %fd245;
	mov.f64 	%fd346, %fd345;
	mov.u64 	%rd362, %rd361;
	@%p79 bra 	$L__BB4_189;
	setp.lt.s64 	%p80, %rd361, %rd179;
	selp.f64 	%fd346, %fd345, %fd244, %p80;
	min.s64 	%rd362, %rd361, %rd179;
$L__BB4_189:
	ld.shared.f64 	%fd249, [_ZN6thrust24THRUST_300001_SM_1000_NS8cuda_cub4core6detail5shmemE+56];
	ld.shared.u64 	%rd182, [_ZN6thrust24THRUST_300001_SM_1000_NS8cuda_cub4core6detail5shmemE+64];
	abs.f64 	%fd250, %fd346;
	abs.f64 	%fd251, %fd249;
	setp.lt.f64 	%p81, %fd250, %fd251;
	mov.f64 	%fd347, %fd249;
	mov.u64 	%rd363, %rd182;
	@%p81 bra 	$L__BB4_192;
	setp.lt.f64 	%p82, %fd251, %fd250;
	mov.f64 	%fd347, %fd346;
	mov.u64 	%rd363, %rd362;
	@%p82 bra 	$L__BB4_192;
	setp.lt.s64 	%p83, %rd362, %rd182;
	selp.f64 	%fd347, %fd346, %fd249, %p83;
	min.s64 	%rd363, %rd362, %rd182;
$L__BB4_192:
	ld.shared.f64 	%fd254, [_ZN6thrust24THRUST_300001_SM_1000_NS8cuda_cub4core6detail5shmemE+72];
	ld.shared.u64 	%rd185, [_ZN6thrust24THRUST_300001_SM_1000_NS8cuda_cub4core6detail5shmemE+80];
	abs.f64 	%fd255, %fd347;
	abs.f64 	%fd256, %fd254;
	setp.lt.f64 	%p84, %fd255, %fd256;
	mov.f64 	%fd348, %fd254;
	mov.u64 	%rd364, %rd185;
	@%p84 bra 	$L__BB4_195;
	setp.lt.f64 	%p85, %fd256, %fd255;
	mov.f64 	%fd348, %fd347;
	mov.u64 	%rd364, %rd363;
	@%p85 bra 	$L__BB4_195;
	setp.lt.s64 	%p86, %rd363, %rd185;
	selp.f64 	%fd348, %fd347, %fd254, %p86;
	min.s64 	%rd364, %rd363, %rd185;
$L__BB4_195:
	ld.shared.f64 	%fd259, [_ZN6thrust24THRUST_300001_SM_1000_NS8cuda_cub4core6detail5shmemE+88];
	ld.shared.u64 	%rd188, [_ZN6thrust24THRUST_300001_SM_1000_NS8cuda_cub4core6detail5shmemE+96];
	abs.f64 	%fd260, %fd348;
	abs.f64 	%fd261, %fd259;
	setp.lt.f64 	%p87, %fd260, %fd261;
	mov.f64 	%fd349, %fd259;
	mov.u64 	%rd365, %rd188;
	@%p87 bra 	$L__BB4_198;
	setp.lt.f64 	%p88, %fd261, %fd260;
	mov.f64 	%fd349, %fd348;
	mov.u64 	%rd365, %rd364;
	@%p88 bra 	$L__BB4_198;
	setp.lt.s64 	%p89, %rd364, %rd188;
	selp.f64 	%fd349, %fd348, %fd259, %p89;
	min.s64 	%rd365, %rd364, %rd188;
$L__BB4_198:
	ld.shared.f64 	%fd264, [_ZN6thrust24THRUST_300001_SM_1000_NS8cuda_cub4core6detail5shmemE+104];
	ld.shared.u64 	%rd191, [_ZN6thrust24THRUST_300001_SM_1000_NS8cuda_cub4core6detail5shmemE+112];
	abs.f64 	%fd265, %fd349;
	abs.f64 	%fd266, %fd264;
	setp.lt.f64 	%p90, %fd265, %fd266;
	mov.f64 	%fd350, %fd264;
	mov.u64 	%rd366, %rd191;
	@%p90 bra 	$L__BB4_201;
	setp.lt.f64 	%p91, %fd266, %fd265;
	mov.f64 	%fd350, %fd349;
	mov.u64 	%rd366, %rd365;
	@%p91 bra 	$L__BB4_201;
	setp.lt.s64 	%p92, %rd365, %rd191;
	selp.f64 	%fd350, %fd349, %fd264, %p92;
	min.s64 	%rd366, %rd365, %rd191;
$L__BB4_201:
	ld.shared.f64 	%fd269, [_ZN6thrust24THRUST_300001_SM_1000_NS8cuda_cub4core6detail5shmemE+120];
	ld.shared.u64 	%rd194, [_ZN6thrust24THRUST_300001_SM_1000_NS8cuda_cub4core6detail5shmemE+128];
	abs.f64 	%fd270, %fd350;
	abs.f64 	%fd271, %fd269;
	setp.lt.f64 	%p93, %fd270, %fd271;
	mov.u64 	%rd367, %rd194;
	mov.f64 	%fd351, %fd269;
	@%p93 bra 	$L__BB4_204;
	setp.lt.f64 	%p94, %fd271, %fd270;
	mov.u64 	%rd367, %rd366;
	mov.f64 	%fd351, %fd350;
	@%p94 bra 	$L__BB4_204;
	setp.lt.s64 	%p95, %rd366, %rd194;
	selp.f64 	%fd351, %fd350, %fd269, %p95;
	min.s64 	%rd367, %rd366, %rd194;
$L__BB4_204:
	mov.u32 	%r387, %tid.x;
	setp.ne.s32 	%p212, %r387, 0;
	@%p212 bra 	$L__BB4_206;
	ld.param.u64 	%rd297, [_ZN6thrust24THRUST_300001_SM_1000_NS8cuda_cub4core6detail13_kernel_agentINS1_8__reduce11ReduceAgentINS0_12zip_iteratorIN4cuda3std3__45tupleIJNS0_10device_ptrIdEENS0_17counting_iteratorIlNS0_11use_defaultESF_SF_EEEEEEEPNSB_IJdlEEESJ_iNS1_9__extrema9arg_max_fIdl10comparatorEEEEJSI_SK_iSO_EEEvDpT0__param_1];
	cvta.to.global.u64 	%rd296, %rd297;
	st.global.f64 	[%rd296], %fd351;
	st.global.u64 	[%rd296+8], %rd367;
$L__BB4_206:
	ret;

}
	// .globl	_ZN6thrust24THRUST_300001_SM_1000_NS8cuda_cub4core6detail13_kernel_agentINS1_8__reduce11ReduceAgentINS0_12zip_iteratorIN4cuda3std3__45tupleIJNS0_10device_ptrIdEENS0_17counting_iteratorIlNS0_11use_defaultESF_SF_EEEEEEEPNSB_IJdlEEESJ_iNS1_9__extrema9arg_max_fIdl10comparatorEEEEJSI_SK_iN3cub18CUB_300001_SM_100013GridEvenShareIiEENSR_9GridQueueIjEESO_EEEvDpT0_
.visible .entry _ZN6thrust24THRUST_300001_SM_1000_NS8cuda_cub4core6detail13_kernel_agentINS1_8__reduce11ReduceAgentINS0_12zip_iteratorIN4cuda3std3__45tupleIJNS0_10device_ptrIdEENS0_17counting_iteratorIlNS0_11use_defaultESF_SF_EEEEEEEPNSB_IJdlEEESJ_iNS1_9__extrema9arg_max_fIdl10comparatorEEEEJSI_SK_iN3cub18CUB_300001_SM_100013GridEvenShareIiEENSR_9GridQueueIjEESO_EEEvDpT0_(
	.param .align 8 .b8 _ZN6thrust24THRUST_300001_SM_1000_NS8cuda_cub4core6detail13_kernel_agentINS1_8__reduce11ReduceAgentINS0_12zip_iteratorIN4cuda3std3__45tupleIJNS0_10device_ptrIdEENS0_17counting_iteratorIlNS0_11use_defaultESF_SF_EEEEEEEPNSB_IJdlEEESJ_iNS1_9__extrema9arg_max_fIdl10comparatorEEEEJSI_SK_iN3cub18CUB_300001_SM_100013GridEvenShareIiEENSR_9GridQueueIjEESO_EEEvDpT0__param_0[16],
	.param .u64 .ptr .align 1 _ZN6thrust24THRUST_300001_SM_1000_NS8cuda_cub4core6detail13_kernel_agentINS1_8__reduce11ReduceAgentINS0_12zip_iteratorIN4cuda3std3__45tupleIJNS0_10device_ptrIdEENS0_17counting_iteratorIlNS0_11use_defaultESF_SF_EEEEEEEPNSB_IJdlEEESJ_iNS1_9__extrema9arg_max_fIdl10comparatorEEEEJSI_SK_iN3cub18CUB_300001_SM_100013GridEvenShareIiEENSR_9GridQueueIjEESO_EEEvDpT0__param_1,
	.param .u32 _ZN6thrust24THRUST_300001_SM_1000_NS8cuda_cub4core6detail13_kernel_agentINS1_8__reduce11ReduceAgentINS0_12zip_iteratorIN4cuda3std3__45tupleIJNS0_10device_ptrIdEENS0_17counting_iteratorIlNS0_11use_defaultESF_SF_EEEEEEEPNSB_IJdlEEESJ_iNS1_9__extrema9arg_max_fIdl10comparatorEEEEJSI_SK_iN3cub18CUB_300001_SM_100013GridEvenShareIiEENSR_9GridQueueIjEESO_EEEvDpT0__param_2,
	.param .align 4 .b8 _ZN6thrust24THRUST_300001_SM_1000_NS8cuda_cub4core6detail13_kernel_agentINS1_8__reduce11ReduceAgentINS0_12zip_iteratorIN4cuda3std3__45tupleIJNS0_10device_ptrIdEENS0_17counting_iteratorIlNS0_11use_defaultESF_SF_EEEEEEEPNSB_IJdlEEESJ_iNS1_9__extrema9arg_max_fIdl10comparatorEEEEJSI_SK_iN3cub18CUB_300001_SM_100013GridEvenShareIiEENSR_9GridQueueIjEESO_EEEvDpT0__param_3[40],
	.param .align 8 .b8 _ZN6thrust24THRUST_300001_SM_1000_NS8cuda_cub4core6detail13_kernel_agentINS1_8__reduce11ReduceAgentINS0_12zip_iteratorIN4cuda3std3__45tupleIJNS0_10device_ptrIdEENS0_17counting_iteratorIlNS0_11use_defaultESF_SF_EEEEEEEPNSB_IJdlEEESJ_iNS1_9__extrema9arg_max_fIdl10comparatorEEEEJSI_SK_iN3cub18CUB_300001_SM_100013GridEvenShareIiEENSR_9GridQueueIjEESO_EEEvDpT0__param_4[8],
	.param .align 1 .b8 _ZN6thrust24THRUST_300001_SM_1000_NS8cuda_cub4core6detail13_kernel_agentINS1_8__reduce11ReduceAgentINS0_12zip_iteratorIN4cuda3std3__45tupleIJNS0_10device_ptrIdEENS0_17counting_iteratorIlNS0_11use_defaultESF_SF_EEEEEEEPNSB_IJdlEEESJ_iNS1_9__extrema9arg_max_fIdl10comparatorEEEEJSI_SK_iN3cub18CUB_300001_SM_100013GridEvenShareIiEENSR_9GridQueueIjEESO_EEEvDpT0__param_5[1]
)
.maxntid 256
{
	.reg .pred 	%p<215>;
	.reg .b32 	%r<437>;
	.reg .b64 	%rd<318>;
	.reg .b64 	%fd<352>;

	ld.param.u64 	%rd3, [_ZN6thrust24THRUST_300001_SM_1000_NS8cuda_cub4core6detail13_kernel_agentINS1_8__reduce11ReduceAgentINS0_12zip_iteratorIN4cuda3std3__45tupleIJNS0_10device_ptrIdEENS0_17counting_iteratorIlNS0_11use_defaultESF_SF_EEEEEEEPNSB_IJdlEEESJ_iNS1_9__extrema9arg_max_fIdl10comparatorEEEEJSI_SK_iN3cub18CUB_300001_SM_100013GridEvenShareIiEENSR_9GridQueueIjEESO_EEEvDpT0__param_0+8];
	ld.param.u64 	%rd181, [_ZN6thrust24THRUST_300001_SM_1000_NS8cuda_cub4core6detail13_kernel_agentINS1_8__reduce11ReduceAgentINS0_12zip_iteratorIN4cuda3std3__45tupleIJNS0_10device_ptrIdEENS0_17counting_iteratorIlNS0_11use_defaultESF_SF_EEEEEEEPNSB_IJdlEEESJ_iNS1_9__extrema9arg_max_fIdl10comparatorEEEEJSI_SK_iN3cub18CUB_300001_SM_100013GridEvenShareIiEENSR_9GridQueueIjEESO_EEEvDpT0__param_0];
	ld.param.u64 	%rd182, [_ZN6thrust24THRUST_300001_SM_1000_NS8cuda_cub4core6detail13_kernel_agentINS1_8__reduce11ReduceAgentINS0_12zip_iteratorIN4cuda3std3__45tupleIJNS0_10device_ptrIdEENS0_17counting_iteratorIlNS0_11use_defaultESF_SF_EEEEEEEPNSB_IJdlEEESJ_iNS1_9__extrema9arg_max_fIdl10comparatorEEEEJSI_SK_iN3cub18CUB_300001_SM_100013GridEvenShareIiEENSR_9GridQueueIjEESO_EEEvDpT0__param_4];
	ld.param.u32 	%r66, [_ZN6thrust24THRUST_300001_SM_1000_NS8cuda_cub4core6detail13_kernel_agentINS1_8__reduce11ReduceAgentINS0_12zip_iteratorIN4cuda3std3__45tupleIJNS0_10device_ptrIdEENS0_17counting_iteratorIlNS0_11use_defaultESF_SF_EEEEEEEPNSB_IJdlEEESJ_iNS1_9__extrema9arg_max_fIdl10comparatorEEEEJSI_SK_iN3cub18CUB_300001_SM_100013GridEvenShareIiEENSR_9GridQueueIjEESO_EEEvDpT0__param_2];
	cvta.to.global.u64 	%rd1, %rd182;
	cvta.to.global.u64 	%rd2, %rd181;
	mov.u32 	%r1, %ctaid.x;
	mul.lo.s32 	%r2, %r1, 1280;
	mov.u32 	%r67, %nctaid.x;
	mul.lo.s32 	%r3, %r67, 1280;
	add.s32 	%r68, %r2, 1280;
	setp.le.s32 	%p1, %r68, %r66;
	@%p1 bra 	$L__BB5_121;
	sub.s32 	%r4, %r66, %r2;
	mov.u32 	%r5, %tid.x;
	setp.ge.s32 	%p98, %r5, %r4;
	mov.f64 	%fd298, 0d0000000000000000;
	mov.b64 	%rd264, 0;
	mov.u32 	%r420, %r5;
	@%p98 bra 	$L__BB5_3;
	add.s32 	%r190, %r2, %r5;
	cvt.s64.s32 	%rd219, %r190;
	mul.wide.s32 	%rd220, %r190, 8;
	add.s64 	%rd221, %rd2, %rd220;
	add.s64 	%rd264, %rd3, %rd219;
	ld.global.f64 	%fd298, [%rd221];
	add.s32 	%r420, %r5, 256;
$L__BB5_3:
	setp.ge.s32 	%p99, %r420, %r4;
	@%p99 bra 	$L__BB5_25;
	not.b32 	%r191, %r420;
	add.s32 	%r192, %r66, %r191;
	sub.s32 	%r8, %r192, %r2;
	and.b32  	%r193, %r8, 768;
	setp.eq.s32 	%p100, %r193, 768;
	@%p100 bra 	$L__BB5_10;
	add.s32 	%r418, %r420, %r2;
	shr.u32 	%r194, %r8, 8;
	add.s32 	%r195, %r194, 1;
	and.b32  	%r196, %r195, 3;
	neg.s32 	%r417, %r196;
$L__BB5_6:
	.pragma "nounroll";
	mov.u64 	%rd6, %rd264;
	mov.f64 	%fd3, %fd298;
	cvt.s64.s32 	%rd223, %r418;
	add.s64 	%rd7, %rd3, %rd223;
	mul.wide.s32 	%rd224, %r418, 8;
	add.s64 	%rd225, %rd2, %rd224;
	ld.global.f64 	%fd4, [%rd225];
	abs.f64 	%fd5, %fd3;
	abs.f64 	%fd6, %fd4;
	setp.lt.f64 	%p101, %fd5, %fd6;
	mov.u64 	%rd264, %rd7;
	mov.f64 	%fd298, %fd4;
	@%p101 bra 	$L__BB5_9;
	setp.lt.f64 	%p102, %fd6, %fd5;
	mov.u64 	%rd264, %rd6;
	mov.f64 	%fd298, %fd3;
	@%p102 bra 	$L__BB5_9;
	setp.lt.s64 	%p103, %rd6, %rd7;
	min.s64 	%rd264, %rd6, %rd7;
	selp.f64 	%fd298, %fd3, %fd4, %p103;
$L__BB5_9:
	add.s32 	%r420, %r420, 256;
	add.s32 	%r418, %r418, 256;
	add.s32 	%r417, %r417, 1;
	setp.ne.s32 	%p104, %r417, 0;
	@%p104 bra 	$L__BB5_6;
$L__BB5_10:
	setp.lt.u32 	%p105, %r8, 768;
	@%p105 bra 	$L__BB5_25;
	add.s32 	%r421, %r420, %r2;
	add.s32 	%r424, %r421, 256;
	add.s32 	%r423, %r421, 512;
	add.s32 	%r422, %r421, 768;
	add.s64 	%rd12, %rd2, 4096;
$L__BB5_12:
	cvt.s64.s32 	%rd226, %r424;
	add.s64 	%rd14, %rd3, %rd226;
	cvt.s64.s32 	%rd227, %r423;
	add.s64 	%rd15, %rd3, %rd227;
	cvt.s64.s32 	%rd228, %r422;
	add.s64 	%rd16, %rd3, %rd228;
	cvt.s64.s32 	%rd229, %r421;
	mul.wide.s32 	%rd230, %r421, 8;
	add.s64 	%rd17, %rd12, %rd230;
	add.s64 	%rd18, %rd3, %rd229;
	ld.global.f64 	%fd12, [%rd17+-4096];
	abs.f64 	%fd13, %fd298;
	abs.f64 	%fd14, %fd12;
	setp.lt.f64 	%p106, %fd13, %fd14;
	mov.u64 	%rd261, %rd18;
	mov.f64 	%fd295, %fd12;
	@%p106 bra 	$L__BB5_15;
	setp.lt.f64 	%p107, %fd14, %fd13;
	mov.u64 	%rd261, %rd264;
	mov.f64 	%fd295, %fd298;
	@%p107 bra 	$L__BB5_15;
	setp.lt.s64 	%p108, %rd264, %rd18;
	min.s64 	%rd261, %rd264, %rd18;
	selp.f64 	%fd295, %fd298, %fd12, %p108;
$L__BB5_15:
	ld.global.f64 	%fd17, [%rd17+-2048];
	abs.f64 	%fd18, %fd295;
	abs.f64 	%fd19, %fd17;
	setp.lt.f64 	%p109, %fd18, %fd19;
	mov.u64 	%rd262, %rd14;
	mov.f64 	%fd296, %fd17;
	@%p109 bra 	$L__BB5_18;
	setp.lt.f64 	%p110, %fd19, %fd18;
	mov.u64 	%rd262, %rd261;
	mov.f64 	%fd296, %fd295;
	@%p110 bra 	$L__BB5_18;
	setp.lt.s64 	%p111, %rd261, %rd14;
	min.s64 	%rd262, %rd261, %rd14;
	selp.f64 	%fd296, %fd295, %fd17, %p111;
$L__BB5_18:
	ld.global.f64 	%fd22, [%rd17];
	abs.f64 	%fd23, %fd296;
	abs.f64 	%fd24, %fd22;
	setp.lt.f64 	%p112, %fd23, %fd24;
	mov.u64 	%rd263, %rd15;
	mov.f64 	%fd297, %fd22;
	@%p112 bra 	$L__BB5_21;
	setp.lt.f64 	%p113, %fd24, %fd23;
	mov.u64 	%rd263, %rd262;
	mov.f64 	%fd297, %fd296;
	@%p113 bra 	$L__BB5_21;
	setp.lt.s64 	%p114, %rd262, %rd15;
	min.s64 	%rd263, %rd262, %rd15;
	selp.f64 	%fd297, %fd296, %fd22, %p114;
$L__BB5_21:
	ld.global.f64 	%fd27, [%rd17+2048];
	abs.f64 	%fd28, %fd297;
	abs.f64 	%fd29, %fd27;
	setp.lt.f64 	%p115, %fd28, %fd29;
	mov.u64 	%rd264, %rd16;
	mov.f64 	%fd298, %fd27;
	@%p115 bra 	$L__BB5_24;
	setp.lt.f64 	%p116, %fd29, %fd28;
	mov.u64 	%rd264, %rd263;
	mov.f64 	%fd298, %fd297;
	@%p116 bra 	$L__BB5_24;
	setp.lt.s64 	%p117, %rd263, %rd16;
	min.s64 	%rd264, %rd263, %rd16;
	selp.f64 	%fd298, %fd297, %fd27, %p117;
$L__BB5_24:
	add.s32 	%r420, %r420, 1024;
	add.s32 	%r424, %r424, 1024;
	add.s32 	%r423, %r423, 1024;
	add.s32 	%r422, %r422, 1024;
	add.s32 	%r421, %r421, 1024;
	setp.lt.s32 	%p118, %r420, %r4;
	@%p118 bra 	$L__BB5_12;
$L__BB5_25:
	setp.lt.s32 	%p119, %r4, 256;
	@%p119 bra 	$L__BB5_70;
	// begin inline asm
	mov.u32 %r310, %laneid;
	// end inline asm
	mov.b64 	%rd241, %fd298;
	mov.b64 	{%r312, %r317}, %rd241;
	mov.b32 	%r328, 1;
	mov.b32 	%r329, 31;
	mov.b32 	%r330, -1;
	// begin inline asm
	shfl.sync.down.b32 %r311, %r312, %r328, %r329, %r330;
	// end inline asm
	// begin inline asm
	shfl.sync.down.b32 %r316, %r317, %r328, %r329, %r330;
	// end inline asm
	mov.b64 	%rd242, {%r311, %r316};
	mov.b64 	%fd33, %rd242;
	mov.b64 	{%r322, %r327}, %rd264;
	// begin inline asm
	shfl.sync.down.b32 %r321, %r322, %r328, %r329, %r330;
	// end inline asm
	// begin inline asm
	shfl.sync.down.b32 %r326, %r327, %r328, %r329, %r330;
	// end inline asm
	mov.b64 	%rd28, {%r321, %r326};
	setp.gt.s32 	%p171, %r310, 30;
	mov.u64 	%rd266, %rd264;
	mov.f64 	%fd300, %fd298;
	@%p171 bra 	$L__BB5_30;
	abs.f64 	%fd34, %fd298;
	abs.f64 	%fd35, %fd33;
	setp.lt.f64 	%p172, %fd34, %fd35;
	mov.u64 	%rd266, %rd28;
	mov.f64 	%fd300, %fd33;
	@%p172 bra 	$L__BB5_30;
	setp.lt.f64 	%p173, %fd35, %fd34;
	mov.u64 	%rd266, %rd264;
	mov.f64 	%fd300, %fd298;
	@%p173 bra 	$L__BB5_30;
	setp.lt.s64 	%p174, %rd264, %rd28;
	min.s64 	%rd266, %rd264, %rd28;
	selp.f64 	%fd300, %fd298, %fd33, %p174;
$L__BB5_30:
	mov.b64 	%rd243, %fd300;
	mov.b64 	{%r332, %r337}, %rd243;
	mov.b32 	%r348, 2;
	mov.b32 	%r349, 31;
	mov.b32 	%r350, -1;
	// begin inline asm
	shfl.sync.down.b32 %r331, %r332, %r348, %r349, %r350;
	// end inline asm
	// begin inline asm
	shfl.sync.down.b32 %r336, %r337, %r348, %r349, %r350;
	// end inline asm
	mov.b64 	%rd244, {%r331, %r336};
	mov.b64 	%fd38, %rd244;
	mov.b64 	{%r342, %r347}, %rd266;
	// begin inline asm
	shfl.sync.down.b32 %r341, %r342, %r348, %r349, %r350;
	// end inline asm
	// begin inline asm
	shfl.sync.down.b32 %r346, %r347, %r348, %r349, %r350;
	// end inline asm
	mov.b64 	%rd31, {%r341, %r346};
	setp.gt.s32 	%p175, %r310, 29;
	mov.u64 	%rd267, %rd266;
	mov.f64 	%fd301, %fd300;
	@%p175 bra 	$L__BB5_34;
	abs.f64 	%fd39, %fd300;
	abs.f64 	%fd40, %fd38;
	setp.lt.f64 	%p176, %fd39, %fd40;
	mov.u64 	%rd267, %rd31;
	mov.f64 	%fd301, %fd38;
	@%p176 bra 	$L__BB5_34;
	setp.lt.f64 	%p177, %fd40, %fd39;
	mov.u64 	%rd267, %rd266;
	mov.f64 	%fd301, %fd300;
	@%p177 bra 	$L__BB5_34;
	setp.lt.s64 	%p178, %rd266, %rd31;
	min.s64 	%rd267, %rd266, %rd31;
	selp.f64 	%fd301, %fd300, %fd38, %p178;
$L__BB5_34:
	mov.b64 	%rd245, %fd301;
	mov.b64 	{%r352, %r357}, %rd245;
	mov.b32 	%r368, 4;
	mov.b32 	%r369, 31;
	mov.b32 	%r370, -1;
	// begin inline asm
	shfl.sync.down.b32 %r351, %r352, %r368, %r369, %r370;
	// end inline asm
	// begin inline asm
	shfl.sync.down.b32 %r356, %r357, %r368, %r369, %r370;
	// end inline asm
	mov.b64 	%rd246, {%r351, %r356};
	mov.b64 	%fd43, %rd246;
	mov.b64 	{%r362, %r367}, %rd267;
	// begin inline asm
	shfl.sync.down.b32 %r361, %r362, %r368, %r369, %r370;
	// end inline asm
	// begin inline asm
	shfl.sync.down.b32 %r366, %r367, %r368, %r369, %r370;
	// end inline asm
	mov.b64 	%rd34, {%r361, %r366};
	setp.gt.s32 	%p179, %r310, 27;
	mov.u64 	%rd268, %rd267;
	mov.f64 	%fd302, %fd301;
	@%p179 bra 	$L__BB5_38;
	abs.f64 	%fd44, %fd301;
	abs.f64 	%fd45, %fd43;
	setp.lt.f64 	%p180, %fd44, %fd45;
	mov.u64 	%rd268, %rd34;
	mov.f64 	%fd302, %fd43;
	@%p180 bra 	$L__BB5_38;
	setp.lt.f64 	%p181, %fd45, %fd44;
	mov.u64 	%rd268, %rd267;
	mov.f64 	%fd302, %fd301;
	@%p181 bra 	$L__BB5_38;
	setp.lt.s64 	%p182, %rd267, %rd34;
	min.s64 	%rd268, %rd267, %rd34;
	selp.f64 	%fd302, %fd301, %fd43, %p182;
$L__BB5_38:
	mov.b64 	%rd247, %fd302;
	mov.b64 	{%r372, %r377}, %rd247;
	mov.b32 	%r388, 8;
	mov.b32 	%r389, 31;
	mov.b32 	%r390, -1;
	// begin inline asm
	shfl.sync.down.b32 %r371, %r372, %r388, %r389, %r390;
	// end inline asm
	// begin inline asm
	shfl.sync.down.b32 %r376, %r377, %r388, %r389, %r390;
	// end inline asm
	mov.b64 	%rd248, {%r371, %r376};
	mov.b64 	%fd48, %rd248;
	mov.b64 	{%r382, %r387}, %rd268;
	// begin inline asm
	shfl.sync.down.b32 %r381, %r382, %r388, %r389, %r390;
	// end inline asm
	// begin inline asm
	shfl.sync.down.b32 %r386, %r387, %r388, %r389, %r390;
	// end inline asm
	mov.b64 	%rd37, {%r381, %r386};
	setp.gt.s32 	%p183, %r310, 23;
	mov.u64 	%rd269, %rd268;
	mov.f64 	%fd303, %fd302;
	@%p183 bra 	$L__BB5_42;
	abs.f64 	%fd49, %fd302;
	abs.f64 	%fd50, %fd48;
	setp.lt.f64 	%p184, %fd49, %fd50;
	mov.u64 	%rd269, %rd37;
	mov.f64 	%fd303, %fd48;
	@%p184 bra 	$L__BB5_42;
	setp.lt.f64 	%p185, %fd50, %fd49;
	mov.u64 	%rd269, %rd268;
	mov.f64 	%fd303, %fd302;
	@%p185 bra 	$L__BB5_42;
	setp.lt.s64 	%p186, %rd268, %rd37;
	min.s64 	%rd269, %rd268, %rd37;
	selp.f64 	%fd303, %fd302, %fd48, %p186;
$L__BB5_42:
	mov.b64 	%rd249, %fd303;
	mov.b64 	{%r392, %r397}, %rd249;
	mov.b32 	%r408, 16;
	mov.b32 	%r409, 31;
	mov.b32 	%r410, -1;
	// begin inline asm
	shfl.sync.down.b32 %r391, %r392, %r408, %r409, %r410;
	// end inline asm
	// begin inline asm
	shfl.sync.down.b32 %r396, %r397, %r408, %r409, %r410;
	// end inline asm
	mov.b64 	%rd250, {%r391, %r396};
	mov.b64 	%fd53, %rd250;
	mov.b64 	{%r402, %r407}, %rd269;
	// begin inline asm
	shfl.sync.down.b32 %r401, %r402, %r408, %r409, %r410;
	// end inline asm
	// begin inline asm
	shfl.sync.down.b32 %r406, %r407, %r408, %r409, %r410;
	// end inline asm
	mov.b64 	%rd40, {%r401, %r406};
	setp.gt.s32 	%p187, %r310, 15;
	mov.u64 	%rd317, %rd269;
	mov.f64 	%fd351, %fd303;
	@%p187 bra 	$L__BB5_46;
	abs.f64 	%fd54, %fd303;
	abs.f64 	%fd55, %fd53;
	setp.lt.f64 	%p188, %fd54, %fd55;
	mov.u64 	%rd317, %rd40;
	mov.f64 	%fd351, %fd53;
	@%p188 bra 	$L__BB5_46;
	setp.lt.f64 	%p189, %fd55, %fd54;
	mov.u64 	%rd317, %rd269;
	mov.f64 	%fd351, %fd303;
	@%p189 bra 	$L__BB5_46;
	setp.lt.s64 	%p190, %rd269, %rd40;
	min.s64 	%rd317, %rd269, %rd40;
	selp.f64 	%fd351, %fd303, %fd53, %p190;
$L__BB5_46:
	setp.ne.s32 	%p191, %r310, 0;
	@%p191 bra 	$L__BB5_48;
	shr.u32 	%r411, %r5, 1;
	and.b32  	%r412, %r411, 496;
	mov.u32 	%r413, _ZN6thrust24THRUST_300001_SM_1000_NS8cuda_cub4core6detail5shmemE;
	add.s32 	%r414, %r413, %r412;
	st.shared.f64 	[%r414+8], %fd351;
	st.shared.u64 	[%r414+16], %rd317;
$L__BB5_48:
	bar.sync 	0;
	setp.ne.s32 	%p192, %r5, 0;
	@%p192 bra 	$L__BB5_208;
	ld.shared.f64 	%fd58, [_ZN6thrust24THRUST_300001_SM_1000_NS8cuda_cub4core6detail5shmemE+24];
	ld.shared.u64 	%rd43, [_ZN6thrust24THRUST_300001_SM_1000_NS8cuda_cub4core6detail5shmemE+32];
	abs.f64 	%fd59, %fd351;
	abs.f64 	%fd60, %fd58;
	setp.lt.f64 	%p193, %fd59, %fd60;
	mov.u64 	%rd271, %rd43;
	mov.f64 	%fd305, %fd58;
	@%p193 bra 	$L__BB5_52;
	setp.lt.f64 	%p194, %fd60, %fd59;
	mov.u64 	%rd271, %rd317;
	mov.f64 	%fd305, %fd351;
	@%p194 bra 	$L__BB5_52;
	setp.lt.s64 	%p195, %rd317, %rd43;
	min.s64 	%rd271, %rd317, %rd43;
	selp.f64 	%fd305, %fd351, %fd58, %p195;
$L__BB5_52:
	ld.shared.f64 	%fd63, [_ZN6thrust24THRUST_300001_SM_1000_NS8cuda_cub4core6detail5shmemE+40];
	ld.shared.u64 	%rd46, [_ZN6thrust24THRUST_300001_SM_1000_NS8cuda_cub4core6detail5shmemE+48];
	abs.f64 	%fd64, %fd305;
	abs.f64 	%fd65, %fd63;
	setp.lt.f64 	%p196, %fd64, %fd65;
	mov.u64 	%rd272, %rd46;
	mov.f64 	%fd306, %fd63;
	@%p196 bra 	$L__BB5_55;
	setp.lt.f64 	%p197, %fd65, %fd64;
	mov.u64 	%rd272, %rd271;
	mov.f64 	%fd306, %fd305;
	@%p197 bra 	$L__BB5_55;
	setp.lt.s64 	%p198, %rd271, %rd46;
	min.s64 	%rd272, %rd271, %rd46;
	selp.f64 	%fd306, %fd305, %fd63, %p198;
$L__BB5_55:
	ld.shared.f64 	%fd68, [_ZN6thrust24THRUST_300001_SM_1000_NS8cuda_cub4core6detail5shmemE+56];
	ld.shared.u64 	%rd49, [_ZN6thrust24THRUST_300001_SM_1000_NS8cuda_cub4core6detail5shmemE+64];
	abs.f64 	%fd69, %fd306;
	abs.f64 	%fd70, %fd68;
	setp.lt.f64 	%p199, %fd69, %fd70;
	mov.u64 	%rd273, %rd49;
	mov.f64 	%fd307, %fd68;
	@%p199 bra 	$L__BB5_58;
	setp.lt.f64 	%p200, %fd70, %fd69;
	mov.u64 	%rd273, %rd272;
	mov.f64 	%fd307, %fd306;
	@%p200 bra 	$L__BB5_58;
	setp.lt.s64 	%p201, %rd272, %rd49;
	min.s64 	%rd273, %rd272, %rd49;
	selp.f64 	%fd307, %fd306, %fd68, %p201;
$L__BB5_58:
	ld.shared.f64 	%fd73, [_ZN6thrust24THRUST_300001_SM_1000_NS8cuda_cub4core6detail5shmemE+72];
	ld.shared.u64 	%rd52, [_ZN6thrust24THRUST_300001_SM_1000_NS8cuda_cub4core6detail5shmemE+80];
	abs.f64 	%fd74, %fd307;
	abs.f64 	%fd75, %fd73;
	setp.lt.f64 	%p202, %fd74, %fd75;
	mov.u64 	%rd274, %rd52;
	mov.f64 	%fd308, %fd73;
	@%p202 bra 	$L__BB5_61;
	setp.lt.f64 	%p203, %fd75, %fd74;
	mov.u64 	%rd274, %rd273;
	mov.f64 	%fd308, %fd307;
	@%p203 bra 	$L__BB5_61;
	setp.lt.s64 	%p204, %rd273, %rd52;
	min.s64 	%rd274, %rd273, %rd52;
	selp.f64 	%fd308, %fd307, %fd73, %p204;
$L__BB5_61:
	ld.shared.f64 	%fd78, [_ZN6thrust24THRUST_300001_SM_1000_NS8cuda_cub4core6detail5shmemE+88];
	ld.shared.u64 	%rd55, [_ZN6thrust24THRUST_300001_SM_1000_NS8cuda_cub4core6detail5shmemE+96];
	abs.f64 	%fd79, %fd308;
	abs.f64 	%fd80, %fd78;
	setp.lt.f64 	%p205, %fd79, %fd80;
	mov.u64 	%rd275, %rd55;
	mov.f64 	%fd309, %fd78;
	@%p205 bra 	$L__BB5_64;
	setp.lt.f64 	%p206, %fd80, %fd79;
	mov.u64 	%rd275, %rd274;
	mov.f64 	%fd309, %fd308;
	@%p206 bra 	$L__BB5_64;
	setp.lt.s64 	%p207, %rd274, %rd55;
	min.s64 	%rd275, %rd274, %rd55;
	selp.f64 	%fd309, %fd308, %fd78, %p207;
$L__BB5_64:
	ld.shared.f64 	%fd83, [_ZN6thrust24THRUST_300001_SM_1000_NS8cuda_cub4core6detail5shmemE+104];
	ld.shared.u64 	%rd58, [_ZN6thrust24THRUST_300001_SM_1000_NS8cuda_cub4core6detail5shmemE+112];
	abs.f64 	%fd84, %fd309;
	abs.f64 	%fd85, %fd83;
	setp.lt.f64 	%p208, %fd84, %fd85;
	mov.u64 	%rd276, %rd58;
	mov.f64 	%fd310, %fd83;
	@%p208 bra 	$L__BB5_67;
	setp.lt.f64 	%p209, %fd85, %fd84;
	mov.u64 	%rd276, %rd275;
	mov.f64 	%fd310, %fd309;
	@%p209 bra 	$L__BB5_67;
	setp.lt.s64 	%p210, %rd275, %rd58;
	min.s64 	%rd276, %rd275, %rd58;
	selp.f64 	%fd310, %fd309, %fd83, %p210;
$L__BB5_67:
	ld.shared.f64 	%fd88, [_ZN6thrust24THRUST_300001_SM_1000_NS8cuda_cub4core6detail5shmemE+120];
	ld.shared.u64 	%rd61, [_ZN6thrust24THRUST_300001_SM_1000_NS8cuda_cub4core6detail5shmemE+128];
	abs.f64 	%fd89, %fd310;
	abs.f64 	%fd90, %fd88;
	setp.lt.f64 	%p211, %fd89, %fd90;
	mov.u64 	%rd317, %rd61;
	mov.f64 	%fd351, %fd88;
	@%p211 bra 	$L__BB5_208;
	setp.lt.f64 	%p212, %fd90, %fd89;
	mov.u64 	%rd317, %rd276;
	mov.f64 	%fd351, %fd310;
	@%p212 bra 	$L__BB5_208;
	setp.lt.s64 	%p213, %rd276, %rd61;
	min.s64 	%rd317, %rd276, %rd61;
	selp.f64 	%fd351, %fd310, %fd88, %p213;
	bra.uni 	$L__BB5_208;
$L__BB5_70:
	// begin inline asm
	mov.u32 %r197, %laneid;
	// end inline asm
	and.b32  	%r218, %r5, 992;
	add.s32 	%r219, %r218, 32;
	setp.gt.s32 	%p120, %r219, %r4;
	not.b32 	%r220, %r218;
	add.s32 	%r221, %r4, %r220;
	selp.b32 	%r216, %r221, 31, %p120;
	mov.b64 	%rd231, %fd298;
	mov.b64 	{%r199, %r204}, %rd231;
	mov.b32 	%r215, 1;
	mov.b32 	%r217, -1;
	// begin inline asm
	shfl.sync.down.b32 %r198, %r199, %r215, %r216, %r217;
	// end inline asm
	// begin inline asm
	shfl.sync.down.b32 %r203, %r204, %r215, %r216, %r217;
	// end inline asm
	mov.b64 	%rd232, {%r198, %r203};
	mov.b64 	%fd92, %rd232;
	mov.b64 	{%r209, %r214}, %rd264;
	// begin inline asm
	shfl.sync.down.b32 %r208, %r209, %r215, %r216, %r217;
	// end inline asm
	// begin inline asm
	shfl.sync.down.b32 %r213, %r214, %r215, %r216, %r217;
	// end inline asm
	mov.b64 	%rd63, {%r208, %r213};
	setp.ge.s32 	%p121, %r197, %r216;
	mov.u64 	%rd277, %rd264;
	mov.f64 	%fd311, %fd298;
	@%p121 bra 	$L__BB5_74;
	abs.f64 	%fd93, %fd298;
	abs.f64 	%fd94, %fd92;
	setp.lt.f64 	%p122, %fd93, %fd94;
	mov.u64 	%rd277, %rd63;
	mov.f64 	%fd311, %fd92;
	@%p122 bra 	$L__BB5_74;
	setp.lt.f64 	%p123, %fd94, %fd93;
	mov.u64 	%rd277, %rd264;
	mov.f64 	%fd311, %fd298;
	@%p123 bra 	$L__BB5_74;
	setp.lt.s64 	%p124, %rd264, %rd63;
	min.s64 	%rd277, %rd264, %rd63;
	selp.f64 	%fd311, %fd298, %fd92, %p124;
$L__BB5_74:
	mov.b64 	%rd233, %fd311;
	mov.b64 	{%r223, %r228}, %rd233;
	mov.b32 	%r239, 2;
	mov.b32 	%r241, -1;
	// begin inline asm
	shfl.sync.down.b32 %r222, %r223, %r239, %r216, %r241;
	// end inline asm
	// begin inline asm
	shfl.sync.down.b32 %r227, %r228, %r239, %r216, %r241;
	// end inline asm
	mov.b64 	%rd234, {%r222, %r227};
	mov.b64 	%fd97, %rd234;
	mov.b64 	{%r233, %r238}, %rd277;
	// begin inline asm
	shfl.sync.down.b32 %r232, %r233, %r239, %r216, %r241;
	// end inline asm
	// begin inline asm
	shfl.sync.down.b32 %r237, %r238, %r239, %r216, %r241;
	// end inline asm
	mov.b64 	%rd66, {%r232, %r237};
	add.s32 	%r242, %r197, 2;
	setp.gt.s32 	%p125, %r242, %r216;
	mov.u64 	%rd278, %rd277;
	mov.f64 	%fd312, %fd311;
	@%p125 bra 	$L__BB5_78;
	abs.f64 	%fd98, %fd311;
	abs.f64 	%fd99, %fd97;
	setp.lt.f64 	%p126, %fd98, %fd99;
	mov.u64 	%rd278, %rd66;
	mov.f64 	%fd312, %fd97;
	@%p126 bra 	$L__BB5_78;
	setp.lt.f64 	%p127, %fd99, %fd98;
	mov.u64 	%rd278, %rd277;
	mov.f64 	%fd312, %fd311;
	@%p127 bra 	$L__BB5_78;
	setp.lt.s64 	%p128, %rd277, %rd66;
	min.s64 	%rd278, %rd277, %rd66;
	selp.f64 	%fd312, %fd311, %fd97, %p128;
$L__BB5_78:
	mov.b64 	%rd235, %fd312;
	mov.b64 	{%r244, %r249}, %rd235;
	mov.b32 	%r260, 4;
	mov.b32 	%r262, -1;
	// begin inline asm
	shfl.sync.down.b32 %r243, %r244, %r260, %r216, %r262;
	// end inline asm
	// begin inline asm
	shfl.sync.down.b32 %r248, %r249, %r260, %r216, %r262;
	// end inline asm
	mov.b64 	%rd236, {%r243, %r248};
	mov.b64 	%fd102, %rd236;
	mov.b64 	{%r254, %r259}, %rd278;
	// begin inline asm
	shfl.sync.down.b32 %r253, %r254, %r260, %r216, %r262;
	// end inline asm
	// begin inline asm
	shfl.sync.down.b32 %r258, %r259, %r260, %r216, %r262;
	// end inline asm
	mov.b64 	%rd69, {%r253, %r258};
	add.s32 	%r263, %r197, 4;
	setp.gt.s32 	%p129, %r263, %r216;
	mov.u64 	%rd279, %rd278;
	mov.f64 	%fd313, %fd312;
	@%p129 bra 	$L__BB5_82;
	abs.f64 	%fd103, %fd312;
	abs.f64 	%fd104, %fd102;
	setp.lt.f64 	%p130, %fd103, %fd104;
	mov.u64 	%rd279, %rd69;
	mov.f64 	%fd313, %fd102;
	@%p130 bra 	$L__BB5_82;
	setp.lt.f64 	%p131, %fd104, %fd103;
	mov.u64 	%rd279, %rd278;
	mov.f64 	%fd313, %fd312;
	@%p131 bra 	$L__BB5_82;
	setp.lt.s64 	%p132, %rd278, %rd69;
	min.s64 	%rd279, %rd278, %rd69;
	selp.f64 	%fd313, %fd312, %fd102, %p132;
$L__BB5_82:
	mov.b64 	%rd237, %fd313;
	mov.b64 	{%r265, %r270}, %rd237;
	mov.b32 	%r281, 8;
	mov.b32 	%r283, -1;
	// begin inline asm
	shfl.sync.down.b32 %r264, %r265, %r281, %r216, %r283;
	// end inline asm
	// begin inline asm
	shfl.sync.down.b32 %r269, %r270, %r281, %r216, %r283;
	// end inline asm
	mov.b64 	%rd238, {%r264, %r269};
	mov.b64 	%fd107, %rd238;
	mov.b64 	{%r275, %r280}, %rd279;
	// begin inline asm
	shfl.sync.down.b32 %r274, %r275, %r281, %r216, %r283;
	// end inline asm
	// begin inline asm
	shfl.sync.down.b32 %r279, %r280, %r281, %r216, %r283;
	// end inline asm
	mov.b64 	%rd72, {%r274, %r279};
	add.s32 	%r284, %r197, 8;
	setp.gt.s32 	%p133, %r284, %r216;
	mov.u64 	%rd280, %rd279;
	mov.f64 	%fd314, %fd313;
	@%p133 bra 	$L__BB5_86;
	abs.f64 	%fd108, %fd313;
	abs.f64 	%fd109, %fd107;
	setp.lt.f64 	%p134, %fd108, %fd109;
	mov.u64 	%rd280, %rd72;
	mov.f64 	%fd314, %fd107;
	@%p134 bra 	$L__BB5_86;
	setp.lt.f64 	%p135, %fd109, %fd108;
	mov.u64 	%rd280, %rd279;
	mov.f64 	%fd314, %fd313;
	@%p135 bra 	$L__BB5_86;
	setp.lt.s64 	%p136, %rd279, %rd72;
	min.s64 	%rd280, %rd279, %rd72;
	selp.f64 	%fd314, %fd313, %fd107, %p136;
$L__BB5_86:
	mov.b64 	%rd239, %fd314;
	mov.b64 	{%r286, %r291}, %rd239;
	mov.b32 	%r302, 16;
	mov.b32 	%r304, -1;
	// begin inline asm
	shfl.sync.down.b32 %r285, %r286, %r302, %r216, %r304;
	// end inline asm
	// begin inline asm
	shfl.sync.down.b32 %r290, %r291, %r302, %r216, %r304;
	// end inline asm
	mov.b64 	%rd240, {%r285, %r290};
	mov.b64 	%fd112, %rd240;
	mov.b64 	{%r296, %r301}, %rd280;
	// begin inline asm
	shfl.sync.down.b32 %r295, %r296, %r302, %r216, %r304;
	// end inline asm
	// begin inline asm
	shfl.sync.down.b32 %r300, %r301, %r302, %r216, %r304;
	// end inline asm
	mov.b64 	%rd75, {%r295, %r300};
	add.s32 	%r305, %r197, 16;
	setp.gt.s32 	%p137, %r305, %r216;
	mov.u64 	%rd317, %rd280;
	mov.f64 	%fd351, %fd314;
	@%p137 bra 	$L__BB5_90;
	abs.f64 	%fd113, %fd314;
	abs.f64 	%fd114, %fd112;
	setp.lt.f64 	%p138, %fd113, %fd114;
	mov.u64 	%rd317, %rd75;
	mov.f64 	%fd351, %fd112;
	@%p138 bra 	$L__BB5_90;
	setp.lt.f64 	%p139, %fd114, %fd113;
	mov.u64 	%rd317, %rd280;
	mov.f64 	%fd351, %fd314;
	@%p139 bra 	$L__BB5_90;
	setp.lt.s64 	%p140, %rd280, %rd75;
	min.s64 	%rd317, %rd280, %rd75;
	selp.f64 	%fd351, %fd314, %fd112, %p140;
$L__BB5_90:
	setp.ne.s32 	%p141, %r197, 0;
	@%p141 bra 	$L__BB5_92;
	shr.u32 	%r306, %r5, 1;
	and.b32  	%r307, %r306, 496;
	mov.u32 	%r308, _ZN6thrust24THRUST_300001_SM_1000_NS8cuda_cub4core6detail5shmemE;
	add.s32 	%r309, %r308, %r307;
	st.shared.f64 	[%r309+8], %fd351;
	st.shared.u64 	[%r309+16], %rd317;
$L__BB5_92:
	bar.sync 	0;
	setp.ne.s32 	%p142, %r5, 0;
	@%p142 bra 	$L__BB5_208;
	setp.lt.s32 	%p143, %r4, 33;
	mov.f64 	%fd316, %fd351;
	mov.u64 	%rd282, %rd317;
	@%p143 bra 	$L__BB5_97;
	ld.shared.f64 	%fd117, [_ZN6thrust24THRUST_300001_SM_1000_NS8cuda_cub4core6detail5shmemE+24];
	ld.shared.u64 	%rd78, [_ZN6thrust24THRUST_300001_SM_1000_NS8cuda_cub4core6detail5shmemE+32];
	abs.f64 	%fd118, %fd351;
	abs.f64 	%fd119, %fd117;
	setp.lt.f64 	%p144, %fd118, %fd119;
	mov.f64 	%fd316, %fd117;
	mov.u64 	%rd282, %rd78;
	@%p144 bra 	$L__BB5_97;
	setp.lt.f64 	%p145, %fd119, %fd118;
	mov.f64 	%fd316, %fd351;
	mov.u64 	%rd282, %rd317;
	@%p145 bra 	$L__BB5_97;
	setp.lt.s64 	%p146, %rd317, %rd78;
	min.s64 	%rd282, %rd317, %rd78;
	selp.f64 	%fd316, %fd351, %fd117, %p146;
$L__BB5_97:
	setp.lt.s32 	%p147, %r4, 65;
	mov.f64 	%fd317, %fd316;
	mov.u64 	%rd283, %rd282;
	@%p147 bra 	$L__BB5_101;
	ld.shared.f64 	%fd122, [_ZN6thrust24THRUST_300001_SM_1000_NS8cuda_cub4core6detail5shmemE+40];
	ld.shared.u64 	%rd81, [_ZN6thrust24THRUST_300001_SM_1000_NS8cuda_cub4core6detail5shmemE+48];
	abs.f64 	%fd123, %fd316;
	abs.f64 	%fd124, %fd122;
	setp.lt.f64 	%p148, %fd123, %fd124;
	mov.f64 	%fd317, %fd122;
	mov.u64 	%rd283, %rd81;
	@%p148 bra 	$L__BB5_101;
	setp.lt.f64 	%p149, %fd124, %fd123;
	mov.f64 	%fd317, %fd316;
	mov.u64 	%rd283, %rd282;
	@%p149 bra 	$L__BB5_101;
	setp.lt.s64 	%p150, %rd282, %rd81;
	selp.f64 	%fd317, %fd316, %fd122, %p150;
	min.s64 	%rd283, %rd282, %rd81;
$L__BB5_101:
	setp.lt.s32 	%p151, %r4, 97;
	mov.f64 	%fd318, %fd317;
	mov.u64 	%rd284, %rd283;
	@%p151 bra 	$L__BB5_105;
	ld.shared.f64 	%fd127, [_ZN6thrust24THRUST_300001_SM_1000_NS8cuda_cub4core6detail5shmemE+56];
	ld.shared.u64 	%rd84, [_ZN6thrust24THRUST_300001_SM_1000_NS8cuda_cub4core6detail5shmemE+64];
	abs.f64 	%fd128, %fd317;
	abs.f64 	%fd129, %fd127;
	setp.lt.f64 	%p152, %fd128, %fd129;
	mov.f64 	%fd318, %fd127;
	mov.u64 	%rd284, %rd84;
	@%p152 bra 	$L__BB5_105;
	setp.lt.f64 	%p153, %fd129, %fd128;
	mov.f64 	%fd318, %fd317;
	mov.u64 	%rd284, %rd283;
	@%p153 bra 	$L__BB5_105;
	setp.lt.s64 	%p154, %rd283, %rd84;
	selp.f64 	%fd318, %fd317, %fd127, %p154;
	min.s64 	%rd284, %rd283, %rd84;
$L__BB5_105:
	setp.lt.s32 	%p155, %r4, 129;
	mov.f64 	%fd319, %fd318;
	mov.u64 	%rd285, %rd284;
	@%p155 bra 	$L__BB5_109;
	ld.shared.f64 	%fd132, [_ZN6thrust24THRUST_300001_SM_1000_NS8cuda_cub4core6detail5shmemE+72];
	ld.shared.u64 	%rd87, [_ZN6thrust24THRUST_300001_SM_1000_NS8cuda_cub4core6detail5shmemE+80];
	abs.f64 	%fd133, %fd318;
	abs.f64 	%fd134, %fd132;
	setp.lt.f64 	%p156, %fd133, %fd134;
	mov.f64 	%fd319, %fd132;
	mov.u64 	%rd285, %rd87;
	@%p156 bra 	$L__BB5_109;
	setp.lt.f64 	%p157, %fd134, %fd133;
	mov.f64 	%fd319, %fd318;
	mov.u64 	%rd285, %rd284;
	@%p157 bra 	$L__BB5_109;
	setp.lt.s64 	%p158, %rd284, %rd87;
	selp.f64 	%fd319, %fd318, %fd132, %p158;
	min.s64 	%rd285, %rd284, %rd87;
$L__BB5_109:
	setp.lt.s32 	%p159, %r4, 161;
	mov.f64 	%fd320, %fd319;
	mov.u64 	%rd286, %rd285;
	@%p159 bra 	$L__BB5_113;
	ld.shared.f64 	%fd137, [_ZN6thrust24THRUST_300001_SM_1000_NS8cuda_cub4core6detail5shmemE+88];
	ld.shared.u64 	%rd90, [_ZN6thrust24THRUST_300001_SM_1000_NS8cuda_cub4core6detail5shmemE+96];
	abs.f64 	%fd138, %fd319;
	abs.f64 	%fd139, %fd137;
	setp.lt.f64 	%p160, %fd138, %fd139;
	mov.f64 	%fd320, %fd137;
	mov.u64 	%rd286, %rd90;
	@%p160 bra 	$L__BB5_113;
	setp.lt.f64 	%p161, %fd139, %fd138;
	mov.f64 	%fd320, %fd319;
	mov.u64 	%rd286, %rd285;
	@%p161 bra 	$L__BB5_113;
	setp.lt.s64 	%p162, %rd285, %rd90;
	selp.f64 	%fd320, %fd319, %fd137, %p162;
	min.s64 	%rd286, %rd285, %rd90;
$L__BB5_113:
	setp.lt.s32 	%p163, %r4, 193;
	mov.f64 	%fd321, %fd320;
	mov.u64 	%rd287, %rd286;
	@%p163 bra 	$L__BB5_117;
	ld.shared.f64 	%fd142, [_ZN6thrust24THRUST_300001_SM_1000_NS8cuda_cub4core6detail5shmemE+104];
	ld.shared.u64 	%rd93, [_ZN6thrust24THRUST_300001_SM_1000_NS8cuda_cub4core6detail5shmemE+112];
	abs.f64 	%fd143, %fd320;
	abs.f64 	%fd144, %fd142;
	setp.lt.f64 	%p164, %fd143, %fd144;
	mov.f64 	%fd321, %fd142;
	mov.u64 	%rd287, %rd93;
	@%p164 bra 	$L__BB5_117;
	setp.lt.f64 	%p165, %fd144, %fd143;
	mov.f64 	%fd321, %fd320;
	mov.u64 	%rd287, %rd286;
	@%p165 bra 	$L__BB5_117;
	setp.lt.s64 	%p166, %rd286, %rd93;
	selp.f64 	%fd321, %fd320, %fd142, %p166;
	min.s64 	%rd287, %rd286, %rd93;
$L__BB5_117:
	setp.lt.s32 	%p167, %r4, 225;
	mov.u64 	%rd317, %rd287;
	mov.f64 	%fd351, %fd321;
	@%p167 bra 	$L__BB5_208;
	ld.shared.f64 	%fd147, [_ZN6thrust24THRUST_300001_SM_1000_NS8cuda_cub4core6detail5shmemE+120];
	ld.shared.u64 	%rd96, [_ZN6thrust24THRUST_300001_SM_1000_NS8cuda_cub4core6detail5shmemE+128];
	abs.f64 	%fd148, %fd321;
	abs.f64 	%fd149, %fd147;
	setp.lt.f64 	%p168, %fd148, %fd149;
	mov.u64 	%rd317, %rd96;
	mov.f64 	%fd351, %fd147;
	@%p168 bra 	$L__BB5_208;
	setp.lt.f64 	%p169, %fd149, %fd148;
	mov.u64 	%rd317, %rd287;
	mov.f64 	%fd351, %fd321;
	@%p169 bra 	$L__BB5_208;
	setp.lt.s64 	%p170, %rd287, %rd96;
	selp.f64 	%fd351, %fd321, %fd147, %p170;
	min.s64 	%rd317, %rd287, %rd96;
	bra.uni 	$L__BB5_208;
$L__BB5_121:
	mov.u32 	%r35, %tid.x;
	cvt.s64.s32 	%rd183, %r2;
	add.s64 	%rd98, %rd3, %rd183;
	cvt.u64.u32 	%rd99, %r35;
	add.s64 	%rd184, %rd99, %rd183;
	shl.b64 	%rd185, %rd184, 3;
	add.s64 	%rd186, %rd2, %rd185;
	ld.global.f64 	%fd274, [%rd186];
	add.s32 	%r69, %r35, 256;
	cvt.u64.u32 	%rd187, %r69;
	ld.global.f64 	%fd275, [%rd186+2048];
	add.s32 	%r70, %r35, 512;
	cvt.u64.u32 	%rd188, %r70;
	ld.global.f64 	%fd276, [%rd186+4096];
	add.s32 	%r71, %r35, 768;
	cvt.u64.u32 	%rd189, %r71;
	ld.global.f64 	%fd277, [%rd186+6144];
	or.b32  	%r72, %r35, 1024;
	cvt.u64.u32 	%rd100, %r72;
	add.s64 	%rd305, %rd98, %rd100;
	ld.global.f64 	%fd339, [%rd186+8192];
	abs.f64 	%fd278, %fd274;
	abs.f64 	%fd279, %fd275;
	setp.geu.f64 	%p2, %fd278, %fd279;
	selp.f64 	%fd280, %fd274, %fd275, %p2;
	selp.b64 	%rd190, %rd99, %rd187, %p2;
	abs.f64 	%fd281, %fd280;
	abs.f64 	%fd282, %fd276;
	setp.geu.f64 	%p3, %fd281, %fd282;
	selp.f64 	%fd283, %fd280, %fd276, %p3;
	selp.b64 	%rd191, %rd190, %rd188, %p3;
	abs.f64 	%fd284, %fd283;
	abs.f64 	%fd285, %fd277;
	setp.geu.f64 	%p4, %fd284, %fd285;
	selp.f64 	%fd152, %fd283, %fd277, %p4;
	selp.b64 	%rd102, %rd191, %rd189, %p4;
	abs.f64 	%fd153, %fd152;
	abs.f64 	%fd154, %fd339;
	setp.lt.f64 	%p5, %fd153, %fd154;
	@%p5 bra 	$L__BB5_123;
	setp.lt.f64 	%p6, %fd154, %fd153;
	setp.lt.u64 	%p7, %rd102, %rd100;
	or.pred  	%p8, %p6, %p7;
	selp.f64 	%fd339, %fd152, %fd339, %p8;
	add.s64 	%rd194, %rd98, %rd102;
	selp.b64 	%rd305, %rd194, %rd305, %p8;
$L__BB5_123:
	setp.le.s32 	%p9, %r66, %r3;
	@%p9 bra 	$L__BB5_164;
	setp.ne.s32 	%p10, %r35, 0;
	@%p10 bra 	$L__BB5_126;
	atom.global.add.u32 	%r73, [%rd1+4], 1280;
	add.s32 	%r74, %r73, %r3;
	st.shared.u32 	[_ZN6thrust24THRUST_300001_SM_1000_NS8cuda_cub4core6detail5shmemE+152], %r74;
$L__BB5_126:
	bar.sync 	0;
	ld.shared.u32 	%r427, [_ZN6thrust24THRUST_300001_SM_1000_NS8cuda_cub4core6detail5shmemE+152];
	add.s32 	%r75, %r427, 1280;
	setp.gt.s32 	%p11, %r75, %r66;
	@%p11 bra 	$L__BB5_141;
	mov.f64 	%fd323, %fd339;
	mov.u64 	%rd289, %rd305;
$L__BB5_128:
	cvt.s64.s32 	%rd195, %r427;
	add.s64 	%rd196, %rd99, %rd195;
	shl.b64 	%rd197, %rd196, 3;
	add.s64 	%rd198, %rd2, %rd197;
	add.s64 	%rd290, %rd196, %rd3;
	ld.global.f64 	%fd324, [%rd198];
	add.s64 	%rd291, %rd290, 256;
	ld.global.f64 	%fd325, [%rd198+2048];
	add.s64 	%rd292, %rd290, 512;
	ld.global.f64 	%fd326, [%rd198+4096];
	add.s64 	%rd293, %rd290, 768;
	ld.global.f64 	%fd327, [%rd198+6144];
	add.s64 	%rd305, %rd290, 1024;
	ld.global.f64 	%fd339, [%rd198+8192];
	abs.f64 	%fd163, %fd323;
	abs.f64 	%fd164, %fd324;
	setp.lt.f64 	%p12, %fd163, %fd164;
	@%p12 bra 	$L__BB5_130;
	setp.lt.f64 	%p13, %fd164, %fd163;
	setp.lt.s64 	%p14, %rd289, %rd290;
	or.pred  	%p15, %p13, %p14;
	selp.f64 	%fd324, %fd323, %fd324, %p15;
	selp.b64 	%rd290, %rd289, %rd290, %p15;
$L__BB5_130:
	abs.f64 	%fd167, %fd324;
	abs.f64 	%fd168, %fd325;
	setp.lt.f64 	%p16, %fd167, %fd168;
	@%p16 bra 	$L__BB5_132;
	setp.lt.f64 	%p17, %fd168, %fd167;
	setp.lt.s64 	%p18, %rd290, %rd291;
	or.pred  	%p19, %p17, %p18;
	selp.f64 	%fd325, %fd324, %fd325, %p19;
	selp.b64 	%rd291, %rd290, %rd291, %p19;
$L__BB5_132:
	abs.f64 	%fd171, %fd325;
	abs.f64 	%fd172, %fd326;
	setp.lt.f64 	%p20, %fd171, %fd172;
	@%p20 bra 	$L__BB5_134;
	setp.lt.f64 	%p21, %fd172, %fd171;
	setp.lt.s64 	%p22, %rd291, %rd292;
	or.pred  	%p23, %p21, %p22;
	selp.f64 	%fd326, %fd325, %fd326, %p23;
	selp.b64 	%rd292, %rd291, %rd292, %p23;
$L__BB5_134:
	abs.f64 	%fd175, %fd326;
	abs.f64 	%fd176, %fd327;
	setp.lt.f64 	%p24, %fd175, %fd176;
	@%p24 bra 	$L__BB5_136;
	setp.lt.f64 	%p25, %fd176, %fd175;
	setp.lt.s64 	%p26, %rd292, %rd293;
	or.pred  	%p27, %p25, %p26;
	selp.f64 	%fd327, %fd326, %fd327, %p27;
	selp.b64 	%rd293, %rd292, %rd293, %p27;
$L__BB5_136:
	abs.f64 	%fd179, %fd327;
	abs.f64 	%fd180, %fd339;
	setp.lt.f64 	%p28, %fd179, %fd180;
	@%p28 bra 	$L__BB5_138;
	setp.lt.f64 	%p29, %fd180, %fd179;
	setp.lt.s64 	%p30, %rd293, %rd305;
	or.pred  	%p31, %p29, %p30;
	selp.f64 	%fd339, %fd327, %fd339, %p31;
	selp.b64 	%rd305, %rd293, %rd305, %p31;
$L__BB5_138:
	setp.ne.s32 	%p32, %r35, 0;
	bar.sync 	0;
	@%p32 bra 	$L__BB5_140;
	atom.global.add.u32 	%r76, [%rd1+4], 1280;
	add.s32 	%r77, %r76, %r3;
	st.shared.u32 	[_ZN6thrust24THRUST_300001_SM_1000_NS8cuda_cub4core6detail5shmemE+152], %r77;
$L__BB5_140:
	bar.sync 	0;
	ld.shared.u32 	%r427, [_ZN6thrust24THRUST_300001_SM_1000_NS8cuda_cub4core6detail5shmemE+152];
	add.s32 	%r78, %r427, 1280;
	setp.le.s32 	%p33, %r78, %r66;
	mov.f64 	%fd323, %fd339;
	mov.u64 	%rd289, %rd305;
	@%p33 bra 	$L__BB5_128;
$L__BB5_141:
	setp.le.s32 	%p34, %r66, %r427;
	@%p34 bra 	$L__BB5_164;
	sub.s32 	%r40, %r66, %r427;
	setp.ge.s32 	%p35, %r35, %r40;
	@%p35 bra 	$L__BB5_164;
	not.b32 	%r79, %r35;
	add.s32 	%r80, %r66, %r79;
	sub.s32 	%r41, %r80, %r427;
	and.b32  	%r81, %r41, 768;
	setp.eq.s32 	%p36, %r81, 768;
	mov.u32 	%r431, %r35;
	@%p36 bra 	$L__BB5_149;
	add.s32 	%r429, %r35, %r427;
	shr.u32 	%r82, %r41, 8;
	add.s32 	%r83, %r82, 1;
	and.b32  	%r84, %r83, 3;
	neg.s32 	%r428, %r84;
	mov.u32 	%r431, %r35;
$L__BB5_145:
	.pragma "nounroll";
	mov.u64 	%rd122, %rd305;
	mov.f64 	%fd184, %fd339;
	cvt.s64.s32 	%rd200, %r429;
	add.s64 	%rd123, %rd3, %rd200;
	mul.wide.s32 	%rd201, %r429, 8;
	add.s64 	%rd202, %rd2, %rd201;
	ld.global.f64 	%fd185, [%rd202];
	abs.f64 	%fd186, %fd184;
	abs.f64 	%fd187, %fd185;
	setp.lt.f64 	%p37, %fd186, %fd187;
	mov.f64 	%fd339, %fd185;
	mov.u64 	%rd305, %rd123;
	@%p37 bra 	$L__BB5_148;
	setp.lt.f64 	%p38, %fd187, %fd186;
	mov.f64 	%fd339, %fd184;
	mov.u64 	%rd305, %rd122;
	@%p38 bra 	$L__BB5_148;
	setp.lt.s64 	%p39, %rd122, %rd123;
	selp.f64 	%fd339, %fd184, %fd185, %p39;
	min.s64 	%rd305, %rd122, %rd123;
$L__BB5_148:
	add.s32 	%r431, %r431, 256;
	add.s32 	%r429, %r429, 256;
	add.s32 	%r428, %r428, 1;
	setp.ne.s32 	%p40, %r428, 0;
	@%p40 bra 	$L__BB5_145;
$L__BB5_149:
	setp.lt.u32 	%p41, %r41, 768;
	@%p41 bra 	$L__BB5_164;
	add.s32 	%r432, %r431, %r427;
	add.s32 	%r435, %r432, 256;
	add.s32 	%r434, %r432, 512;
	add.s32 	%r433, %r432, 768;
	add.s64 	%rd128, %rd2, 4096;
$L__BB5_151:
	cvt.s64.s32 	%rd203, %r435;
	add.s64 	%rd130, %rd3, %rd203;
	cvt.s64.s32 	%rd204, %r434;
	add.s64 	%rd131, %rd3, %rd204;
	cvt.s64.s32 	%rd205, %r433;
	add.s64 	%rd132, %rd3, %rd205;
	cvt.s64.s32 	%rd206, %r432;
	mul.wide.s32 	%rd207, %r432, 8;
	add.s64 	%rd133, %rd128, %rd207;
	add.s64 	%rd134, %rd3, %rd206;
	ld.global.f64 	%fd193, [%rd133+-4096];
	abs.f64 	%fd194, %fd339;
	abs.f64 	%fd195, %fd193;
	setp.lt.f64 	%p42, %fd194, %fd195;
	mov.f64 	%fd335, %fd193;
	mov.u64 	%rd301, %rd134;
	@%p42 bra 	$L__BB5_154;
	setp.lt.f64 	%p43, %fd195, %fd194;
	mov.f64 	%fd335, %fd339;
	mov.u64 	%rd301, %rd305;
	@%p43 bra 	$L__BB5_154;
	setp.lt.s64 	%p44, %rd305, %rd134;
	selp.f64 	%fd335, %fd339, %fd193, %p44;
	min.s64 	%rd301, %rd305, %rd134;
$L__BB5_154:
	ld.global.f64 	%fd198, [%rd133+-2048];
	abs.f64 	%fd199, %fd335;
	abs.f64 	%fd200, %fd198;
	setp.lt.f64 	%p45, %fd199, %fd200;
	mov.f64 	%fd336, %fd198;
	mov.u64 	%rd302, %rd130;
	@%p45 bra 	$L__BB5_157;
	setp.lt.f64 	%p46, %fd200, %fd199;
	mov.f64 	%fd336, %fd335;
	mov.u64 	%rd302, %rd301;
	@%p46 bra 	$L__BB5_157;
	setp.lt.s64 	%p47, %rd301, %rd130;
	selp.f64 	%fd336, %fd335, %fd198, %p47;
	min.s64 	%rd302, %rd301, %rd130;
$L__BB5_157:
	ld.global.f64 	%fd203, [%rd133];
	abs.f64 	%fd204, %fd336;
	abs.f64 	%fd205, %fd203;
	setp.lt.f64 	%p48, %fd204, %fd205;
	mov.f64 	%fd337, %fd203;
	mov.u64 	%rd303, %rd131;
	@%p48 bra 	$L__BB5_160;
	setp.lt.f64 	%p49, %fd205, %fd204;
	mov.f64 	%fd337, %fd336;
	mov.u64 	%rd303, %rd302;
	@%p49 bra 	$L__BB5_160;
	setp.lt.s64 	%p50, %rd302, %rd131;
	selp.f64 	%fd337, %fd336, %fd203, %p50;
	min.s64 	%rd303, %rd302, %rd131;
$L__BB5_160:
	ld.global.f64 	%fd208, [%rd133+2048];
	abs.f64 	%fd209, %fd337;
	abs.f64 	%fd210, %fd208;
	setp.lt.f64 	%p51, %fd209, %fd210;
	mov.f64 	%fd339, %fd208;
	mov.u64 	%rd305, %rd132;
	@%p51 bra 	$L__BB5_163;
	setp.lt.f64 	%p52, %fd210, %fd209;
	mov.f64 	%fd339, %fd337;
	mov.u64 	%rd305, %rd303;
	@%p52 bra 	$L__BB5_163;
	setp.lt.s64 	%p53, %rd303, %rd132;
	selp.f64 	%fd339, %fd337, %fd208, %p53;
	min.s64 	%rd305, %rd303, %rd132;
$L__BB5_163:
	add.s32 	%r431, %r431, 1024;
	add.s32 	%r435, %r435, 1024;
	add.s32 	%r434, %r434, 1024;
	add.s32 	%r433, %r433, 1024;
	add.s32 	%r432, %r432, 1024;
	setp.lt.s32 	%p54, %r431, %r40;
	@%p54 bra 	$L__BB5_151;
$L__BB5_164:
	// begin inline asm
	mov.u32 %r85, %laneid;
	// end inline asm
	mov.b64 	%rd208, %fd339;
	mov.b64 	{%r87, %r92}, %rd208;
	mov.b32 	%r103, 1;
	mov.b32 	%r104, 31;
	mov.b32 	%r105, -1;
	// begin inline asm
	shfl.sync.down.b32 %r86, %r87, %r103, %r104, %r105;
	// end inline asm
	// begin inline asm
	shfl.sync.down.b32 %r91, %r92, %r103, %r104, %r105;
	// end inline asm
	mov.b64 	%rd209, {%r86, %r91};
	mov.b64 	%fd214, %rd209;
	mov.b64 	{%r97, %r102}, %rd305;
	// begin inline asm
	shfl.sync.down.b32 %r96, %r97, %r103, %r104, %r105;
	// end inline asm
	// begin inline asm
	shfl.sync.down.b32 %r101, %r102, %r103, %r104, %r105;
	// end inline asm
	mov.b64 	%rd144, {%r96, %r101};
	setp.gt.s32 	%p55, %r85, 30;
	mov.f64 	%fd340, %fd339;
	mov.u64 	%rd306, %rd305;
	@%p55 bra 	$L__BB5_168;
	abs.f64 	%fd215, %fd339;
	abs.f64 	%fd216, %fd214;
	setp.lt.f64 	%p56, %fd215, %fd216;
	mov.f64 	%fd340, %fd214;
	mov.u64 	%rd306, %rd144;
	@%p56 bra 	$L__BB5_168;
	setp.lt.f64 	%p57, %fd216, %fd215;
	mov.f64 	%fd340, %fd339;
	mov.u64 	%rd306, %rd305;
	@%p57 bra 	$L__BB5_168;
	setp.lt.s64 	%p58, %rd305, %rd144;
	selp.f64 	%fd340, %fd339, %fd214, %p58;
	min.s64 	%rd306, %rd305, %rd144;
$L__BB5_168:
	mov.b64 	%rd210, %fd340;
	mov.b64 	{%r107, %r112}, %rd210;
	mov.b32 	%r123, 2;
	mov.b32 	%r124, 31;
	mov.b32 	%r125, -1;
	// begin inline asm
	shfl.sync.down.b32 %r106, %r107, %r123, %r124, %r125;
	// end inline asm
	// begin inline asm
	shfl.sync.down.b32 %r111, %r112, %r123, %r124, %r125;
	// end inline asm
	mov.b64 	%rd211, {%r106, %r111};
	mov.b64 	%fd219, %rd211;
	mov.b64 	{%r117, %r122}, %rd306;
	// begin inline asm
	shfl.sync.down.b32 %r116, %r117, %r123, %r124, %r125;
	// end inline asm
	// begin inline asm
	shfl.sync.down.b32 %r121, %r122, %r123, %r124, %r125;
	// end inline asm
	mov.b64 	%rd147, {%r116, %r121};
	setp.gt.s32 	%p59, %r85, 29;
	mov.f64 	%fd341, %fd340;
	mov.u64 	%rd307, %rd306;
	@%p59 bra 	$L__BB5_172;
	abs.f64 	%fd220, %fd340;
	abs.f64 	%fd221, %fd219;
	setp.lt.f64 	%p60, %fd220, %fd221;
	mov.f64 	%fd341, %fd219;
	mov.u64 	%rd307, %rd147;
	@%p60 bra 	$L__BB5_172;
	setp.lt.f64 	%p61, %fd221, %fd220;
	mov.f64 	%fd341, %fd340;
	mov.u64 	%rd307, %rd306;
	@%p61 bra 	$L__BB5_172;
	setp.lt.s64 	%p62, %rd306, %rd147;
	selp.f64 	%fd341, %fd340, %fd219, %p62;
	min.s64 	%rd307, %rd306, %rd147;
$L__BB5_172:
	mov.b64 	%rd212, %fd341;
	mov.b64 	{%r127, %r132}, %rd212;
	mov.b32 	%r143, 4;
	mov.b32 	%r144, 31;
	mov.b32 	%r145, -1;
	// begin inline asm
	shfl.sync.down.b32 %r126, %r127, %r143, %r144, %r145;
	// end inline asm
	// begin inline asm
	shfl.sync.down.b32 %r131, %r132, %r143, %r144, %r145;
	// end inline asm
	mov.b64 	%rd213, {%r126, %r131};
	mov.b64 	%fd224, %rd213;
	mov.b64 	{%r137, %r142}, %rd307;
	// begin inline asm
	shfl.sync.down.b32 %r136, %r137, %r143, %r144, %r145;
	// end inline asm
	// begin inline asm
	shfl.sync.down.b32 %r141, %r142, %r143, %r144, %r145;
	// end inline asm
	mov.b64 	%rd150, {%r136, %r141};
	setp.gt.s32 	%p63, %r85, 27;
	mov.f64 	%fd342, %fd341;
	mov.u64 	%rd308, %rd307;
	@%p63 bra 	$L__BB5_176;
	abs.f64 	%fd225, %fd341;
	abs.f64 	%fd226, %fd224;
	setp.lt.f64 	%p64, %fd225, %fd226;
	mov.f64 	%fd342, %fd224;
	mov.u64 	%rd308, %rd150;
	@%p64 bra 	$L__BB5_176;
	setp.lt.f64 	%p65, %fd226, %fd225;
	mov.f64 	%fd342, %fd341;
	mov.u64 	%rd308, %rd307;
	@%p65 bra 	$L__BB5_176;
	setp.lt.s64 	%p66, %rd307, %rd150;
	selp.f64 	%fd342, %fd341, %fd224, %p66;
	min.s64 	%rd308, %rd307, %rd150;
$L__BB5_176:
	mov.b64 	%rd214, %fd342;
	mov.b64 	{%r147, %r152}, %rd214;
	mov.b32 	%r163, 8;
	mov.b32 	%r164, 31;
	mov.b32 	%r165, -1;
	// begin inline asm
	shfl.sync.down.b32 %r146, %r147, %r163, %r164, %r165;
	// end inline asm
	// begin inline asm
	shfl.sync.down.b32 %r151, %r152, %r163, %r164, %r165;
	// end inline asm
	mov.b64 	%rd215, {%r146, %r151};
	mov.b64 	%fd229, %rd215;
	mov.b64 	{%r157, %r162}, %rd308;
	// begin inline asm
	shfl.sync.down.b32 %r156, %r157, %r163, %r164, %r165;
	// end inline asm
	// begin inline asm
	shfl.sync.down.b32 %r161, %r162, %r163, %r164, %r165;
	// end inline asm
	mov.b64 	%rd153, {%r156, %r161};
	setp.gt.s32 	%p67, %r85, 23;
	mov.f64 	%fd343, %fd342;
	mov.u64 	%rd309, %rd308;
	@%p67 bra 	$L__BB5_180;
	abs.f64 	%fd230, %fd342;
	abs.f64 	%fd231, %fd229;
	setp.lt.f64 	%p68, %fd230, %fd231;
	mov.f64 	%fd343, %fd229;
	mov.u64 	%rd309, %rd153;
	@%p68 bra 	$L__BB5_180;
	setp.lt.f64 	%p69, %fd231, %fd230;
	mov.f64 	%fd343, %fd342;
	mov.u64 	%rd309, %rd308;
	@%p69 bra 	$L__BB5_180;
	setp.lt.s64 	%p70, %rd308, %rd153;
	selp.f64 	%fd343, %fd342, %fd229, %p70;
	min.s64 	%rd309, %rd308, %rd153;
$L__BB5_180:
	mov.b64 	%rd216, %fd343;
	mov.b64 	{%r167, %r172}, %rd216;
	mov.b32 	%r183, 16;
	mov.b32 	%r184, 31;
	mov.b32 	%r185, -1;
	// begin inline asm
	shfl.sync.down.b32 %r166, %r167, %r183, %r184, %r185;
	// end inline asm
	// begin inline asm
	shfl.sync.down.b32 %r171, %r172, %r183, %r184, %r185;
	// end inline asm
	mov.b64 	%rd217, {%r166, %r171};
	mov.b64 	%fd234, %rd217;
	mov.b64 	{%r177, %r182}, %rd309;
	// begin inline asm
	shfl.sync.down.b32 %r176, %r177, %r183, %r184, %r185;
	// end inline asm
	// begin inline asm
	shfl.sync.down.b32 %r181, %r182, %r183, %r184, %r185;
	// end inline asm
	mov.b64 	%rd156, {%r176, %r181};
	setp.gt.s32 	%p71, %r85, 15;
	mov.f64 	%fd351, %fd343;
	mov.u64 	%rd317, %rd309;
	@%p71 bra 	$L__BB5_184;
	abs.f64 	%fd235, %fd343;
	abs.f64 	%fd236, %fd234;
	setp.lt.f64 	%p72, %fd235, %fd236;
	mov.f64 	%fd351, %fd234;
	mov.u64 	%rd317, %rd156;
	@%p72 bra 	$L__BB5_184;
	setp.lt.f64 	%p73, %fd236, %fd235;
	mov.f64 	%fd351, %fd343;
	mov.u64 	%rd317, %rd309;
	@%p73 bra 	$L__BB5_184;
	setp.lt.s64 	%p74, %rd309, %rd156;
	selp.f64 	%fd351, %fd343, %fd234, %p74;
	min.s64 	%rd317, %rd309, %rd156;
$L__BB5_184:
	setp.ne.s32 	%p75, %r85, 0;
	@%p75 bra 	$L__BB5_186;
	shr.u32 	%r186, %r35, 1;
	and.b32  	%r187, %r186, 496;
	mov.u32 	%r188, _ZN6thrust24THRUST_300001_SM_1000_NS8cuda_cub4core6detail5shmemE;
	add.s32 	%r189, %r188, %r187;
	st.shared.f64 	[%r189+8], %fd351;
	st.shared.u64 	[%r189+16], %rd317;
$L__BB5_186:
	bar.sync 	0;
	setp.ne.s32 	%p76, %r35, 0;
	@%p76 bra 	$L__BB5_208;
	ld.shared.f64 	%fd239, [_ZN6thrust24THRUST_300001_SM_1000_NS8cuda_cub4core6detail5shmemE+24];
	ld.shared.u64 	%rd159, [_ZN6thrust24THRUST_300001_SM_1000_NS8cuda_cub4core6detail5shmemE+32];
	abs.f64 	%fd240, %fd351;
	abs.f64 	%fd241, %fd239;
	setp.lt.f64 	%p77, %fd240, %fd241;
	mov.f64 	%fd345, %fd239;
	mov.u64 	%rd311, %rd159;
	@%p77 bra 	$L__BB5_190;
	setp.lt.f64 	%p78, %fd241, %fd240;
	mov.f64 	%fd345, %fd351;
	mov.u64 	%rd311, %rd317;
	@%p78 bra 	$L__BB5_190;
	setp.lt.s64 	%p79, %rd317, %rd159;
	selp.f64 	%fd345, %fd351, %fd239, %p79;
	min.s64 	%rd311, %rd317, %rd159;
$L__BB5_190:
	ld.shared.f64 	%fd244, [_ZN6thrust24THRUST_300001_SM_1000_NS8cuda_cub4core6detail5shmemE+40];
	ld.shared.u64 	%rd162, [_ZN6thrust24THRUST_300001_SM_1000_NS8cuda_cub4core6detail5shmemE+48];
	abs.f64 	%fd245, %fd345;
	abs.f64 	%fd246, %fd244;
	setp.lt.f64 	%p80, %fd245, %fd246;
	mov.f64 	%fd346, %fd244;
	mov.u64 	%rd312, %rd162;
	@%p80 bra 	$L__BB5_193;
	setp.lt.f64 	%p81, %fd246, %fd245;
	mov.f64 	%fd346, %fd345;
	mov.u64 	%rd312, %rd311;
	@%p81 bra 	$L__BB5_193;
	setp.lt.s64 	%p82, %rd311, %rd162;
	selp.f64 	%fd346, %fd345, %fd244, %p82;
	min.s64 	%rd312, %rd311, %rd162;
$L__BB5_193:
	ld.shared.f64 	%fd249, [_ZN6thrust24THRUST_300001_SM_1000_NS8cuda_cub4core6detail5shmemE+56];
	ld.shared.u64 	%rd165, [_ZN6thrust24THRUST_300001_SM_1000_NS8cuda_cub4core6detail5shmemE+64];
	abs.f64 	%fd250, %fd346;
	abs.f64 	%fd251, %fd249;
	setp.lt.f64 	%p83, %fd250, %fd251;
	mov.f64 	%fd347, %fd249;
	mov.u64 	%rd313, %rd165;
	@%p83 bra 	$L__BB5_196;
	setp.lt.f64 	%p84, %fd251, %fd250;
	mov.f64 	%fd347, %fd346;
	mov.u64 	%rd313, %rd312;
	@%p84 bra 	$L__BB5_196;
	setp.lt.s64 	%p85, %rd312, %rd165;
	selp.f64 	%fd347, %fd346, %fd249, %p85;
	min.s64 	%rd313, %rd312, %rd165;
$L__BB5_196:
	ld.shared.f64 	%fd254, [_ZN6thrust24THRUST_300001_SM_1000_NS8cuda_cub4core6detail5shmemE+72];
	ld.shared.u64 	%rd168, [_ZN6thrust24THRUST_300001_SM_1000_NS8cuda_cub4core6detail5shmemE+80];
	abs.f64 	%fd255, %fd347;
	abs.f64 	%fd256, %fd254;
	setp.lt.f64 	%p86, %fd255, %fd256;
	mov.f64 	%fd348, %fd254;
	mov.u64 	%rd314, %rd168;
	@%p86 bra 	$L__BB5_199;
	setp.lt.f64 	%p87, %fd256, %fd255;
	mov.f64 	%fd348, %fd347;
	mov.u64 	%rd314, %rd313;
	@%p87 bra 	$L__BB5_199;
	setp.lt.s64 	%p88, %rd313, %rd168;
	selp.f64 	%fd348, %fd347, %fd254, %p88;
	min.s64 	%rd314, %rd313, %rd168;
$L__BB5_199:
	ld.shared.f64 	%fd259, [_ZN6thrust24THRUST_300001_SM_1000_NS8cuda_cub4core6detail5shmemE+88];
	ld.shared.u64 	%rd171, [_ZN6thrust24THRUST_300001_SM_1000_NS8cuda_cub4core6detail5shmemE+96];
	abs.f64 	%fd260, %fd348;
	abs.f64 	%fd261, %fd259;
	setp.lt.f64 	%p89, %fd260, %fd261;
	mov.f64 	%fd349, %fd259;
	mov.u64 	%rd315, %rd171;
	@%p89 bra 	$L__BB5_202;
	setp.lt.f64 	%p90, %fd261, %fd260;
	mov.f64 	%fd349, %fd348;
	mov.u64 	%rd315, %rd314;
	@%p90 bra 	$L__BB5_202;
	setp.lt.s64 	%p91, %rd314, %rd171;
	selp.f64 	%fd349, %fd348, %fd259, %p91;
	min.s64 	%rd315, %rd314, %rd171;
$L__BB5_202:
	ld.shared.f64 	%fd264, [_ZN6thrust24THRUST_300001_SM_1000_NS8cuda_cub4core6detail5shmemE+104];
	ld.shared.u64 	%rd174, [_ZN6thrust24THRUST_300001_SM_1000_NS8cuda_cub4core6detail5shmemE+112];
	abs.f64 	%fd265, %fd349;
	abs.f64 	%fd266, %fd264;
	setp.lt.f64 	%p92, %fd265, %fd266;
	mov.f64 	%fd350, %fd264;
	mov.u64 	%rd316, %rd174;
	@%p92 bra 	$L__BB5_205;
	setp.lt.f64 	%p93, %fd266, %fd265;
	mov.f64 	%fd350, %fd349;
	mov.u64 	%rd316, %rd315;
	@%p93 bra 	$L__BB5_205;
	setp.lt.s64 	%p94, %rd315, %rd174;
	selp.f64 	%fd350, %fd349, %fd264, %p94;
	min.s64 	%rd316, %rd315, %rd174;
$L__BB5_205:
	ld.shared.f64 	%fd269, [_ZN6thrust24THRUST_300001_SM_1000_NS8cuda_cub4core6detail5shmemE+120];
	ld.shared.u64 	%rd177, [_ZN6thrust24THRUST_300001_SM_1000_NS8cuda_cub4core6detail5shmemE+128];
	abs.f64 	%fd270, %fd350;
	abs.f64 	%fd271, %fd269;
	setp.lt.f64 	%p95, %fd270, %fd271;
	mov.u64 	%rd317, %rd177;
	mov.f64 	%fd351, %fd269;
	@%p95 bra 	$L__BB5_208;
	setp.lt.f64 	%p96, %fd271, %fd270;
	mov.u64 	%rd317, %rd316;
	mov.f64 	%fd351, %fd350;
	@%p96 bra 	$L__BB5_208;
	setp.lt.s64 	%p97, %rd316, %rd177;
	selp.f64 	%fd351, %fd350, %fd269, %p97;
	min.s64 	%rd317, %rd316, %rd177;
$L__BB5_208:
	mov.u32 	%r415, %tid.x;
	setp.ne.s32 	%p214, %r415, 0;
	@%p214 bra 	$L__BB5_210;
	ld.param.u64 	%rd254, [_ZN6thrust24THRUST_300001_SM_1000_NS8cuda_cub4core6detail13_kernel_agentINS1_8__reduce11ReduceAgentINS0_12zip_iteratorIN4cuda3std3__45tupleIJNS0_10device_ptrIdEENS0_17counting_iteratorIlNS0_11use_defaultESF_SF_EEEEEEEPNSB_IJdlEEESJ_iNS1_9__extrema9arg_max_fIdl10comparatorEEEEJSI_SK_iN3cub18CUB_300001_SM_100013GridEvenShareIiEENSR_9GridQueueIjEESO_EEEvDpT0__param_1];
	cvta.to.global.u64 	%rd251, %rd254;
	mul.wide.u32 	%rd252, %r1, 16;
	add.s64 	%rd253, %rd251, %rd252;
	st.global.f64 	[%rd253], %fd351;
	st.global.u64 	[%rd253+8], %rd317;
$L__BB5_210:
	ret;

}
	// .globl	_ZN6thrust24THRUST_300001_SM_1000_NS8cuda_cub4core6detail13_kernel_agentINS1_8__reduce10DrainAgentIiEEJN3cub18CUB_300001_SM_10009GridQueueIjEEiEEEvDpT0_
.visible .entry _ZN6thrust24THRUST_300001_SM_1000_NS8cuda_cub4core6detail13_kernel_agentINS1_8__reduce10DrainAgentIiEEJN3cub18CUB_300001_SM_10009GridQueueIjEEiEEEvDpT0_(
	.param .align 8 .b8 _ZN6thrust24THRUST_300001_SM_1000_NS8cuda_cub4core6detail13_kernel_agentINS1_8__reduce10DrainAgentIiEEJN3cub18CUB_300001_SM_10009GridQueueIjEEiEEEvDpT0__param_0[8],
	.param .u32 _ZN6thrust24THRUST_300001_SM_1000_NS8cuda_cub4core6detail13_kernel_agentINS1_8__reduce10DrainAgentIiEEJN3cub18CUB_300001_SM_10009GridQueueIjEEiEEEvDpT0__param_1
)
.maxntid 1
{
	.reg .b32 	%r<3>;
	.reg .b64 	%rd<3>;

	ld.param.u64 	%rd1, [_ZN6thrust24THRUST_300001_SM_1000_NS8cuda_cub4core6detail13_kernel_agentINS1_8__reduce10DrainAgentIiEEJN3cub18CUB_300001_SM_10009GridQueueIjEEiEEEvDpT0__param_0];
	ld.param.u32 	%r1, [_ZN6thrust24THRUST_300001_SM_1000_NS8cuda_cub4core6detail13_kernel_agentINS1_8__reduce10DrainAgentIiEEJN3cub18CUB_300001_SM_10009GridQueueIjEEiEEEvDpT0__param_1];
	cvta.to.global.u64 	%rd2, %rd1;
	st.global.u32 	[%rd2], %r1;
	mov.b32 	%r2, 0;
	st.global.u32 	[%rd2+4], %r2;
	ret;

}
	// .globl	_ZN6thrust24THRUST_300001_SM_1000_NS8cuda_cub4core6detail13_kernel_agentINS1_8__reduce11ReduceAgentIPN4cuda3std3__45tupleIJdlEEESC_SB_iNS1_9__extrema9arg_max_fIdl10comparatorEEEEJSC_SC_iSG_EEEvDpT0_
.visible .entry _ZN6thrust24THRUST_300001_SM_1000_NS8cuda_cub4core6detail13_kernel_agentINS1_8__reduce11ReduceAgentIPN4cuda3std3__45tupleIJdlEEESC_SB_iNS1_9__extrema9arg_max_fIdl10comparatorEEEEJSC_SC_iSG_EEEvDpT0_(
	.param .u64 .ptr .align 1 _ZN6thrust24THRUST_300001_SM_1000_NS8cuda_cub4core6detail13_kernel_agentINS1_8__reduce11ReduceAgentIPN4cuda3std3__45tupleIJdlEEESC_SB_iNS1_9__extrema9arg_max_fIdl10comparatorEEEEJSC_SC_iSG_EEEvDpT0__param_0,
	.param .u64 .ptr .align 1 _ZN6thrust24THRUST_300001_SM_1000_NS8cuda_cub4core6detail13_kernel_agentINS1_8__reduce11ReduceAgentIPN4cuda3std3__45tupleIJdlEEESC_SB_iNS1_9__extrema9arg_max_fIdl10comparatorEEEEJSC_SC_iSG_EEEvDpT0__param_1,
	.param .u32 _ZN6thrust24THRUST_300001_SM_1000_NS8cuda_cub4core6detail13_kernel_agentINS1_8__reduce11ReduceAgentIPN4cuda3std3__45tupleIJdlEEESC_SB_iNS1_9__extrema9arg_max_fIdl10comparatorEEEEJSC_SC_iSG_EEEvDpT0__param_2,
	.param .align 1 .b8 _ZN6thrust24THRUST_300001_SM_1000_NS8cuda_cub4core6detail13_kernel_agentINS1_8__reduce11ReduceAgentIPN4cuda3std3__45tupleIJdlEEESC_SB_iNS1_9__extrema9arg_max_fIdl10comparatorEEEEJSC_SC_iSG_EEEvDpT0__param_3[1]
)
.maxntid 256
{
	.reg .pred 	%p<222>;
	.reg .b32 	%r<390>;
	.reg .b64 	%rd<395>;
	.reg .b64 	%fd<358>;

	ld.param.u32 	%r37, [_ZN6thrust24THRUST_300001_SM_1000_NS8cuda_cub4core6detail13_kernel_agentINS1_8__reduce11ReduceAgentIPN4cuda3std3__45tupleIJdlEEESC_SB_iNS1_9__extrema9arg_max_fIdl10comparatorEEEEJSC_SC_iSG_EEEvDpT0__param_2];
	setp.eq.s32 	%p1, %r37, 0;
	@%p1 bra 	$L__BB7_211;
	setp.gt.s32 	%p2, %r37, 1279;
	@%p2 bra 	$L__BB7_121;
	mov.u32 	%r1, %tid.x;
	setp.ge.s32 	%p105, %r1, %r37;
	mov.f64 	%fd301, 0d0000000000000000;
	mov.b64 	%rd337, 0;
	mov.u32 	%r380, %r1;
	@%p105 bra 	$L__BB7_4;
	ld.param.u64 	%rd323, [_ZN6thrust24THRUST_300001_SM_1000_NS8cuda_cub4core6detail13_kernel_agentINS1_8__reduce11ReduceAgentIPN4cuda3std3__45tupleIJdlEEESC_SB_iNS1_9__extrema9arg_max_fIdl10comparatorEEEEJSC_SC_iSG_EEEvDpT0__param_0];
	mul.wide.u32 	%rd273, %r1, 16;
	add.s64 	%rd270, %rd323, %rd273;
	// begin inline asm
	ld.global.nc.u64 %rd269, [%rd270];
	// end inline asm
	add.s64 	%rd272, %rd270, 8;
	// begin inline asm
	ld.global.nc.u64 %rd337, [%rd272];
	// end inline asm
	mov.b64 	%fd301, %rd269;
	add.s32 	%r380, %r1, 256;
$L__BB7_4:
	setp.ge.s32 	%p106, %r380, %r37;
	@%p106 bra 	$L__BB7_25;
	not.b32 	%r153, %r380;
	add.s32 	%r4, %r37, %r153;
	and.b32  	%r154, %r4, 768;
	setp.eq.s32 	%p107, %r154, 768;
	@%p107 bra 	$L__BB7_11;
	ld.param.u64 	%rd324, [_ZN6thrust24THRUST_300001_SM_1000_NS8cuda_cub4core6detail13_kernel_agentINS1_8__reduce11ReduceAgentIPN4cuda3std3__45tupleIJdlEEESC_SB_iNS1_9__extrema9arg_max_fIdl10comparatorEEEEJSC_SC_iSG_EEEvDpT0__param_0];
	mul.wide.u32 	%rd275, %r380, 16;
	add.s64 	%rd328, %rd324, %rd275;
	shr.u32 	%r155, %r4, 8;
	add.s32 	%r156, %r155, 1;
	and.b32  	%r157, %r156, 3;
	neg.s32 	%r378, %r157;
$L__BB7_7:
	.pragma "nounroll";
	mov.u64 	%rd5, %rd337;
	mov.f64 	%fd3, %fd301;
	// begin inline asm
	ld.global.nc.u64 %rd276, [%rd328];
	// end inline asm
	add.s64 	%rd279, %rd328, 8;
	// begin inline asm
	ld.global.nc.u64 %rd278, [%rd279];
	// end inline asm
	mov.b64 	%fd4, %rd276;
	abs.f64 	%fd5, %fd3;
	abs.f64 	%fd6, %fd4;
	setp.lt.f64 	%p108, %fd5, %fd6;
	mov.u64 	%rd337, %rd278;
	mov.f64 	%fd301, %fd4;
	@%p108 bra 	$L__BB7_10;
	setp.lt.f64 	%p109, %fd6, %fd5;
	mov.u64 	%rd337, %rd5;
	mov.f64 	%fd301, %fd3;
	@%p109 bra 	$L__BB7_10;
	setp.lt.s64 	%p110, %rd5, %rd278;
	min.s64 	%rd337, %rd5, %rd278;
	selp.f64 	%fd301, %fd3, %fd4, %p110;
$L__BB7_10:
	add.s32 	%r380, %r380, 256;
	add.s64 	%rd328, %rd328, 4096;
	add.s32 	%r378, %r378, 1;
	setp.ne.s32 	%p111, %r378, 0;
	@%p111 bra 	$L__BB7_7;
$L__BB7_11:
	setp.lt.u32 	%p112, %r4, 768;
	@%p112 bra 	$L__BB7_25;
$L__BB7_12:
	ld.param.u64 	%rd325, [_ZN6thrust24THRUST_300001_SM_1000_NS8cuda_cub4core6detail13_kernel_agentINS1_8__reduce11ReduceAgentIPN4cuda3std3__45tupleIJdlEEESC_SB_iNS1_9__extrema9arg_max_fIdl10comparatorEEEEJSC_SC_iSG_EEEvDpT0__param_0];
	mul.wide.s32 	%rd284, %r380, 16;
	add.s64 	%rd281, %rd325, %rd284;
	// begin inline asm
	ld.global.nc.u64 %rd280, [%rd281];
	// end inline asm
	add.s64 	%rd283, %rd281, 8;
	// begin inline asm
	ld.global.nc.u64 %rd282, [%rd283];
	// end inline asm
	mov.b64 	%fd12, %rd280;
	abs.f64 	%fd13, %fd301;
	abs.f64 	%fd14, %fd12;
	setp.lt.f64 	%p113, %fd13, %fd14;
	mov.u64 	%rd334, %rd282;
	mov.f64 	%fd298, %fd12;
	@%p113 bra 	$L__BB7_15;
	setp.lt.f64 	%p114, %fd14, %fd13;
	mov.u64 	%rd334, %rd337;
	mov.f64 	%fd298, %fd301;
	@%p114 bra 	$L__BB7_15;
	setp.lt.s64 	%p115, %rd337, %rd282;
	min.s64 	%rd334, %rd337, %rd282;
	selp.f64 	%fd298, %fd301, %fd12, %p115;
$L__BB7_15:
	add.s64 	%rd286, %rd281, 4096;
	// begin inline asm
	ld.global.nc.u64 %rd285, [%rd286];
	// end inline asm
	add.s64 	%rd288, %rd281, 4104;
	// begin inline asm
	ld.global.nc.u64 %rd287, [%rd288];
	// end inline asm
	mov.b64 	%fd17, %rd285;
	abs.f64 	%fd18, %fd298;
	abs.f64 	%fd19, %fd17;
	setp.lt.f64 	%p116, %fd18, %fd19;
	mov.u64 	%rd335, %rd287;
	mov.f64 	%fd299, %fd17;
	@%p116 bra 	$L__BB7_18;
	setp.lt.f64 	%p117, %fd19, %fd18;
	mov.u64 	%rd335, %rd334;
	mov.f64 	%fd299, %fd298;
	@%p117 bra 	$L__BB7_18;
	setp.lt.s64 	%p118, %rd334, %rd287;
	min.s64 	%rd335, %rd334, %rd287;
	selp.f64 	%fd299, %fd298, %fd17, %p118;
$L__BB7_18:
	add.s64 	%rd290, %rd281, 8192;
	// begin inline asm
	ld.global.nc.u64 %rd289, [%rd290];
	// end inline asm
	add.s64 	%rd292, %rd281, 8200;
	// begin inline asm
	ld.global.nc.u64 %rd291, [%rd292];
	// end inline asm
	mov.b64 	%fd22, %rd289;
	abs.f64 	%fd23, %fd299;
	abs.f64 	%fd24, %fd22;
	setp.lt.f64 	%p119, %fd23, %fd24;
	mov.u64 	%rd336, %rd291;
	mov.f64 	%fd300, %fd22;
	@%p119 bra 	$L__BB7_21;
	setp.lt.f64 	%p120, %fd24, %fd23;
	mov.u64 	%rd336, %rd335;
	mov.f64 	%fd300, %fd299;
	@%p120 bra 	$L__BB7_21;
	setp.lt.s64 	%p121, %rd335, %rd291;
	min.s64 	%rd336, %rd335, %rd291;
	selp.f64 	%fd300, %fd299, %fd22, %p121;
$L__BB7_21:
	add.s64 	%rd294, %rd281, 12288;
	// begin inline asm
	ld.global.nc.u64 %rd293, [%rd294];
	// end inline asm
	add.s64 	%rd296, %rd281, 12296;
	// begin inline asm
	ld.global.nc.u64 %rd295, [%rd296];
	// end inline asm
	mov.b64 	%fd27, %rd293;
	abs.f64 	%fd28, %fd300;
	abs.f64 	%fd29, %fd27;
	setp.lt.f64 	%p122, %fd28, %fd29;
	mov.u64 	%rd337, %rd295;
	mov.f64 	%fd301, %fd27;
	@%p122 bra 	$L__BB7_24;
	setp.lt.f64 	%p123, %fd29, %fd28;
	mov.u64 	%rd337, %rd336;
	mov.f64 	%fd301, %fd300;
	@%p123 bra 	$L__BB7_24;
	setp.lt.s64 	%p124, %rd336, %rd295;
	min.s64 	%rd337, %rd336, %rd295;
	selp.f64 	%fd301, %fd300, %fd27, %p124;
$L__BB7_24:
	add.s32 	%r380, %r380, 1024;
	setp.lt.s32 	%p125, %r380, %r37;
	@%p125 bra 	$L__BB7_12;
$L__BB7_25:
	setp.lt.s32 	%p126, %r37, 256;
	@%p126 bra 	$L__BB7_70;
	// begin inline asm
	mov.u32 %r271, %laneid;
	// end inline asm
	mov.b64 	%rd307, %fd301;
	mov.b64 	{%r273, %r278}, %rd307;
	mov.b32 	%r289, 1;
	mov.b32 	%r290, 31;
	mov.b32 	%r291, -1;
	// begin inline asm
	shfl.sync.down.b32 %r272, %r273, %r289, %r290, %r291;
	// end inline asm
	// begin inline asm
	shfl.sync.down.b32 %r277, %r278, %r289, %r290, %r291;
	// end inline asm
	mov.b64 	%rd308, {%r272, %r277};
	mov.b64 	%fd33, %rd308;
	mov.b64 	{%r283, %r288}, %rd337;
	// begin inline asm
	shfl.sync.down.b32 %r282, %r283, %r289, %r290, %r291;
	// end inline asm
	// begin inline asm
	shfl.sync.down.b32 %r287, %r288, %r289, %r290, %r291;
	// end inline asm
	mov.b64 	%rd27, {%r282, %r287};
	setp.gt.s32 	%p178, %r271, 30;
	mov.u64 	%rd339, %rd337;
	mov.f64 	%fd303, %fd301;
	@%p178 bra 	$L__BB7_30;
	abs.f64 	%fd34, %fd301;
	abs.f64 	%fd35, %fd33;
	setp.lt.f64 	%p179, %fd34, %fd35;
	mov.u64 	%rd339, %rd27;
	mov.f64 	%fd303, %fd33;
	@%p179 bra 	$L__BB7_30;
	setp.lt.f64 	%p180, %fd35, %fd34;
	mov.u64 	%rd339, %rd337;
	mov.f64 	%fd303, %fd301;
	@%p180 bra 	$L__BB7_30;
	setp.lt.s64 	%p181, %rd337, %rd27;
	min.s64 	%rd339, %rd337, %rd27;
	selp.f64 	%fd303, %fd301, %fd33, %p181;
$L__BB7_30:
	mov.b64 	%rd309, %fd303;
	mov.b64 	{%r293, %r298}, %rd309;
	mov.b32 	%r309, 2;
	mov.b32 	%r310, 31;
	mov.b32 	%r311, -1;
	// begin inline asm
	shfl.sync.down.b32 %r292, %r293, %r309, %r310, %r311;
	// end inline asm
	// begin inline asm
	shfl.sync.down.b32 %r297, %r298, %r309, %r310, %r311;
	// end inline asm
	mov.b64 	%rd310, {%r292, %r297};
	mov.b64 	%fd38, %rd310;
	mov.b64 	{%r303, %r308}, %rd339;
	// begin inline asm
	shfl.sync.down.b32 %r302, %r303, %r309, %r310, %r311;
	// end inline asm
	// begin inline asm
	shfl.sync.down.b32 %r307, %r308, %r309, %r310, %r311;
	// end inline asm
	mov.b64 	%rd30, {%r302, %r307};
	setp.gt.s32 	%p182, %r271, 29;
	mov.u64 	%rd340, %rd339;
	mov.f64 	%fd304, %fd303;
	@%p182 bra 	$L__BB7_34;
	abs.f64 	%fd39, %fd303;
	abs.f64 	%fd40, %fd38;
	setp.lt.f64 	%p183, %fd39, %fd40;
	mov.u64 	%rd340, %rd30;
	mov.f64 	%fd304, %fd38;
	@%p183 bra 	$L__BB7_34;
	setp.lt.f64 	%p184, %fd40, %fd39;
	mov.u64 	%rd340, %rd339;
	mov.f64 	%fd304, %fd303;
	@%p184 bra 	$L__BB7_34;
	setp.lt.s64 	%p185, %rd339, %rd30;
	min.s64 	%rd340, %rd339, %rd30;
	selp.f64 	%fd304, %fd303, %fd38, %p185;
$L__BB7_34:
	mov.b64 	%rd311, %fd304;
	mov.b64 	{%r313, %r318}, %rd311;
	mov.b32 	%r329, 4;
	mov.b32 	%r330, 31;
	mov.b32 	%r331, -1;
	// begin inline asm
	shfl.sync.down.b32 %r312, %r313, %r329, %r330, %r331;
	// end inline asm
	// begin inline asm
	shfl.sync.down.b32 %r317, %r318, %r329, %r330, %r331;
	// end inline asm
	mov.b64 	%rd312, {%r312, %r317};
	mov.b64 	%fd43, %rd312;
	mov.b64 	{%r323, %r328}, %rd340;
	// begin inline asm
	shfl.sync.down.b32 %r322, %r323, %r329, %r330, %r331;
	// end inline asm
	// begin inline asm
	shfl.sync.down.b32 %r327, %r328, %r329, %r330, %r331;
	// end inline asm
	mov.b64 	%rd33, {%r322, %r327};
	setp.gt.s32 	%p186, %r271, 27;
	mov.u64 	%rd341, %rd340;
	mov.f64 	%fd305, %fd304;
	@%p186 bra 	$L__BB7_38;
	abs.f64 	%fd44, %fd304;
	abs.f64 	%fd45, %fd43;
	setp.lt.f64 	%p187, %fd44, %fd45;
	mov.u64 	%rd341, %rd33;
	mov.f64 	%fd305, %fd43;
	@%p187 bra 	$L__BB7_38;
	setp.lt.f64 	%p188, %fd45, %fd44;
	mov.u64 	%rd341, %rd340;
	mov.f64 	%fd305, %fd304;
	@%p188 bra 	$L__BB7_38;
	setp.lt.s64 	%p189, %rd340, %rd33;
	min.s64 	%rd341, %rd340, %rd33;
	selp.f64 	%fd305, %fd304, %fd43, %p189;
$L__BB7_38:
	mov.b64 	%rd313, %fd305;
	mov.b64 	{%r333, %r338}, %rd313;
	mov.b32 	%r349, 8;
	mov.b32 	%r350, 31;
	mov.b32 	%r351, -1;
	// begin inline asm
	shfl.sync.down.b32 %r332, %r333, %r349, %r350, %r351;
	// end inline asm
	// begin inline asm
	shfl.sync.down.b32 %r337, %r338, %r349, %r350, %r351;
	// end inline asm
	mov.b64 	%rd314, {%r332, %r337};
	mov.b64 	%fd48, %rd314;
	mov.b64 	{%r343, %r348}, %rd341;
	// begin inline asm
	shfl.sync.down.b32 %r342, %r343, %r349, %r350, %r351;
	// end inline asm
	// begin inline asm
	shfl.sync.down.b32 %r347, %r348, %r349, %r350, %r351;
	// end inline asm
	mov.b64 	%rd36, {%r342, %r347};
	setp.gt.s32 	%p190, %r271, 23;
	mov.u64 	%rd342, %rd341;
	mov.f64 	%fd306, %fd305;
	@%p190 bra 	$L__BB7_42;
	abs.f64 	%fd49, %fd305;
	abs.f64 	%fd50, %fd48;
	setp.lt.f64 	%p191, %fd49, %fd50;
	mov.u64 	%rd342, %rd36;
	mov.f64 	%fd306, %fd48;
	@%p191 bra 	$L__BB7_42;
	setp.lt.f64 	%p192, %fd50, %fd49;
	mov.u64 	%rd342, %rd341;
	mov.f64 	%fd306, %fd305;
	@%p192 bra 	$L__BB7_42;
	setp.lt.s64 	%p193, %rd341, %rd36;
	min.s64 	%rd342, %rd341, %rd36;
	selp.f64 	%fd306, %fd305, %fd48, %p193;
$L__BB7_42:
	mov.b64 	%rd315, %fd306;
	mov.b64 	{%r353, %r358}, %rd315;
	mov.b32 	%r369, 16;
	mov.b32 	%r370, 31;
	mov.b32 	%r371, -1;
	// begin inline asm
	shfl.sync.down.b32 %r352, %r353, %r369, %r370, %r371;
	// end inline asm
	// begin inline asm
	shfl.sync.down.b32 %r357, %r358, %r369, %r370, %r371;
	// end inline asm
	mov.b64 	%rd316, {%r352, %r357};
	mov.b64 	%fd53, %rd316;
	mov.b64 	{%r363, %r368}, %rd342;
	// begin inline asm
	shfl.sync.down.b32 %r362, %r363, %r369, %r370, %r371;
	// end inline asm
	// begin inline asm
	shfl.sync.down.b32 %r367, %r368, %r369, %r370, %r371;
	// end inline asm
	mov.b64 	%rd39, {%r362, %r367};
	setp.gt.s32 	%p194, %r271, 15;
	mov.u64 	%rd394, %rd342;
	mov.f64 	%fd357, %fd306;
	@%p194 bra 	$L__BB7_46;
	abs.f64 	%fd54, %fd306;
	abs.f64 	%fd55, %fd53;
	setp.lt.f64 	%p195, %fd54, %fd55;
	mov.u64 	%rd394, %rd39;
	mov.f64 	%fd357, %fd53;
	@%p195 bra 	$L__BB7_46;
	setp.lt.f64 	%p196, %fd55, %fd54;
	mov.u64 	%rd394, %rd342;
	mov.f64 	%fd357, %fd306;
	@%p196 bra 	$L__BB7_46;
	setp.lt.s64 	%p197, %rd342, %rd39;
	min.s64 	%rd394, %rd342, %rd39;
	selp.f64 	%fd357, %fd306, %fd53, %p197;
$L__BB7_46:
	setp.ne.s32 	%p198, %r271, 0;
	@%p198 bra 	$L__BB7_48;
	shr.u32 	%r372, %r1, 1;
	and.b32  	%r373, %r372, 496;
	mov.u32 	%r374, _ZN6thrust24THRUST_300001_SM_1000_NS8cuda_cub4core6detail5shmemE;
	add.s32 	%r375, %r374, %r373;
	st.shared.f64 	[%r375+8], %fd357;
	st.shared.u64 	[%r375+16], %rd394;
$L__BB7_48:
	bar.sync 	0;
	setp.ne.s32 	%p199, %r1, 0;
	@%p199 bra 	$L__BB7_209;
	ld.shared.f64 	%fd58, [_ZN6thrust24THRUST_300001_SM_1000_NS8cuda_cub4core6detail5shmemE+24];
	ld.shared.u64 	%rd42, [_ZN6thrust24THRUST_300001_SM_1000_NS8cuda_cub4core6detail5shmemE+32];
	abs.f64 	%fd59, %fd357;
	abs.f64 	%fd60, %fd58;
	setp.lt.f64 	%p200, %fd59, %fd60;
	mov.u64 	%rd344, %rd42;
	mov.f64 	%fd308, %fd58;
	@%p200 bra 	$L__BB7_52;
	setp.lt.f64 	%p201, %fd60, %fd59;
	mov.u64 	%rd344, %rd394;
	mov.f64 	%fd308, %fd357;
	@%p201 bra 	$L__BB7_52;
	setp.lt.s64 	%p202, %rd394, %rd42;
	min.s64 	%rd344, %rd394, %rd42;
	selp.f64 	%fd308, %fd357, %fd58, %p202;
$L__BB7_52:
	ld.shared.f64 	%fd63, [_ZN6thrust24THRUST_300001_SM_1000_NS8cuda_cub4core6detail5shmemE+40];
	ld.shared.u64 	%rd45, [_ZN6thrust24THRUST_300001_SM_1000_NS8cuda_cub4core6detail5shmemE+48];
	abs.f64 	%fd64, %fd308;
	abs.f64 	%fd65, %fd63;
	setp.lt.f64 	%p203, %fd64, %fd65;
	mov.u64 	%rd345, %rd45;
	mov.f64 	%fd309, %fd63;
	@%p203 bra 	$L__BB7_55;
	setp.lt.f64 	%p204, %fd65, %fd64;
	mov.u64 	%rd345, %rd344;
	mov.f64 	%fd309, %fd308;
	@%p204 bra 	$L__BB7_55;
	setp.lt.s64 	%p205, %rd344, %rd45;
	min.s64 	%rd345, %rd344, %rd45;
	selp.f64 	%fd309, %fd308, %fd63, %p205;
$L__BB7_55:
	ld.shared.f64 	%fd68, [_ZN6thrust24THRUST_300001_SM_1000_NS8cuda_cub4core6detail5shmemE+56];
	ld.shared.u64 	%rd48, [_ZN6thrust24THRUST_300001_SM_1000_NS8cuda_cub4core6detail5shmemE+64];
	abs.f64 	%fd69, %fd309;
	abs.f64 	%fd70, %fd68;
	setp.lt.f64 	%p206, %fd69, %fd70;
	mov.u64 	%rd346, %rd48;
	mov.f64 	%fd310, %fd68;
	@%p206 bra 	$L__BB7_58;
	setp.lt.f64 	%p207, %fd70, %fd69;
	mov.u64 	%rd346, %rd345;
	mov.f64 	%fd310, %fd309;
	@%p207 bra 	$L__BB7_58;
	setp.lt.s64 	%p208, %rd345, %rd48;
	min.s64 	%rd346, %rd345, %rd48;
	selp.f64 	%fd310, %fd309, %fd68, %p208;
$L__BB7_58:
	ld.shared.f64 	%fd73, [_ZN6thrust24THRUST_300001_SM_1000_NS8cuda_cub4core6detail5shmemE+72];
	ld.shared.u64 	%rd51, [_ZN6thrust24THRUST_300001_SM_1000_NS8cuda_cub4core6detail5shmemE+80];
	abs.f64 	%fd74, %fd310;
	abs.f64 	%fd75, %fd73;
	setp.lt.f64 	%p209, %fd74, %fd75;
	mov.u64 	%rd347, %rd51;
	mov.f64 	%fd311, %fd73;
	@%p209 bra 	$L__BB7_61;
	setp.lt.f64 	%p210, %fd75, %fd74;
	mov.u64 	%rd347, %rd346;
	mov.f64 	%fd311, %fd310;
	@%p210 bra 	$L__BB7_61;
	setp.lt.s64 	%p211, %rd346, %rd51;
	min.s64 	%rd347, %rd346, %rd51;
	selp.f64 	%fd311, %fd310, %fd73, %p211;
$L__BB7_61:
	ld.shared.f64 	%fd78, [_ZN6thrust24THRUST_300001_SM_1000_NS8cuda_cub4core6detail5shmemE+88];
	ld.shared.u64 	%rd54, [_ZN6thrust24THRUST_300001_SM_1000_NS8cuda_cub4core6detail5shmemE+96];
	abs.f64 	%fd79, %fd311;
	abs.f64 	%fd80, %fd78;
	setp.lt.f64 	%p212, %fd79, %fd80;
	mov.u64 	%rd348, %rd54;
	mov.f64 	%fd312, %fd78;
	@%p212 bra 	$L__BB7_64;
	setp.lt.f64 	%p213, %fd80, %fd79;
	mov.u64 	%rd348, %rd347;
	mov.f64 	%fd312, %fd311;
	@%p213 bra 	$L__BB7_64;
	setp.lt.s64 	%p214, %rd347, %rd54;
	min.s64 	%rd348, %rd347, %rd54;
	selp.f64 	%fd312, %fd311, %fd78, %p214;
$L__BB7_64:
	ld.shared.f64 	%fd83, [_ZN6thrust24THRUST_300001_SM_1000_NS8cuda_cub4core6detail5shmemE+104];
	ld.shared.u64 	%rd57, [_ZN6thrust24THRUST_300001_SM_1000_NS8cuda_cub4core6detail5shmemE+112];
	abs.f64 	%fd84, %fd312;
	abs.f64 	%fd85, %fd83;
	setp.lt.f64 	%p215, %fd84, %fd85;
	mov.u64 	%rd349, %rd57;
	mov.f64 	%fd313, %fd83;
	@%p215 bra 	$L__BB7_67;
	setp.lt.f64 	%p216, %fd85, %fd84;
	mov.u64 	%rd349, %rd348;
	mov.f64 	%fd313, %fd312;
	@%p216 bra 	$L__BB7_67;
	setp.lt.s64 	%p217, %rd348, %rd57;
	min.s64 	%rd349, %rd348, %rd57;
	selp.f64 	%fd313, %fd312, %fd83, %p217;
$L__BB7_67:
	ld.shared.f64 	%fd88, [_ZN6thrust24THRUST_300001_SM_1000_NS8cuda_cub4core6detail5shmemE+120];
	ld.shared.u64 	%rd60, [_ZN6thrust24THRUST_300001_SM_1000_NS8cuda_cub4core6detail5shmemE+128];
	abs.f64 	%fd89, %fd313;
	abs.f64 	%fd90, %fd88;
	setp.lt.f64 	%p218, %fd89, %fd90;
	mov.u64 	%rd394, %rd60;
	mov.f64 	%fd357, %fd88;
	@%p218 bra 	$L__BB7_209;
	setp.lt.f64 	%p219, %fd90, %fd89;
	mov.u64 	%rd394, %rd349;
	mov.f64 	%fd357, %fd313;
	@%p219 bra 	$L__BB7_209;
	setp.lt.s64 	%p220, %rd349, %rd60;
	min.s64 	%rd394, %rd349, %rd60;
	selp.f64 	%fd357, %fd313, %fd88, %p220;
	bra.uni 	$L__BB7_209;
$L__BB7_70:
	// begin inline asm
	mov.u32 %r158, %laneid;
	// end inline asm
	and.b32  	%r179, %r1, 992;
	add.s32 	%r180, %r179, 32;
	setp.gt.s32 	%p127, %r180, %r37;
	not.b32 	%r181, %r179;
	add.s32 	%r182, %r37, %r181;
	selp.b32 	%r177, %r182, 31, %p127;
	mov.b64 	%rd297, %fd301;
	mov.b64 	{%r160, %r165}, %rd297;
	mov.b32 	%r176, 1;
	mov.b32 	%r178, -1;
	// begin inline asm
	shfl.sync.down.b32 %r159, %r160, %r176, %r177, %r178;
	// end inline asm
	// begin inline asm
	shfl.sync.down.b32 %r164, %r165, %r176, %r177, %r178;
	// end inline asm
	mov.b64 	%rd298, {%r159, %r164};
	mov.b64 	%fd92, %rd298;
	mov.b64 	{%r170, %r175}, %rd337;
	// begin inline asm
	shfl.sync.down.b32 %r169, %r170, %r176, %r177, %r178;
	// end inline asm
	// begin inline asm
	shfl.sync.down.b32 %r174, %r175, %r176, %r177, %r178;
	// end inline asm
	mov.b64 	%rd62, {%r169, %r174};
	setp.ge.s32 	%p128, %r158, %r177;
	mov.u64 	%rd350, %rd337;
	mov.f64 	%fd314, %fd301;
	@%p128 bra 	$L__BB7_74;
	abs.f64 	%fd93, %fd301;
	abs.f64 	%fd94, %fd92;
	setp.lt.f64 	%p129, %fd93, %fd94;
	mov.u64 	%rd350, %rd62;
	mov.f64 	%fd314, %fd92;
	@%p129 bra 	$L__BB7_74;
	setp.lt.f64 	%p130, %fd94, %fd93;
	mov.u64 	%rd350, %rd337;
	mov.f64 	%fd314, %fd301;
	@%p130 bra 	$L__BB7_74;
	setp.lt.s64 	%p131, %rd337, %rd62;
	min.s64 	%rd350, %rd337, %rd62;
	selp.f64 	%fd314, %fd301, %fd92, %p131;
$L__BB7_74:
	mov.b64 	%rd299, %fd314;
	mov.b64 	{%r184, %r189}, %rd299;
	mov.b32 	%r200, 2;
	mov.b32 	%r202, -1;
	// begin inline asm
	shfl.sync.down.b32 %r183, %r184, %r200, %r177, %r202;
	// end inline asm
	// begin inline asm
	shfl.sync.down.b32 %r188, %r189, %r200, %r177, %r202;
	// end inline asm
	mov.b64 	%rd300, {%r183, %r188};
	mov.b64 	%fd97, %rd300;
	mov.b64 	{%r194, %r199}, %rd350;
	// begin inline asm
	shfl.sync.down.b32 %r193, %r194, %r200, %r177, %r202;
	// end inline asm
	// begin inline asm
	shfl.sync.down.b32 %r198, %r199, %r200, %r177, %r202;
	// end inline asm
	mov.b64 	%rd65, {%r193, %r198};
	add.s32 	%r203, %r158, 2;
	setp.gt.s32 	%p132, %r203, %r177;
	mov.u64 	%rd351, %rd350;
	mov.f64 	%fd315, %fd314;
	@%p132 bra 	$L__BB7_78;
	abs.f64 	%fd98, %fd314;
	abs.f64 	%fd99, %fd97;
	setp.lt.f64 	%p133, %fd98, %fd99;
	mov.u64 	%rd351, %rd65;
	mov.f64 	%fd315, %fd97;
	@%p133 bra 	$L__BB7_78;
	setp.lt.f64 	%p134, %fd99, %fd98;
	mov.u64 	%rd351, %rd350;
	mov.f64 	%fd315, %fd314;
	@%p134 bra 	$L__BB7_78;
	setp.lt.s64 	%p135, %rd350, %rd65;
	min.s64 	%rd351, %rd350, %rd65;
	selp.f64 	%fd315, %fd314, %fd97, %p135;
$L__BB7_78:
	mov.b64 	%rd301, %fd315;
	mov.b64 	{%r205, %r210}, %rd301;
	mov.b32 	%r221, 4;
	mov.b32 	%r223, -1;
	// begin inline asm
	shfl.sync.down.b32 %r204, %r205, %r221, %r177, %r223;
	// end inline asm
	// begin inline asm
	shfl.sync.down.b32 %r209, %r210, %r221, %r177, %r223;
	// end inline asm
	mov.b64 	%rd302, {%r204, %r209};
	mov.b64 	%fd102, %rd302;
	mov.b64 	{%r215, %r220}, %rd351;
	// begin inline asm
	shfl.sync.down.b32 %r214, %r215, %r221, %r177, %r223;
	// end inline asm
	// begin inline asm
	shfl.sync.down.b32 %r219, %r220, %r221, %r177, %r223;
	// end inline asm
	mov.b64 	%rd68, {%r214, %r219};
	add.s32 	%r224, %r158, 4;
	setp.gt.s32 	%p136, %r224, %r177;
	mov.u64 	%rd352, %rd351;
	mov.f64 	%fd316, %fd315;
	@%p136 bra 	$L__BB7_82;
	abs.f64 	%fd103, %fd315;
	abs.f64 	%fd104, %fd102;
	setp.lt.f64 	%p137, %fd103, %fd104;
	mov.u64 	%rd352, %rd68;
	mov.f64 	%fd316, %fd102;
	@%p137 bra 	$L__BB7_82;
	setp.lt.f64 	%p138, %fd104, %fd103;
	mov.u64 	%rd352, %rd351;
	mov.f64 	%fd316, %fd315;
	@%p138 bra 	$L__BB7_82;
	setp.lt.s64 	%p139, %rd351, %rd68;
	min.s64 	%rd352, %rd351, %rd68;
	selp.f64 	%fd316, %fd315, %fd102, %p139;
$L__BB7_82:
	mov.b64 	%rd303, %fd316;
	mov.b64 	{%r226, %r231}, %rd303;
	mov.b32 	%r242, 8;
	mov.b32 	%r244, -1;
	// begin inline asm
	shfl.sync.down.b32 %r225, %r226, %r242, %r177, %r244;
	// end inline asm
	// begin inline asm
	shfl.sync.down.b32 %r230, %r231, %r242, %r177, %r244;
	// end inline asm
	mov.b64 	%rd304, {%r225, %r230};
	mov.b64 	%fd107, %rd304;
	mov.b64 	{%r236, %r241}, %rd352;
	// begin inline asm
	shfl.sync.down.b32 %r235, %r236, %r242, %r177, %r244;
	// end inline asm
	// begin inline asm
	shfl.sync.down.b32 %r240, %r241, %r242, %r177, %r244;
	// end inline asm
	mov.b64 	%rd71, {%r235, %r240};
	add.s32 	%r245, %r158, 8;
	setp.gt.s32 	%p140, %r245, %r177;
	mov.u64 	%rd353, %rd352;
	mov.f64 	%fd317, %fd316;
	@%p140 bra 	$L__BB7_86;
	abs.f64 	%fd108, %fd316;
	abs.f64 	%fd109, %fd107;
	setp.lt.f64 	%p141, %fd108, %fd109;
	mov.u64 	%rd353, %rd71;
	mov.f64 	%fd317, %fd107;
	@%p141 bra 	$L__BB7_86;
	setp.lt.f64 	%p142, %fd109, %fd108;
	mov.u64 	%rd353, %rd352;
	mov.f64 	%fd317, %fd316;
	@%p142 bra 	$L__BB7_86;
	setp.lt.s64 	%p143, %rd352, %rd71;
	min.s64 	%rd353, %rd352, %rd71;
	selp.f64 	%fd317, %fd316, %fd107, %p143;
$L__BB7_86:
	mov.b64 	%rd305, %fd317;
	mov.b64 	{%r247, %r252}, %rd305;
	mov.b32 	%r263, 16;
	mov.b32 	%r265, -1;
	// begin inline asm
	shfl.sync.down.b32 %r246, %r247, %r263, %r177, %r265;
	// end inline asm
	// begin inline asm
	shfl.sync.down.b32 %r251, %r252, %r263, %r177, %r265;
	// end inline asm
	mov.b64 	%rd306, {%r246, %r251};
	mov.b64 	%fd112, %rd306;
	mov.b64 	{%r257, %r262}, %rd353;
	// begin inline asm
	shfl.sync.down.b32 %r256, %r257, %r263, %r177, %r265;
	// end inline asm
	// begin inline asm
	shfl.sync.down.b32 %r261, %r262, %r263, %r177, %r265;
	// end inline asm
	mov.b64 	%rd74, {%r256, %r261};
	add.s32 	%r266, %r158, 16;
	setp.gt.s32 	%p144, %r266, %r177;
	mov.u64 	%rd394, %rd353;
	mov.f64 	%fd357, %fd317;
	@%p144 bra 	$L__BB7_90;
	abs.f64 	%fd113, %fd317;
	abs.f64 	%fd114, %fd112;
	setp.lt.f64 	%p145, %fd113, %fd114;
	mov.u64 	%rd394, %rd74;
	mov.f64 	%fd357, %fd112;
	@%p145 bra 	$L__BB7_90;
	setp.lt.f64 	%p146, %fd114, %fd113;
	mov.u64 	%rd394, %rd353;
	mov.f64 	%fd357, %fd317;
	@%p146 bra 	$L__BB7_90;
	setp.lt.s64 	%p147, %rd353, %rd74;
	min.s64 	%rd394, %rd353, %rd74;
	selp.f64 	%fd357, %fd317, %fd112, %p147;
$L__BB7_90:
	setp.ne.s32 	%p148, %r158, 0;
	@%p148 bra 	$L__BB7_92;
	shr.u32 	%r267, %r1, 1;
	and.b32  	%r268, %r267, 496;
	mov.u32 	%r269, _ZN6thrust24THRUST_300001_SM_1000_NS8cuda_cub4core6detail5shmemE;
	add.s32 	%r270, %r269, %r268;
	st.shared.f64 	[%r270+8], %fd357;
	st.shared.u64 	[%r270+16], %rd394;
$L__BB7_92:
	bar.sync 	0;
	setp.ne.s32 	%p149, %r1, 0;
	@%p149 bra 	$L__BB7_209;
	setp.lt.s32 	%p150, %r37, 33;
	mov.f64 	%fd319, %fd357;
	mov.u64 	%rd355, %rd394;
	@%p150 bra 	$L__BB7_97;
	ld.shared.f64 	%fd117, [_ZN6thrust24THRUST_300001_SM_1000_NS8cuda_cub4core6detail5shmemE+24];
	ld.shared.u64 	%rd77, [_ZN6thrust24THRUST_300001_SM_1000_NS8cuda_cub4core6detail5shmemE+32];
	abs.f64 	%fd118, %fd357;
	abs.f64 	%fd119, %fd117;
	setp.lt.f64 	%p151, %fd118, %fd119;
	mov.f64 	%fd319, %fd117;
	mov.u64 	%rd355, %rd77;
	@%p151 bra 	$L__BB7_97;
	setp.lt.f64 	%p152, %fd119, %fd118;
	mov.f64 	%fd319, %fd357;
	mov.u64 	%rd355, %rd394;
	@%p152 bra 	$L__BB7_97;
	setp.lt.s64 	%p153, %rd394, %rd77;
	min.s64 	%rd355, %rd394, %rd77;
	selp.f64 	%fd319, %fd357, %fd117, %p153;
$L__BB7_97:
	setp.lt.s32 	%p154, %r37, 65;
	mov.f64 	%fd320, %fd319;
	mov.u64 	%rd356, %rd355;
	@%p154 bra 	$L__BB7_101;
	ld.shared.f64 	%fd122, [_ZN6thrust24THRUST_300001_SM_1000_NS8cuda_cub4core6detail5shmemE+40];
	ld.shared.u64 	%rd80, [_ZN6thrust24THRUST_300001_SM_1000_NS8cuda_cub4core6detail5shmemE+48];
	abs.f64 	%fd123, %fd319;
	abs.f64 	%fd124, %fd122;
	setp.lt.f64 	%p155, %fd123, %fd124;
	mov.f64 	%fd320, %fd122;
	mov.u64 	%rd356, %rd80;
	@%p155 bra 	$L__BB7_101;
	setp.lt.f64 	%p156, %fd124, %fd123;
	mov.f64 	%fd320, %fd319;
	mov.u64 	%rd356, %rd355;
	@%p156 bra 	$L__BB7_101;
	setp.lt.s64 	%p157, %rd355, %rd80;
	min.s64 	%rd356, %rd355, %rd80;
	selp.f64 	%fd320, %fd319, %fd122, %p157;
$L__BB7_101:
	setp.lt.s32 	%p158, %r37, 97;
	mov.f64 	%fd321, %fd320;
	mov.u64 	%rd357, %rd356;
	@%p158 bra 	$L__BB7_105;
	ld.shared.f64 	%fd127, [_ZN6thrust24THRUST_300001_SM_1000_NS8cuda_cub4core6detail5shmemE+56];
	ld.shared.u64 	%rd83, [_ZN6thrust24THRUST_300001_SM_1000_NS8cuda_cub4core6detail5shmemE+64];
	abs.f64 	%fd128, %fd320;
	abs.f64 	%fd129, %fd127;
	setp.lt.f64 	%p159, %fd128, %fd129;
	mov.f64 	%fd321, %fd127;
	mov.u64 	%rd357, %rd83;
	@%p159 bra 	$L__BB7_105;
	setp.lt.f64 	%p160, %fd129, %fd128;
	mov.f64 	%fd321, %fd320;
	mov.u64 	%rd357, %rd356;
	@%p160 bra 	$L__BB7_105;
	setp.lt.s64 	%p161, %rd356, %rd83;
	min.s64 	%rd357, %rd356, %rd83;
	selp.f64 	%fd321, %fd320, %fd127, %p161;
$L__BB7_105:
	setp.lt.s32 	%p162, %r37, 129;
	mov.f64 	%fd322, %fd321;
	mov.u64 	%rd358, %rd357;
	@%p162 bra 	$L__BB7_109;
	ld.shared.f64 	%fd132, [_ZN6thrust24THRUST_300001_SM_1000_NS8cuda_cub4core6detail5shmemE+72];
	ld.shared.u64 	%rd86, [_ZN6thrust24THRUST_300001_SM_1000_NS8cuda_cub4core6detail5shmemE+80];
	abs.f64 	%fd133, %fd321;
	abs.f64 	%fd134, %fd132;
	setp.lt.f64 	%p163, %fd133, %fd134;
	mov.f64 	%fd322, %fd132;
	mov.u64 	%rd358, %rd86;
	@%p163 bra 	$L__BB7_109;
	setp.lt.f64 	%p164, %fd134, %fd133;
	mov.f64 	%fd322, %fd321;
	mov.u64 	%rd358, %rd357;
	@%p164 bra 	$L__BB7_109;
	setp.lt.s64 	%p165, %rd357, %rd86;
	min.s64 	%rd358, %rd357, %rd86;
	selp.f64 	%fd322, %fd321, %fd132, %p165;
$L__BB7_109:
	setp.lt.s32 	%p166, %r37, 161;
	mov.f64 	%fd323, %fd322;
	mov.u64 	%rd359, %rd358;
	@%p166 bra 	$L__BB7_113;
	ld.shared.f64 	%fd137, [_ZN6thrust24THRUST_300001_SM_1000_NS8cuda_cub4core6detail5shmemE+88];
	ld.shared.u64 	%rd89, [_ZN6thrust24THRUST_300001_SM_1000_NS8cuda_cub4core6detail5shmemE+96];
	abs.f64 	%fd138, %fd322;
	abs.f64 	%fd139, %fd137;
	setp.lt.f64 	%p167, %fd138, %fd139;
	mov.f64 	%fd323, %fd137;
	mov.u64 	%rd359, %rd89;
	@%p167 bra 	$L__BB7_113;
	setp.lt.f64 	%p168, %fd139, %fd138;
	mov.f64 	%fd323, %fd322;
	mov.u64 	%rd359, %rd358;
	@%p168 bra 	$L__BB7_113;
	setp.lt.s64 	%p169, %rd358, %rd89;
	min.s64 	%rd359, %rd358, %rd89;
	selp.f64 	%fd323, %fd322, %fd137, %p169;
$L__BB7_113:
	setp.lt.s32 	%p170, %r37, 193;
	mov.f64 	%fd324, %fd323;
	mov.u64 	%rd360, %rd359;
	@%p170 bra 	$L__BB7_117;
	ld.shared.f64 	%fd142, [_ZN6thrust24THRUST_300001_SM_1000_NS8cuda_cub4core6detail5shmemE+104];
	ld.shared.u64 	%rd92, [_ZN6thrust24THRUST_300001_SM_1000_NS8cuda_cub4core6detail5shmemE+112];
	abs.f64 	%fd143, %fd323;
	abs.f64 	%fd144, %fd142;
	setp.lt.f64 	%p171, %fd143, %fd144;
	mov.f64 	%fd324, %fd142;
	mov.u64 	%rd360, %rd92;
	@%p171 bra 	$L__BB7_117;
	setp.lt.f64 	%p172, %fd144, %fd143;
	mov.f64 	%fd324, %fd323;
	mov.u64 	%rd360, %rd359;
	@%p172 bra 	$L__BB7_117;
	setp.lt.s64 	%p173, %rd359, %rd92;
	min.s64 	%rd360, %rd359, %rd92;
	selp.f64 	%fd324, %fd323, %fd142, %p173;
$L__BB7_117:
	setp.lt.s32 	%p174, %r37, 225;
	mov.u64 	%rd394, %rd360;
	mov.f64 	%fd357, %fd324;
	@%p174 bra 	$L__BB7_209;
	ld.shared.f64 	%fd147, [_ZN6thrust24THRUST_300001_SM_1000_NS8cuda_cub4core6detail5shmemE+120];
	ld.shared.u64 	%rd95, [_ZN6thrust24THRUST_300001_SM_1000_NS8cuda_cub4core6detail5shmemE+128];
	abs.f64 	%fd148, %fd324;
	abs.f64 	%fd149, %fd147;
	setp.lt.f64 	%p175, %fd148, %fd149;
	mov.u64 	%rd394, %rd95;
	mov.f64 	%fd357, %fd147;
	@%p175 bra 	$L__BB7_209;
	setp.lt.f64 	%p176, %fd149, %fd148;
	mov.u64 	%rd394, %rd360;
	mov.f64 	%fd357, %fd324;
	@%p176 bra 	$L__BB7_209;
	setp.lt.s64 	%p177, %rd360, %rd95;
	min.s64 	%rd394, %rd360, %rd95;
	selp.f64 	%fd357, %fd324, %fd147, %p177;
	bra.uni 	$L__BB7_209;
$L__BB7_121:
	ld.param.u64 	%rd318, [_ZN6thrust24THRUST_300001_SM_1000_NS8cuda_cub4core6detail13_kernel_agentINS1_8__reduce11ReduceAgentIPN4cuda3std3__45tupleIJdlEEESC_SB_iNS1_9__extrema9arg_max_fIdl10comparatorEEEEJSC_SC_iSG_EEEvDpT0__param_0];
	mov.u32 	%r16, %tid.x;
	mul.wide.u32 	%rd208, %r16, 16;
	add.s64 	%rd189, %rd318, %rd208;
	// begin inline asm
	ld.global.nc.u64 %rd188, [%rd189];
	// end inline asm
	add.s64 	%rd191, %rd189, 8;
	// begin inline asm
	ld.global.nc.u64 %rd190, [%rd191];
	// end inline asm
	mov.b64 	%fd151, %rd188;
	add.s64 	%rd193, %rd189, 4096;
	// begin inline asm
	ld.global.nc.u64 %rd192, [%rd193];
	// end inline asm
	add.s64 	%rd195, %rd189, 4104;
	// begin inline asm
	ld.global.nc.u64 %rd361, [%rd195];
	// end inline asm
	mov.b64 	%fd325, %rd192;
	add.s64 	%rd197, %rd189, 8192;
	// begin inline asm
	ld.global.nc.u64 %rd196, [%rd197];
	// end inline asm
	add.s64 	%rd199, %rd189, 8200;
	// begin inline asm
	ld.global.nc.u64 %rd362, [%rd199];
	// end inline asm
	mov.b64 	%fd326, %rd196;
	add.s64 	%rd201, %rd189, 12288;
	// begin inline asm
	ld.global.nc.u64 %rd200, [%rd201];
	// end inline asm
	add.s64 	%rd203, %rd189, 12296;
	// begin inline asm
	ld.global.nc.u64 %rd363, [%rd203];
	// end inline asm
	mov.b64 	%fd327, %rd200;
	add.s64 	%rd205, %rd189, 16384;
	// begin inline asm
	ld.global.nc.u64 %rd204, [%rd205];
	// end inline asm
	add.s64 	%rd207, %rd189, 16392;
	// begin inline asm
	ld.global.nc.u64 %rd381, [%rd207];
	// end inline asm
	mov.b64 	%fd344, %rd204;
	abs.f64 	%fd156, %fd151;
	abs.f64 	%fd157, %fd325;
	setp.lt.f64 	%p3, %fd156, %fd157;
	@%p3 bra 	$L__BB7_123;
	setp.lt.f64 	%p4, %fd157, %fd156;
	setp.lt.s64 	%p5, %rd190, %rd361;
	or.pred  	%p6, %p4, %p5;
	selp.b64 	%rd361, %rd190, %rd361, %p6;
	selp.f64 	%fd325, %fd151, %fd325, %p6;
$L__BB7_123:
	abs.f64 	%fd160, %fd325;
	abs.f64 	%fd161, %fd326;
	setp.lt.f64 	%p7, %fd160, %fd161;
	@%p7 bra 	$L__BB7_125;
	setp.lt.f64 	%p8, %fd161, %fd160;
	setp.lt.s64 	%p9, %rd361, %rd362;
	or.pred  	%p10, %p8, %p9;
	selp.b64 	%rd362, %rd361, %rd362, %p10;
	selp.f64 	%fd326, %fd325, %fd326, %p10;
$L__BB7_125:
	abs.f64 	%fd164, %fd326;
	abs.f64 	%fd165, %fd327;
	setp.lt.f64 	%p11, %fd164, %fd165;
	@%p11 bra 	$L__BB7_127;
	setp.lt.f64 	%p12, %fd165, %fd164;
	setp.lt.s64 	%p13, %rd362, %rd363;
	or.pred  	%p14, %p12, %p13;
	selp.b64 	%rd363, %rd362, %rd363, %p14;
	selp.f64 	%fd327, %fd326, %fd327, %p14;
$L__BB7_127:
	abs.f64 	%fd168, %fd327;
	abs.f64 	%fd169, %fd344;
	setp.lt.f64 	%p15, %fd168, %fd169;
	@%p15 bra 	$L__BB7_129;
	setp.lt.f64 	%p16, %fd169, %fd168;
	setp.lt.s64 	%p17, %rd363, %rd381;
	or.pred  	%p18, %p16, %p17;
	selp.b64 	%rd381, %rd363, %rd381, %p18;
	selp.f64 	%fd344, %fd327, %fd344, %p18;
$L__BB7_129:
	setp.lt.u32 	%p19, %r37, 2560;
	mov.b32 	%r383, 1280;
	@%p19 bra 	$L__BB7_142;
	mov.b32 	%r382, 1280;
	mov.f64 	%fd329, %fd344;
	mov.u64 	%rd365, %rd381;
$L__BB7_131:
	ld.param.u64 	%rd319, [_ZN6thrust24THRUST_300001_SM_1000_NS8cuda_cub4core6detail13_kernel_agentINS1_8__reduce11ReduceAgentIPN4cuda3std3__45tupleIJdlEEESC_SB_iNS1_9__extrema9arg_max_fIdl10comparatorEEEEJSC_SC_iSG_EEEvDpT0__param_0];
	add.s32 	%r40, %r382, %r16;
	mul.wide.u32 	%rd229, %r40, 16;
	add.s64 	%rd210, %rd319, %rd229;
	// begin inline asm
	ld.global.nc.u64 %rd209, [%rd210];
	// end inline asm
	add.s64 	%rd212, %rd210, 8;
	// begin inline asm
	ld.global.nc.u64 %rd366, [%rd212];
	// end inline asm
	mov.b64 	%fd330, %rd209;
	add.s64 	%rd214, %rd210, 4096;
	// begin inline asm
	ld.global.nc.u64 %rd213, [%rd214];
	// end inline asm
	add.s64 	%rd216, %rd210, 4104;
	// begin inline asm
	ld.global.nc.u64 %rd367, [%rd216];
	// end inline asm
	mov.b64 	%fd331, %rd213;
	add.s64 	%rd218, %rd210, 8192;
	// begin inline asm
	ld.global.nc.u64 %rd217, [%rd218];
	// end inline asm
	add.s64 	%rd220, %rd210, 8200;
	// begin inline asm
	ld.global.nc.u64 %rd368, [%rd220];
	// end inline asm
	mov.b64 	%fd332, %rd217;
	add.s64 	%rd222, %rd210, 12288;
	// begin inline asm
	ld.global.nc.u64 %rd221, [%rd222];
	// end inline asm
	add.s64 	%rd224, %rd210, 12296;
	// begin inline asm
	ld.global.nc.u64 %rd369, [%rd224];
	// end inline asm
	mov.b64 	%fd333, %rd221;
	add.s64 	%rd226, %rd210, 16384;
	// begin inline asm
	ld.global.nc.u64 %rd225, [%rd226];
	// end inline asm
	add.s64 	%rd228, %rd210, 16392;
	// begin inline asm
	ld.global.nc.u64 %rd381, [%rd228];
	// end inline asm
	mov.b64 	%fd344, %rd225;
	abs.f64 	%fd178, %fd329;
	abs.f64 	%fd179, %fd330;
	setp.lt.f64 	%p20, %fd178, %fd179;
	@%p20 bra 	$L__BB7_133;
	setp.lt.f64 	%p21, %fd179, %fd178;
	setp.lt.s64 	%p22, %rd365, %rd366;
	or.pred  	%p23, %p21, %p22;
	selp.b64 	%rd366, %rd365, %rd366, %p23;
	selp.f64 	%fd330, %fd329, %fd330, %p23;
$L__BB7_133:
	abs.f64 	%fd182, %fd330;
	abs.f64 	%fd183, %fd331;
	setp.lt.f64 	%p24, %fd182, %fd183;
	@%p24 bra 	$L__BB7_135;
	setp.lt.f64 	%p25, %fd183, %fd182;
	setp.lt.s64 	%p26, %rd366, %rd367;
	or.pred  	%p27, %p25, %p26;
	selp.b64 	%rd367, %rd366, %rd367, %p27;
	selp.f64 	%fd331, %fd330, %fd331, %p27;
$L__BB7_135:
	abs.f64 	%fd186, %fd331;
	abs.f64 	%fd187, %fd332;
	setp.lt.f64 	%p28, %fd186, %fd187;
	@%p28 bra 	$L__BB7_137;
	setp.lt.f64 	%p29, %fd187, %fd186;
	setp.lt.s64 	%p30, %rd367, %rd368;
	or.pred  	%p31, %p29, %p30;
	selp.b64 	%rd368, %rd367, %rd368, %p31;
	selp.f64 	%fd332, %fd331, %fd332, %p31;
$L__BB7_137:
	abs.f64 	%fd190, %fd332;
	abs.f64 	%fd191, %fd333;
	setp.lt.f64 	%p32, %fd190, %fd191;
	@%p32 bra 	$L__BB7_139;
	setp.lt.f64 	%p33, %fd191, %fd190;
	setp.lt.s64 	%p34, %rd368, %rd369;
	or.pred  	%p35, %p33, %p34;
	selp.b64 	%rd369, %rd368, %rd369, %p35;
	selp.f64 	%fd333, %fd332, %fd333, %p35;
$L__BB7_139:
	abs.f64 	%fd194, %fd333;
	abs.f64 	%fd195, %fd344;
	setp.lt.f64 	%p36, %fd194, %fd195;
	@%p36 bra 	$L__BB7_141;
	setp.lt.f64 	%p37, %fd195, %fd194;
	setp.lt.s64 	%p38, %rd369, %rd381;
	or.pred  	%p39, %p37, %p38;
	selp.b64 	%rd381, %rd369, %rd381, %p39;
	selp.f64 	%fd344, %fd333, %fd344, %p39;
$L__BB7_141:
	add.s32 	%r383, %r382, 1280;
	add.s32 	%r41, %r382, 2560;
	setp.le.s32 	%p40, %r41, %r37;
	mov.u32 	%r382, %r383;
	mov.f64 	%fd329, %fd344;
	mov.u64 	%rd365, %rd381;
	@%p40 bra 	$L__BB7_131;
$L__BB7_142:
	setp.le.s32 	%p41, %r37, %r383;
	@%p41 bra 	$L__BB7_165;
	sub.s32 	%r20, %r37, %r383;
	setp.ge.s32 	%p42, %r16, %r20;
	@%p42 bra 	$L__BB7_165;
	not.b32 	%r42, %r16;
	add.s32 	%r43, %r37, %r42;
	sub.s32 	%r21, %r43, %r383;
	and.b32  	%r44, %r21, 768;
	setp.eq.s32 	%p43, %r44, 768;
	mov.u32 	%r387, %r16;
	@%p43 bra 	$L__BB7_150;
	add.s32 	%r385, %r16, %r383;
	shr.u32 	%r45, %r21, 8;
	add.s32 	%r46, %r45, 1;
	and.b32  	%r47, %r46, 3;
	neg.s32 	%r384, %r47;
	mov.u32 	%r387, %r16;
$L__BB7_146:
	.pragma "nounroll";
	mov.u64 	%rd127, %rd381;
	mov.f64 	%fd199, %fd344;
	ld.param.u64 	%rd320, [_ZN6thrust24THRUST_300001_SM_1000_NS8cuda_cub4core6detail13_kernel_agentINS1_8__reduce11ReduceAgentIPN4cuda3std3__45tupleIJdlEEESC_SB_iNS1_9__extrema9arg_max_fIdl10comparatorEEEEJSC_SC_iSG_EEEvDpT0__param_0];
	mul.wide.u32 	%rd235, %r385, 16;
	add.s64 	%rd232, %rd320, %rd235;
	// begin inline asm
	ld.global.nc.u64 %rd231, [%rd232];
	// end inline asm
	add.s64 	%rd234, %rd232, 8;
	// begin inline asm
	ld.global.nc.u64 %rd233, [%rd234];
	// end inline asm
	mov.b64 	%fd200, %rd231;
	abs.f64 	%fd201, %fd199;
	abs.f64 	%fd202, %fd200;
	setp.lt.f64 	%p44, %fd201, %fd202;
	mov.f64 	%fd344, %fd200;
	mov.u64 	%rd381, %rd233;
	@%p44 bra 	$L__BB7_149;
	setp.lt.f64 	%p45, %fd202, %fd201;
	mov.f64 	%fd344, %fd199;
	mov.u64 	%rd381, %rd127;
	@%p45 bra 	$L__BB7_149;
	setp.lt.s64 	%p46, %rd127, %rd233;
	selp.f64 	%fd344, %fd199, %fd200, %p46;
	min.s64 	%rd381, %rd127, %rd233;
$L__BB7_149:
	add.s32 	%r387, %r387, 256;
	add.s32 	%r385, %r385, 256;
	add.s32 	%r384, %r384, 1;
	setp.ne.s32 	%p47, %r384, 0;
	@%p47 bra 	$L__BB7_146;
$L__BB7_150:
	setp.lt.u32 	%p48, %r21, 768;
	@%p48 bra 	$L__BB7_165;
	ld.param.u64 	%rd321, [_ZN6thrust24THRUST_300001_SM_1000_NS8cuda_cub4core6detail13_kernel_agentINS1_8__reduce11ReduceAgentIPN4cuda3std3__45tupleIJdlEEESC_SB_iNS1_9__extrema9arg_max_fIdl10comparatorEEEEJSC_SC_iSG_EEEvDpT0__param_0];
	cvt.u64.u32 	%rd236, %r387;
	cvt.u64.u32 	%rd237, %r383;
	add.s64 	%rd238, %rd236, %rd237;
	shl.b64 	%rd239, %rd238, 4;
	add.s64 	%rd240, %rd239, %rd321;
	add.s64 	%rd376, %rd240, 12296;
	add.s32 	%r388, %r387, %r383;
$L__BB7_152:
	ld.param.u64 	%rd322, [_ZN6thrust24THRUST_300001_SM_1000_NS8cuda_cub4core6detail13_kernel_agentINS1_8__reduce11ReduceAgentIPN4cuda3std3__45tupleIJdlEEESC_SB_iNS1_9__extrema9arg_max_fIdl10comparatorEEEEJSC_SC_iSG_EEEvDpT0__param_0];
	mul.wide.u32 	%rd245, %r388, 16;
	add.s64 	%rd242, %rd322, %rd245;
	// begin inline asm
	ld.global.nc.u64 %rd241, [%rd242];
	// end inline asm
	add.s64 	%rd244, %rd242, 8;
	// begin inline asm
	ld.global.nc.u64 %rd243, [%rd244];
	// end inline asm
	mov.b64 	%fd208, %rd241;
	abs.f64 	%fd209, %fd344;
	abs.f64 	%fd210, %fd208;
	setp.lt.f64 	%p49, %fd209, %fd210;
	mov.f64 	%fd341, %fd208;
	mov.u64 	%rd378, %rd243;
	@%p49 bra 	$L__BB7_155;
	setp.lt.f64 	%p50, %fd210, %fd209;
	mov.f64 	%fd341, %fd344;
	mov.u64 	%rd378, %rd381;
	@%p50 bra 	$L__BB7_155;
	setp.lt.s64 	%p51, %rd381, %rd243;
	selp.f64 	%fd341, %fd344, %fd208, %p51;
	min.s64 	%rd378, %rd381, %rd243;
$L__BB7_155:
	add.s64 	%rd247, %rd376, -8200;
	// begin inline asm
	ld.global.nc.u64 %rd246, [%rd247];
	// end inline asm
	add.s64 	%rd249, %rd376, -8192;
	// begin inline asm
	ld.global.nc.u64 %rd248, [%rd249];
	// end inline asm
	mov.b64 	%fd213, %rd246;
	abs.f64 	%fd214, %fd341;
	abs.f64 	%fd215, %fd213;
	setp.lt.f64 	%p52, %fd214, %fd215;
	mov.f64 	%fd342, %fd213;
	mov.u64 	%rd379, %rd248;
	@%p52 bra 	$L__BB7_158;
	setp.lt.f64 	%p53, %fd215, %fd214;
	mov.f64 	%fd342, %fd341;
	mov.u64 	%rd379, %rd378;
	@%p53 bra 	$L__BB7_158;
	setp.lt.s64 	%p54, %rd378, %rd248;
	selp.f64 	%fd342, %fd341, %fd213, %p54;
	min.s64 	%rd379, %rd378, %rd248;
$L__BB7_158:
	add.s64 	%rd251, %rd376, -4104;
	// begin inline asm
	ld.global.nc.u64 %rd250, [%rd251];
	// end inline asm
	add.s64 	%rd253, %rd376, -4096;
	// begin inline asm
	ld.global.nc.u64 %rd252, [%rd253];
	// end inline asm
	mov.b64 	%fd218, %rd250;
	abs.f64 	%fd219, %fd342;
	abs.f64 	%fd220, %fd218;
	setp.lt.f64 	%p55, %fd219, %fd220;
	mov.f64 	%fd343, %fd218;
	mov.u64 	%rd380, %rd252;
	@%p55 bra 	$L__BB7_161;
	setp.lt.f64 	%p56, %fd220, %fd219;
	mov.f64 	%fd343, %fd342;
	mov.u64 	%rd380, %rd379;
	@%p56 bra 	$L__BB7_161;
	setp.lt.s64 	%p57, %rd379, %rd252;
	selp.f64 	%fd343, %fd342, %fd218, %p57;
	min.s64 	%rd380, %rd379, %rd252;
$L__BB7_161:
	add.s64 	%rd255, %rd376, -8;
	// begin inline asm
	ld.global.nc.u64 %rd254, [%rd255];
	// end inline asm
	// begin inline asm
	ld.global.nc.u64 %rd256, [%rd376];
	// end inline asm
	mov.b64 	%fd223, %rd254;
	abs.f64 	%fd224, %fd343;
	abs.f64 	%fd225, %fd223;
	setp.lt.f64 	%p58, %fd224, %fd225;
	mov.f64 	%fd344, %fd223;
	mov.u64 	%rd381, %rd256;
	@%p58 bra 	$L__BB7_164;
	setp.lt.f64 	%p59, %fd225, %fd224;
	mov.f64 	%fd344, %fd343;
	mov.u64 	%rd381, %rd380;
	@%p59 bra 	$L__BB7_164;
	setp.lt.s64 	%p60, %rd380, %rd256;
	selp.f64 	%fd344, %fd343, %fd223, %p60;
	min.s64 	%rd381, %rd380, %rd256;
$L__BB7_164:
	add.s32 	%r387, %r387, 1024;
	add.s64 	%rd376, %rd376, 16384;
	add.s32 	%r388, %r388, 1024;
	setp.lt.s32 	%p61, %r387, %r20;
	@%p61 bra 	$L__BB7_152;
$L__BB7_165:
	// begin inline asm
	mov.u32 %r48, %laneid;
	// end inline asm
	mov.b64 	%rd258, %fd344;
	mov.b64 	{%r50, %r55}, %rd258;
	mov.b32 	%r66, 1;
	mov.b32 	%r67, 31;
	mov.b32 	%r68, -1;
	// begin inline asm
	shfl.sync.down.b32 %r49, %r50, %r66, %r67, %r68;
	// end inline asm
	// begin inline asm
	shfl.sync.down.b32 %r54, %r55, %r66, %r67, %r68;
	// end inline asm
	mov.b64 	%rd259, {%r49, %r54};
	mov.b64 	%fd229, %rd259;
	mov.b64 	{%r60, %r65}, %rd381;
	// begin inline asm
	shfl.sync.down.b32 %r59, %r60, %r66, %r67, %r68;
	// end inline asm
	// begin inline asm
	shfl.sync.down.b32 %r64, %r65, %r66, %r67, %r68;
	// end inline asm
	mov.b64 	%rd150, {%r59, %r64};
	setp.gt.s32 	%p62, %r48, 30;
	mov.f64 	%fd346, %fd344;
	mov.u64 	%rd383, %rd381;
	@%p62 bra 	$L__BB7_169;
	abs.f64 	%fd230, %fd344;
	abs.f64 	%fd231, %fd229;
	setp.lt.f64 	%p63, %fd230, %fd231;
	mov.f64 	%fd346, %fd229;
	mov.u64 	%rd383, %rd150;
	@%p63 bra 	$L__BB7_169;
	setp.lt.f64 	%p64, %fd231, %fd230;
	mov.f64 	%fd346, %fd344;
	mov.u64 	%rd383, %rd381;
	@%p64 bra 	$L__BB7_169;
	setp.lt.s64 	%p65, %rd381, %rd150;
	selp.f64 	%fd346, %fd344, %fd229, %p65;
	min.s64 	%rd383, %rd381, %rd150;
$L__BB7_169:
	mov.b64 	%rd260, %fd346;
	mov.b64 	{%r70, %r75}, %rd260;
	mov.b32 	%r86, 2;
	mov.b32 	%r87, 31;
	mov.b32 	%r88, -1;
	// begin inline asm
	shfl.sync.down.b32 %r69, %r70, %r86, %r87, %r88;
	// end inline asm
	// begin inline asm
	shfl.sync.down.b32 %r74, %r75, %r86, %r87, %r88;
	// end inline asm
	mov.b64 	%rd261, {%r69, %r74};
	mov.b64 	%fd234, %rd261;
	mov.b64 	{%r80, %r85}, %rd383;
	// begin inline asm
	shfl.sync.down.b32 %r79, %r80, %r86, %r87, %r88;
	// end inline asm
	// begin inline asm
	shfl.sync.down.b32 %r84, %r85, %r86, %r87, %r88;
	// end inline asm
	mov.b64 	%rd153, {%r79, %r84};
	setp.gt.s32 	%p66, %r48, 29;
	mov.f64 	%fd347, %fd346;
	mov.u64 	%rd384, %rd383;
	@%p66 bra 	$L__BB7_173;
	abs.f64 	%fd235, %fd346;
	abs.f64 	%fd236, %fd234;
	setp.lt.f64 	%p67, %fd235, %fd236;
	mov.f64 	%fd347, %fd234;
	mov.u64 	%rd384, %rd153;
	@%p67 bra 	$L__BB7_173;
	setp.lt.f64 	%p68, %fd236, %fd235;
	mov.f64 	%fd347, %fd346;
	mov.u64 	%rd384, %rd383;
	@%p68 bra 	$L__BB7_173;
	setp.lt.s64 	%p69, %rd383, %rd153;
	selp.f64 	%fd347, %fd346, %fd234, %p69;
	min.s64 	%rd384, %rd383, %rd153;
$L__BB7_173:
	mov.b64 	%rd262, %fd347;
	mov.b64 	{%r90, %r95}, %rd262;
	mov.b32 	%r106, 4;
	mov.b32 	%r107, 31;
	mov.b32 	%r108, -1;
	// begin inline asm
	shfl.sync.down.b32 %r89, %r90, %r106, %r107, %r108;
	// end inline asm
	// begin inline asm
	shfl.sync.down.b32 %r94, %r95, %r106, %r107, %r108;
	// end inline asm
	mov.b64 	%rd263, {%r89, %r94};
	mov.b64 	%fd239, %rd263;
	mov.b64 	{%r100, %r105}, %rd384;
	// begin inline asm
	shfl.sync.down.b32 %r99, %r100, %r106, %r107, %r108;
	// end inline asm
	// begin inline asm
	shfl.sync.down.b32 %r104, %r105, %r106, %r107, %r108;
	// end inline asm
	mov.b64 	%rd156, {%r99, %r104};
	setp.gt.s32 	%p70, %r48, 27;
	mov.f64 	%fd348, %fd347;
	mov.u64 	%rd385, %rd384;
	@%p70 bra 	$L__BB7_177;
	abs.f64 	%fd240, %fd347;
	abs.f64 	%fd241, %fd239;
	setp.lt.f64 	%p71, %fd240, %fd241;
	mov.f64 	%fd348, %fd239;
	mov.u64 	%rd385, %rd156;
	@%p71 bra 	$L__BB7_177;
	setp.lt.f64 	%p72, %fd241, %fd240;
	mov.f64 	%fd348, %fd347;
	mov.u64 	%rd385, %rd384;
	@%p72 bra 	$L__BB7_177;
	setp.lt.s64 	%p73, %rd384, %rd156;
	selp.f64 	%fd348, %fd347, %fd239, %p73;
	min.s64 	%rd385, %rd384, %rd156;
$L__BB7_177:
	mov.b64 	%rd264, %fd348;
	mov.b64 	{%r110, %r115}, %rd264;
	mov.b32 	%r126, 8;
	mov.b32 	%r127, 31;
	mov.b32 	%r128, -1;
	// begin inline asm
	shfl.sync.down.b32 %r109, %r110, %r126, %r127, %r128;
	// end inline asm
	// begin inline asm
	shfl.sync.down.b32 %r114, %r115, %r126, %r127, %r128;
	// end inline asm
	mov.b64 	%rd265, {%r109, %r114};
	mov.b64 	%fd244, %rd265;
	mov.b64 	{%r120, %r125}, %rd385;
	// begin inline asm
	shfl.sync.down.b32 %r119, %r120, %r126, %r127, %r128;
	// end inline asm
	// begin inline asm
	shfl.sync.down.b32 %r124, %r125, %r126, %r127, %r128;
	// end inline asm
	mov.b64 	%rd159, {%r119, %r124};
	setp.gt.s32 	%p74, %r48, 23;
	mov.f64 	%fd349, %fd348;
	mov.u64 	%rd386, %rd385;
	@%p74 bra 	$L__BB7_181;
	abs.f64 	%fd245, %fd348;
	abs.f64 	%fd246, %fd244;
	setp.lt.f64 	%p75, %fd245, %fd246;
	mov.f64 	%fd349, %fd244;
	mov.u64 	%rd386, %rd159;
	@%p75 bra 	$L__BB7_181;
	setp.lt.f64 	%p76, %fd246, %fd245;
	mov.f64 	%fd349, %fd348;
	mov.u64 	%rd386, %rd385;
	@%p76 bra 	$L__BB7_181;
	setp.lt.s64 	%p77, %rd385, %rd159;
	selp.f64 	%fd349, %fd348, %fd244, %p77;
	min.s64 	%rd386, %rd385, %rd159;
$L__BB7_181:
	mov.b64 	%rd266, %fd349;
	mov.b64 	{%r130, %r135}, %rd266;
	mov.b32 	%r146, 16;
	mov.b32 	%r147, 31;
	mov.b32 	%r148, -1;
	// begin inline asm
	shfl.sync.down.b32 %r129, %r130, %r146, %r147, %r148;
	// end inline asm
	// begin inline asm
	shfl.sync.down.b32 %r134, %r135, %r146, %r147, %r148;
	// end inline asm
	mov.b64 	%rd267, {%r129, %r134};
	mov.b64 	%fd249, %rd267;
	mov.b64 	{%r140, %r145}, %rd386;
	// begin inline asm
	shfl.sync.down.b32 %r139, %r140, %r146, %r147, %r148;
	// end inline asm
	// begin inline asm
	shfl.sync.down.b32 %r144, %r145, %r146, %r147, %r148;
	// end inline asm
	mov.b64 	%rd162, {%r139, %r144};
	setp.gt.s32 	%p78, %r48, 15;
	mov.f64 	%fd357, %fd349;
	mov.u64 	%rd394, %rd386;
	@%p78 bra 	$L__BB7_185;
	abs.f64 	%fd250, %fd349;
	abs.f64 	%fd251, %fd249;
	setp.lt.f64 	%p79, %fd250, %fd251;
	mov.f64 	%fd357, %fd249;
	mov.u64 	%rd394, %rd162;
	@%p79 bra 	$L__BB7_185;
	setp.lt.f64 	%p80, %fd251, %fd250;
	mov.f64 	%fd357, %fd349;
	mov.u64 	%rd394, %rd386;
	@%p80 bra 	$L__BB7_185;
	setp.lt.s64 	%p81, %rd386, %rd162;
	selp.f64 	%fd357, %fd349, %fd249, %p81;
	min.s64 	%rd394, %rd386, %rd162;
$L__BB7_185:
	setp.ne.s32 	%p82, %r48, 0;
	@%p82 bra 	$L__BB7_187;
	shr.u32 	%r149, %r16, 1;
	and.b32  	%r150, %r149, 496;
	mov.u32 	%r151, _ZN6thrust24THRUST_300001_SM_1000_NS8cuda_cub4core6detail5shmemE;
	add.s32 	%r152, %r151, %r150;
	st.shared.f64 	[%r152+8], %fd357;
	st.shared.u64 	[%r152+16], %rd394;
$L__BB7_187:
	bar.sync 	0;
	setp.ne.s32 	%p83, %r16, 0;
	@%p83 bra 	$L__BB7_209;
	ld.shared.f64 	%fd254, [_ZN6thrust24THRUST_300001_SM_1000_NS8cuda_cub4core6detail5shmemE+24];
	ld.shared.u64 	%rd165, [_ZN6thrust24THRUST_300001_SM_1000_NS8cuda_cub4core6detail5shmemE+32];
	abs.f64 	%fd255, %fd357;
	abs.f64 	%fd256, %fd254;
	setp.lt.f64 	%p84, %fd255, %fd256;
	mov.f64 	%fd351, %fd254;
	mov.u64 	%rd388, %rd165;
	@%p84 bra 	$L__BB7_191;
	setp.lt.f64 	%p85, %fd256, %fd255;
	mov.f64 	%fd351, %fd357;
	mov.u64 	%rd388, %rd394;
	@%p85 bra 	$L__BB7_191;
	setp.lt.s64 	%p86, %rd394, %rd165;
	selp.f64 	%fd351, %fd357, %fd254, %p86;
	min.s64 	%rd388, %rd394, %rd165;
$L__BB7_191:
	ld.shared.f64 	%fd259, [_ZN6thrust24THRUST_300001_SM_1000_NS8cuda_cub4core6detail5shmemE+40];
	ld.shared.u64 	%rd168, [_ZN6thrust24THRUST_300001_SM_1000_NS8cuda_cub4core6detail5shmemE+48];
	abs.f64 	%fd260, %fd351;
	abs.f64 	%fd261, %fd259;
	setp.lt.f64 	%p87, %fd260, %fd261;
	mov.f64 	%fd352, %fd259;
	mov.u64 	%rd389, %rd168;
	@%p87 bra 	$L__BB7_194;
	setp.lt.f64 	%p88, %fd261, %fd260;
	mov.f64 	%fd352, %fd351;
	mov.u64 	%rd389, %rd388;
	@%p88 bra 	$L__BB7_194;
	setp.lt.s64 	%p89, %rd388, %rd168;
	selp.f64 	%fd352, %fd351, %fd259, %p89;
	min.s64 	%rd389, %rd388, %rd168;
$L__BB7_194:
	ld.shared.f64 	%fd264, [_ZN6thrust24THRUST_300001_SM_1000_NS8cuda_cub4core6detail5shmemE+56];
	ld.shared.u64 	%rd171, [_ZN6thrust24THRUST_300001_SM_1000_NS8cuda_cub4core6detail5shmemE+64];
	abs.f64 	%fd265, %fd352;
	abs.f64 	%fd266, %fd264;
	setp.lt.f64 	%p90, %fd265, %fd266;
	mov.f64 	%fd353, %fd264;
	mov.u64 	%rd390, %rd171;
	@%p90 bra 	$L__BB7_197;
	setp.lt.f64 	%p91, %fd266, %fd265;
	mov.f64 	%fd353, %fd352;
	mov.u64 	%rd390, %rd389;
	@%p91 bra 	$L__BB7_197;
	setp.lt.s64 	%p92, %rd389, %rd171;
	selp.f64 	%fd353, %fd352, %fd264, %p92;
	min.s64 	%rd390, %rd389, %rd171;
$L__BB7_197:
	ld.shared.f64 	%fd269, [_ZN6thrust24THRUST_300001_SM_1000_NS8cuda_cub4core6detail5shmemE+72];
	ld.shared.u64 	%rd174, [_ZN6thrust24THRUST_300001_SM_1000_NS8cuda_cub4core6detail5shmemE+80];
	abs.f64 	%fd270, %fd353;
	abs.f64 	%fd271, %fd269;
	setp.lt.f64 	%p93, %fd270, %fd271;
	mov.f64 	%fd354, %fd269;
	mov.u64 	%rd391, %rd174;
	@%p93 bra 	$L__BB7_200;
	setp.lt.f64 	%p94, %fd271, %fd270;
	mov.f64 	%fd354, %fd353;
	mov.u64 	%rd391, %rd390;
	@%p94 bra 	$L__BB7_200;
	setp.lt.s64 	%p95, %rd390, %rd174;
	selp.f64 	%fd354, %fd353, %fd269, %p95;
	min.s64 	%rd391, %rd390, %rd174;
$L__BB7_200:
	ld.shared.f64 	%fd274, [_ZN6thrust24THRUST_300001_SM_1000_NS8cuda_cub4core6detail5shmemE+88];
	ld.shared.u64 	%rd177, [_ZN6thrust24THRUST_300001_SM_1000_NS8cuda_cub4core6detail5shmemE+96];
	abs.f64 	%fd275, %fd354;
	abs.f64 	%fd276, %fd274;
	setp.lt.f64 	%p96, %fd275, %fd276;
	mov.f64 	%fd355, %fd274;
	mov.u64 	%rd392, %rd177;
	@%p96 bra 	$L__BB7_203;
	setp.lt.f64 	%p97, %fd276, %fd275;
	mov.f64 	%fd355, %fd354;
	mov.u64 	%rd392, %rd391;
	@%p97 bra 	$L__BB7_203;
	setp.lt.s64 	%p98, %rd391, %rd177;
	selp.f64 	%fd355, %fd354, %fd274, %p98;
	min.s64 	%rd392, %rd391, %rd177;
$L__BB7_203:
	ld.shared.f64 	%fd279, [_ZN6thrust24THRUST_300001_SM_1000_NS8cuda_cub4core6detail5shmemE+104];
	ld.shared.u64 	%rd180, [_ZN6thrust24THRUST_300001_SM_1000_NS8cuda_cub4core6detail5shmemE+112];
	abs.f64 	%fd280, %fd355;
	abs.f64 	%fd281, %fd279;
	setp.lt.f64 	%p99, %fd280, %fd281;
	mov.f64 	%fd356, %fd279;
	mov.u64 	%rd393, %rd180;
	@%p99 bra 	$L__BB7_206;
	setp.lt.f64 	%p100, %fd281, %fd280;
	mov.f64 	%fd356, %fd355;
	mov.u64 	%rd393, %rd392;
	@%p100 bra 	$L__BB7_206;
	setp.lt.s64 	%p101, %rd392, %rd180;
	selp.f64 	%fd356, %fd355, %fd279, %p101;
	min.s64 	%rd393, %rd392, %rd180;
$L__BB7_206:
	ld.shared.f64 	%fd284, [_ZN6thrust24THRUST_300001_SM_1000_NS8cuda_cub4core6detail5shmemE+120];
	ld.shared.u64 	%rd183, [_ZN6thrust24THRUST_300001_SM_1000_NS8cuda_cub4core6detail5shmemE+128];
	abs.f64 	%fd285, %fd356;
	abs.f64 	%fd286, %fd284;
	setp.lt.f64 	%p102, %fd285, %fd286;
	mov.u64 	%rd394, %rd183;
	mov.f64 	%fd357, %fd284;
	@%p102 bra 	$L__BB7_209;
	setp.lt.f64 	%p103, %fd286, %fd285;
	mov.u64 	%rd394, %rd393;
	mov.f64 	%fd357, %fd356;
	@%p103 bra 	$L__BB7_209;
	setp.lt.s64 	%p104, %rd393, %rd183;
	selp.f64 	%fd357, %fd356, %fd284, %p104;
	min.s64 	%rd394, %rd393, %rd183;
$L__BB7_209:
	mov.u32 	%r376, %tid.x;
	setp.ne.s32 	%p221, %r376, 0;
	@%p221 bra 	$L__BB7_211;
	ld.param.u64 	%rd326, [_ZN6thrust24THRUST_300001_SM_1000_NS8cuda_cub4core6detail13_kernel_agentINS1_8__reduce11ReduceAgentIPN4cuda3std3__45tupleIJdlEEESC_SB_iNS1_9__extrema9arg_max_fIdl10comparatorEEEEJSC_SC_iSG_EEEvDpT0__param_1];
	cvta.to.global.u64 	%rd317, %rd326;
	st.global.f64 	[%rd317], %fd357;
	st.global.u64 	[%rd317+8], %rd394;
$L__BB7_211:
	ret;

}
	// .globl	_ZN6thrust24THRUST_300001_SM_1000_NS8cuda_cub4core6detail13_kernel_agentINS1_8__reduce11ReduceAgentINS0_12zip_iteratorIN4cuda3std3__45tupleIJNS0_10device_ptrIdEENS0_17counting_iteratorIlNS0_11use_defaultESF_SF_EEEEEEEPNSB_IJdlEEESJ_lNS1_9__extrema9arg_max_fIdl10comparatorEEEEJSI_SK_lSO_EEEvDpT0_
.visible .entry _ZN6thrust24THRUST_300001_SM_1000_NS8cuda_cub4core6detail13_kernel_agentINS1_8__reduce11ReduceAgentINS0_12zip_iteratorIN4cuda3std3__45tupleIJNS0_10device_ptrIdEENS0_17counting_iteratorIlNS0_11use_defaultESF_SF_EEEEEEEPNSB_IJdlEEESJ_lNS1_9__extrema9arg_max_fIdl10comparatorEEEEJSI_SK_lSO_EEEvDpT0_(
	.param .align 8 .b8 _ZN6thrust24THRUST_300001_SM_1000_NS8cuda_cub4core6detail13_kernel_agentINS1_8__reduce11ReduceAgentINS0_12zip_iteratorIN4cuda3std3__45tupleIJNS0_10device_ptrIdEENS0_17counting_iteratorIlNS0_11use_defaultESF_SF_EEEEEEEPNSB_IJdlEEESJ_lNS1_9__extrema9arg_max_fIdl10comparatorEEEEJSI_SK_lSO_EEEvDpT0__param_0[16],
	.param .u64 .ptr .align 1 _ZN6thrust24THRUST_300001_SM_1000_NS8cuda_cub4core6detail13_kernel_agentINS1_8__reduce11ReduceAgentINS0_12zip_iteratorIN4cuda3std3__45tupleIJNS0_10device_ptrIdEENS0_17counting_iteratorIlNS0_11use_defaultESF_SF_EEEEEEEPNSB_IJdlEEESJ_lNS1_9__extrema9arg_max_fIdl10comparatorEEEEJSI_SK_lSO_EEEvDpT0__param_1,
	.param .u64 _ZN6thrust24THRUST_300001_SM_1000_NS8cuda_cub4core6detail13_kernel_agentINS1_8__reduce11ReduceAgentINS0_12zip_iteratorIN4cuda3std3__45tupleIJNS0_10device_ptrIdEENS0_17counting_iteratorIlNS0_11use_defaultESF_SF_EEEEEEEPNSB_IJdlEEESJ_lNS1_9__extrema9arg_max_fIdl10comparatorEEEEJSI_SK_lSO_EEEvDpT0__param_2,
	.param .align 1 .b8 _ZN6thrust24THRUST_300001_SM_1000_NS8cuda_cub4core6detail13_kernel_agentINS1_8__reduce11ReduceAgentINS0_12zip_iteratorIN4cuda3std3__45tupleIJNS0_10device_ptrIdEENS0_17counting_iteratorIlNS0_11use_defaultESF_SF_EEEEEEEPNSB_IJdlEEESJ_lNS1_9__extrema9arg_max_fIdl10comparatorEEEEJSI_SK_lSO_EEEvDpT0__param_3[1]
)
.maxntid 256
{
	.reg .pred 	%p<213>;
	.reg .b32 	%r<391>;
	.reg .b64 	%rd<341>;
	.reg .b64 	%fd<352>;

	ld.param.u64 	%rd192, [_ZN6thrust24THRUST_300001_SM_1000_NS8cuda_cub4core6detail13_kernel_agentINS1_8__reduce11ReduceAgentINS0_12zip_iteratorIN4cuda3std3__45tupleIJNS0_10device_ptrIdEENS0_17counting_iteratorIlNS0_11use_defaultESF_SF_EEEEEEEPNSB_IJdlEEESJ_lNS1_9__extrema9arg_max_fIdl10comparatorEEEEJSI_SK_lSO_EEEvDpT0__param_0+8];
	ld.param.u64 	%rd191, [_ZN6thrust24THRUST_300001_SM_1000_NS8cuda_cub4core6detail13_kernel_agentINS1_8__reduce11ReduceAgentINS0_12zip_iteratorIN4cuda3std3__45tupleIJNS0_10device_ptrIdEENS0_17counting_iteratorIlNS0_11use_defaultESF_SF_EEEEEEEPNSB_IJdlEEESJ_lNS1_9__extrema9arg_max_fIdl10comparatorEEEEJSI_SK_lSO_EEEvDpT0__param_0];
	ld.param.u64 	%rd194, [_ZN6thrust24THRUST_300001_SM_1000_NS8cuda_cub4core6detail13_kernel_agentINS1_8__reduce11ReduceAgentINS0_12zip_iteratorIN4cuda3std3__45tupleIJNS0_10device_ptrIdEENS0_17counting_iteratorIlNS0_11use_defaultESF_SF_EEEEEEEPNSB_IJdlEEESJ_lNS1_9__extrema9arg_max_fIdl10comparatorEEEEJSI_SK_lSO_EEEvDpT0__param_2];
	setp.eq.s64 	%p1, %rd194, 0;
	@%p1 bra 	$L__BB8_206;
	cvta.to.global.u64 	%rd1, %rd191;
	setp.gt.s64 	%p2, %rd194, 1279;
	@%p2 bra 	$L__BB8_122;
	cvt.u32.u64 	%r1, %rd194;
	mov.u32 	%r2, %tid.x;
	setp.ge.s32 	%p96, %r2, %r1;
	mov.f64 	%fd298, 0d0000000000000000;
	mov.b64 	%rd283, 0;
	mov.u32 	%r385, %r2;
	@%p96 bra 	$L__BB8_4;
	cvt.u64.u32 	%rd239, %r2;
	mul.wide.u32 	%rd240, %r2, 8;
	add.s64 	%rd241, %rd1, %rd240;
	add.s64 	%rd283, %rd192, %rd239;
	ld.global.f64 	%fd298, [%rd241];
	add.s32 	%r385, %r2, 256;
$L__BB8_4:
	setp.ge.s32 	%p97, %r385, %r1;
	@%p97 bra 	$L__BB8_26;
	not.b32 	%r154, %r385;
	add.s32 	%r5, %r154, %r1;
	and.b32  	%r155, %r5, 768;
	setp.eq.s32 	%p98, %r155, 768;
	@%p98 bra 	$L__BB8_11;
	cvt.u64.u32 	%rd243, %r385;
	add.s64 	%rd274, %rd192, %rd243;
	mul.wide.u32 	%rd244, %r385, 8;
	add.s64 	%rd273, %rd1, %rd244;
	shr.u32 	%r156, %r5, 8;
	add.s32 	%r157, %r156, 1;
	and.b32  	%r158, %r157, 3;
	neg.s32 	%r383, %r158;
$L__BB8_7:
	.pragma "nounroll";
	mov.u64 	%rd9, %rd283;
	mov.f64 	%fd3, %fd298;
	ld.global.f64 	%fd4, [%rd273];
	abs.f64 	%fd5, %fd3;
	abs.f64 	%fd6, %fd4;
	setp.lt.f64 	%p99, %fd5, %fd6;
	mov.u64 	%rd283, %rd274;
	mov.f64 	%fd298, %fd4;
	@%p99 bra 	$L__BB8_10;
	setp.lt.f64 	%p100, %fd6, %fd5;
	mov.u64 	%rd283, %rd9;
	mov.f64 	%fd298, %fd3;
	@%p100 bra 	$L__BB8_10;
	setp.lt.s64 	%p101, %rd9, %rd274;
	min.s64 	%rd283, %rd9, %rd274;
	selp.f64 	%fd298, %fd3, %fd4, %p101;
$L__BB8_10:
	add.s32 	%r385, %r385, 256;
	add.s64 	%rd274, %rd274, 256;
	add.s64 	%rd273, %rd273, 2048;
	add.s32 	%r383, %r383, 1;
	setp.ne.s32 	%p102, %r383, 0;
	@%p102 bra 	$L__BB8_7;
$L__BB8_11:
	setp.lt.u32 	%p103, %r5, 768;
	@%p103 bra 	$L__BB8_26;
	add.s32 	%r386, %r385, 512;
$L__BB8_13:
	mov.u32 	%r13, %r386;
	add.s32 	%r159, %r13, -512;
	cvt.s64.s32 	%rd245, %r159;
	mul.wide.s32 	%rd246, %r159, 8;
	add.s64 	%rd17, %rd1, %rd246;
	add.s64 	%rd18, %rd192, %rd245;
	ld.global.f64 	%fd12, [%rd17];
	abs.f64 	%fd13, %fd298;
	abs.f64 	%fd14, %fd12;
	setp.lt.f64 	%p104, %fd13, %fd14;
	mov.u64 	%rd280, %rd18;
	mov.f64 	%fd295, %fd12;
	@%p104 bra 	$L__BB8_16;
	setp.lt.f64 	%p105, %fd14, %fd13;
	mov.u64 	%rd280, %rd283;
	mov.f64 	%fd295, %fd298;
	@%p105 bra 	$L__BB8_16;
	setp.lt.s64 	%p106, %rd283, %rd18;
	min.s64 	%rd280, %rd283, %rd18;
	selp.f64 	%fd295, %fd298, %fd12, %p106;
$L__BB8_16:
	add.s32 	%r160, %r13, -256;
	cvt.s64.s32 	%rd247, %r160;
	add.s64 	%rd21, %rd192, %rd247;
	ld.global.f64 	%fd17, [%rd17+2048];
	abs.f64 	%fd18, %fd295;
	abs.f64 	%fd19, %fd17;
	setp.lt.f64 	%p107, %fd18, %fd19;
	mov.u64 	%rd281, %rd21;
	mov.f64 	%fd296, %fd17;
	@%p107 bra 	$L__BB8_19;
	setp.lt.f64 	%p108, %fd19, %fd18;
	mov.u64 	%rd281, %rd280;
	mov.f64 	%fd296, %fd295;
	@%p108 bra 	$L__BB8_19;
	setp.lt.s64 	%p109, %rd280, %rd21;
	min.s64 	%rd281, %rd280, %rd21;
	selp.f64 	%fd296, %fd295, %fd17, %p109;
$L__BB8_19:
	cvt.s64.s32 	%rd248, %r13;
	add.s64 	%rd24, %rd192, %rd248;
	ld.global.f64 	%fd22, [%rd17+4096];
	abs.f64 	%fd23, %fd296;
	abs.f64 	%fd24, %fd22;
	setp.lt.f64 	%p110, %fd23, %fd24;
	mov.u64 	%rd282, %rd24;
	mov.f64 	%fd297, %fd22;
	@%p110 bra 	$L__BB8_22;
	setp.lt.f64 	%p111, %fd24, %fd23;
	mov.u64 	%rd282, %rd281;
	mov.f64 	%fd297, %fd296;
	@%p111 bra 	$L__BB8_22;
	setp.lt.s64 	%p112, %rd281, %rd24;
	min.s64 	%rd282, %rd281, %rd24;
	selp.f64 	%fd297, %fd296, %fd22, %p112;
$L__BB8_22:
	add.s32 	%r161, %r13, 256;
	cvt.s64.s32 	%rd249, %r161;
	add.s64 	%rd27, %rd192, %rd249;
	ld.global.f64 	%fd27, [%rd17+6144];
	abs.f64 	%fd28, %fd297;
	abs.f64 	%fd29, %fd27;
	setp.lt.f64 	%p113, %fd28, %fd29;
	mov.u64 	%rd283, %rd27;
	mov.f64 	%fd298, %fd27;
	@%p113 bra 	$L__BB8_25;
	setp.lt.f64 	%p114, %fd29, %fd28;
	mov.u64 	%rd283, %rd282;
	mov.f64 	%fd298, %fd297;
	@%p114 bra 	$L__BB8_25;
	setp.lt.s64 	%p115, %rd282, %rd27;
	min.s64 	%rd283, %rd282, %rd27;
	selp.f64 	%fd298, %fd297, %fd27, %p115;
$L__BB8_25:
	add.s32 	%r386, %r13, 1024;
	add.s32 	%r162, %r13, 512;
	setp.lt.s32 	%p116, %r162, %r1;
	@%p116 bra 	$L__BB8_13;
$L__BB8_26:
	setp.lt.s32 	%p117, %r1, 256;
	@%p117 bra 	$L__BB8_71;
	// begin inline asm
	mov.u32 %r276, %laneid;
	// end inline asm
	mov.b64 	%rd260, %fd298;
	mov.b64 	{%r278, %r283}, %rd260;
	mov.b32 	%r294, 1;
	mov.b32 	%r295, 31;
	mov.b32 	%r296, -1;
	// begin inline asm
	shfl.sync.down.b32 %r277, %r278, %r294, %r295, %r296;
	// end inline asm
	// begin inline asm
	shfl.sync.down.b32 %r282, %r283, %r294, %r295, %r296;
	// end inline asm
	mov.b64 	%rd261, {%r277, %r282};
	mov.b64 	%fd33, %rd261;
	mov.b64 	{%r288, %r293}, %rd283;
	// begin inline asm
	shfl.sync.down.b32 %r287, %r288, %r294, %r295, %r296;
	// end inline asm
	// begin inline asm
	shfl.sync.down.b32 %r292, %r293, %r294, %r295, %r296;
	// end inline asm
	mov.b64 	%rd31, {%r287, %r292};
	setp.gt.s32 	%p169, %r276, 30;
	mov.u64 	%rd285, %rd283;
	mov.f64 	%fd300, %fd298;
	@%p169 bra 	$L__BB8_31;
	abs.f64 	%fd34, %fd298;
	abs.f64 	%fd35, %fd33;
	setp.lt.f64 	%p170, %fd34, %fd35;
	mov.u64 	%rd285, %rd31;
	mov.f64 	%fd300, %fd33;
	@%p170 bra 	$L__BB8_31;
	setp.lt.f64 	%p171, %fd35, %fd34;
	mov.u64 	%rd285, %rd283;
	mov.f64 	%fd300, %fd298;
	@%p171 bra 	$L__BB8_31;
	setp.lt.s64 	%p172, %rd283, %rd31;
	min.s64 	%rd285, %rd283, %rd31;
	selp.f64 	%fd300, %fd298, %fd33, %p172;
$L__BB8_31:
	mov.b64 	%rd262, %fd300;
	mov.b64 	{%r298, %r303}, %rd262;
	mov.b32 	%r314, 2;
	mov.b32 	%r315, 31;
	mov.b32 	%r316, -1;
	// begin inline asm
	shfl.sync.down.b32 %r297, %r298, %r314, %r315, %r316;
	// end inline asm
	// begin inline asm
	shfl.sync.down.b32 %r302, %r303, %r314, %r315, %r316;
	// end inline asm
	mov.b64 	%rd263, {%r297, %r302};
	mov.b64 	%fd38, %rd263;
	mov.b64 	{%r308, %r313}, %rd285;
	// begin inline asm
	shfl.sync.down.b32 %r307, %r308, %r314, %r315, %r316;
	// end inline asm
	// begin inline asm
	shfl.sync.down.b32 %r312, %r313, %r314, %r315, %r316;
	// end inline asm
	mov.b64 	%rd34, {%r307, %r312};
	setp.gt.s32 	%p173, %r276, 29;
	mov.u64 	%rd286, %rd285;
	mov.f64 	%fd301, %fd300;
	@%p173 bra 	$L__BB8_35;
	abs.f64 	%fd39, %fd300;
	abs.f64 	%fd40, %fd38;
	setp.lt.f64 	%p174, %fd39, %fd40;
	mov.u64 	%rd286, %rd34;
	mov.f64 	%fd301, %fd38;
	@%p174 bra 	$L__BB8_35;
	setp.lt.f64 	%p175, %fd40, %fd39;
	mov.u64 	%rd286, %rd285;
	mov.f64 	%fd301, %fd300;
	@%p175 bra 	$L__BB8_35;
	setp.lt.s64 	%p176, %rd285, %rd34;
	min.s64 	%rd286, %rd285, %rd34;
	selp.f64 	%fd301, %fd300, %fd38, %p176;
$L__BB8_35:
	mov.b64 	%rd264, %fd301;
	mov.b64 	{%r318, %r323}, %rd264;
	mov.b32 	%r334, 4;
	mov.b32 	%r335, 31;
	mov.b32 	%r336, -1;
	// begin inline asm
	shfl.sync.down.b32 %r317, %r318, %r334, %r335, %r336;
	// end inline asm
	// begin inline asm
	shfl.sync.down.b32 %r322, %r323, %r334, %r335, %r336;
	// end inline asm
	mov.b64 	%rd265, {%r317, %r322};
	mov.b64 	%fd43, %rd265;
	mov.b64 	{%r328, %r333}, %rd286;
	// begin inline asm
	shfl.sync.down.b32 %r327, %r328, %r334, %r335, %r336;
	// end inline asm
	// begin inline asm
	shfl.sync.down.b32 %r332, %r333, %r334, %r335, %r336;
	// end inline asm
	mov.b64 	%rd37, {%r327, %r332};
	setp.gt.s32 	%p177, %r276, 27;
	mov.u64 	%rd287, %rd286;
	mov.f64 	%fd302, %fd301;
	@%p177 bra 	$L__BB8_39;
	abs.f64 	%fd44, %fd301;
	abs.f64 	%fd45, %fd43;
	setp.lt.f64 	%p178, %fd44, %fd45;
	mov.u64 	%rd287, %rd37;
	mov.f64 	%fd302, %fd43;
	@%p178 bra 	$L__BB8_39;
	setp.lt.f64 	%p179, %fd45, %fd44;
	mov.u64 	%rd287, %rd286;
	mov.f64 	%fd302, %fd301;
	@%p179 bra 	$L__BB8_39;
	setp.lt.s64 	%p180, %rd286, %rd37;
	min.s64 	%rd287, %rd286, %rd37;
	selp.f64 	%fd302, %fd301, %fd43, %p180;
$L__BB8_39:
	mov.b64 	%rd266, %fd302;
	mov.b64 	{%r338, %r343}, %rd266;
	mov.b32 	%r354, 8;
	mov.b32 	%r355, 31;
	mov.b32 	%r356, -1;
	// begin inline asm
	shfl.sync.down.b32 %r337, %r338, %r354, %r355, %r356;
	// end inline asm
	// begin inline asm
	shfl.sync.down.b32 %r342, %r343, %r354, %r355, %r356;
	// end inline asm
	mov.b64 	%rd267, {%r337, %r342};
	mov.b64 	%fd48, %rd267;
	mov.b64 	{%r348, %r353}, %rd287;
	// begin inline asm
	shfl.sync.down.b32 %r347, %r348, %r354, %r355, %r356;
	// end inline asm
	// begin inline asm
	shfl.sync.down.b32 %r352, %r353, %r354, %r355, %r356;
	// end inline asm
	mov.b64 	%rd40, {%r347, %r352};
	setp.gt.s32 	%p181, %r276, 23;
	mov.u64 	%rd288, %rd287;
	mov.f64 	%fd303, %fd302;
	@%p181 bra 	$L__BB8_43;
	abs.f64 	%fd49, %fd302;
	abs.f64 	%fd50, %fd48;
	setp.lt.f64 	%p182, %fd49, %fd50;
	mov.u64 	%rd288, %rd40;
	mov.f64 	%fd303, %fd48;
	@%p182 bra 	$L__BB8_43;
	setp.lt.f64 	%p183, %fd50, %fd49;
	mov.u64 	%rd288, %rd287;
	mov.f64 	%fd303, %fd302;
	@%p183 bra 	$L__BB8_43;
	setp.lt.s64 	%p184, %rd287, %rd40;
	min.s64 	%rd288, %rd287, %rd40;
	selp.f64 	%fd303, %fd302, %fd48, %p184;
$L__BB8_43:
	mov.b64 	%rd268, %fd303;
	mov.b64 	{%r358, %r363}, %rd268;
	mov.b32 	%r374, 16;
	mov.b32 	%r375, 31;
	mov.b32 	%r376, -1;
	// begin inline asm
	shfl.sync.down.b32 %r357, %r358, %r374, %r375, %r376;
	// end inline asm
	// begin inline asm
	shfl.sync.down.b32 %r362, %r363, %r374, %r375, %r376;
	// end inline asm
	mov.b64 	%rd269, {%r357, %r362};
	mov.b64 	%fd53, %rd269;
	mov.b64 	{%r368, %r373}, %rd288;
	// begin inline asm
	shfl.sync.down.b32 %r367, %r368, %r374, %r375, %r376;
	// end inline asm
	// begin inline asm
	shfl.sync.down.b32 %r372, %r373, %r374, %r375, %r376;
	// end inline asm
	mov.b64 	%rd43, {%r367, %r372};
	setp.gt.s32 	%p185, %r276, 15;
	mov.u64 	%rd340, %rd288;
	mov.f64 	%fd351, %fd303;
	@%p185 bra 	$L__BB8_47;
	abs.f64 	%fd54, %fd303;
	abs.f64 	%fd55, %fd53;
	setp.lt.f64 	%p186, %fd54, %fd55;
	mov.u64 	%rd340, %rd43;
	mov.f64 	%fd351, %fd53;
	@%p186 bra 	$L__BB8_47;
	setp.lt.f64 	%p187, %fd55, %fd54;
	mov.u64 	%rd340, %rd288;
	mov.f64 	%fd351, %fd303;
	@%p187 bra 	$L__BB8_47;
	setp.lt.s64 	%p188, %rd288, %rd43;
	min.s64 	%rd340, %rd288, %rd43;
	selp.f64 	%fd351, %fd303, %fd53, %p188;
$L__BB8_47:
	setp.ne.s32 	%p189, %r276, 0;
	@%p189 bra 	$L__BB8_49;
	shr.u32 	%r377, %r2, 1;
	and.b32  	%r378, %r377, 496;
	mov.u32 	%r379, _ZN6thrust24THRUST_300001_SM_1000_NS8cuda_cub4core6detail5shmemE;
	add.s32 	%r380, %r379, %r378;
	st.shared.f64 	[%r380+8], %fd351;
	st.shared.u64 	[%r380+16], %rd340;
$L__BB8_49:
	bar.sync 	0;
	setp.ne.s32 	%p190, %r2, 0;
	@%p190 bra 	$L__BB8_204;
	ld.shared.f64 	%fd58, [_ZN6thrust24THRUST_300001_SM_1000_NS8cuda_cub4core6detail5shmemE+24];
	ld.shared.u64 	%rd46, [_ZN6thrust24THRUST_300001_SM_1000_NS8cuda_cub4core6detail5shmemE+32];
	abs.f64 	%fd59, %fd351;
	abs.f64 	%fd60, %fd58;
	setp.lt.f64 	%p191, %fd59, %fd60;
	mov.u64 	%rd290, %rd46;
	mov.f64 	%fd305, %fd58;
	@%p191 bra 	$L__BB8_53;
	setp.lt.f64 	%p192, %fd60, %fd59;
	mov.u64 	%rd290, %rd340;
	mov.f64 	%fd305, %fd351;
	@%p192 bra 	$L__BB8_53;
	setp.lt.s64 	%p193, %rd340, %rd46;
	min.s64 	%rd290, %rd340, %rd46;
	selp.f64 	%fd305, %fd351, %fd58, %p193;
$L__BB8_53:
	ld.shared.f64 	%fd63, [_ZN6thrust24THRUST_300001_SM_1000_NS8cuda_cub4core6detail5shmemE+40];
	ld.shared.u64 	%rd49, [_ZN6thrust24THRUST_300001_SM_1000_NS8cuda_cub4core6detail5shmemE+48];
	abs.f64 	%fd64, %fd305;
	abs.f64 	%fd65, %fd63;
	setp.lt.f64 	%p194, %fd64, %fd65;
	mov.u64 	%rd291, %rd49;
	mov.f64 	%fd306, %fd63;
	@%p194 bra 	$L__BB8_56;
	setp.lt.f64 	%p195, %fd65, %fd64;
	mov.u64 	%rd291, %rd290;
	mov.f64 	%fd306, %fd305;
	@%p195 bra 	$L__BB8_56;
	setp.lt.s64 	%p196, %rd290, %rd49;
	min.s64 	%rd291, %rd290, %rd49;
	selp.f64 	%fd306, %fd305, %fd63, %p196;
$L__BB8_56:
	ld.shared.f64 	%fd68, [_ZN6thrust24THRUST_300001_SM_1000_NS8cuda_cub4core6detail5shmemE+56];
	ld.shared.u64 	%rd52, [_ZN6thrust24THRUST_300001_SM_1000_NS8cuda_cub4core6detail5shmemE+64];
	abs.f64 	%fd69, %fd306;
	abs.f64 	%fd70, %fd68;
	setp.lt.f64 	%p197, %fd69, %fd70;
	mov.u64 	%rd292, %rd52;
	mov.f64 	%fd307, %fd68;
	@%p197 bra 	$L__BB8_59;
	setp.lt.f64 	%p198, %fd70, %fd69;
	mov.u64 	%rd292, %rd291;
	mov.f64 	%fd307, %fd306;
	@%p198 bra 	$L__BB8_59;
	setp.lt.s64 	%p199, %rd291, %rd52;
	min.s64 	%rd292, %rd291, %rd52;
	selp.f64 	%fd307, %fd306, %fd68, %p199;
$L__BB8_59:
	ld.shared.f64 	%fd73, [_ZN6thrust24THRUST_300001_SM_1000_NS8cuda_cub4core6detail5shmemE+72];
	ld.shared.u64 	%rd55, [_ZN6thrust24THRUST_300001_SM_1000_NS8cuda_cub4core6detail5shmemE+80];
	abs.f64 	%fd74, %fd307;
	abs.f64 	%fd75, %fd73;
	setp.lt.f64 	%p200, %fd74, %fd75;
	mov.u64 	%rd293, %rd55;
	mov.f64 	%fd308, %fd73;
	@%p200 bra 	$L__BB8_62;
	setp.lt.f64 	%p201, %fd75, %fd74;
	mov.u64 	%rd293, %rd292;
	mov.f64 	%fd308, %fd307;
	@%p201 bra 	$L__BB8_62;
	setp.lt.s64 	%p202, %rd292, %rd55;
	min.s64 	%rd293, %rd292, %rd55;
	selp.f64 	%fd308, %fd307, %fd73, %p202;
$L__BB8_62:
	ld.shared.f64 	%fd78, [_ZN6thrust24THRUST_300001_SM_1000_NS8cuda_cub4core6detail5shmemE+88];
	ld.shared.u64 	%rd58, [_ZN6thrust24THRUST_300001_SM_1000_NS8cuda_cub4core6detail5shmemE+96];
	abs.f64 	%fd79, %fd308;
	abs.f64 	%fd80, %fd78;
	setp.lt.f64 	%p203, %fd79, %fd80;
	mov.u64 	%rd294, %rd58;
	mov.f64 	%fd309, %fd78;
	@%p203 bra 	$L__BB8_65;
	setp.lt.f64 	%p204, %fd80, %fd79;
	mov.u64 	%rd294, %rd293;
	mov.f64 	%fd309, %fd308;
	@%p204 bra 	$L__BB8_65;
	setp.lt.s64 	%p205, %rd293, %rd58;
	min.s64 	%rd294, %rd293, %rd58;
	selp.f64 	%fd309, %fd308, %fd78, %p205;
$L__BB8_65:
	ld.shared.f64 	%fd83, [_ZN6thrust24THRUST_300001_SM_1000_NS8cuda_cub4core6detail5shmemE+104];
	ld.shared.u64 	%rd61, [_ZN6thrust24THRUST_300001_SM_1000_NS8cuda_cub4core6detail5shmemE+112];
	abs.f64 	%fd84, %fd309;
	abs.f64 	%fd85, %fd83;
	setp.lt.f64 	%p206, %fd84, %fd85;
	mov.u64 	%rd295, %rd61;
	mov.f64 	%fd310, %fd83;
	@%p206 bra 	$L__BB8_68;
	setp.lt.f64 	%p207, %fd85, %fd84;
	mov.u64 	%rd295, %rd294;
	mov.f64 	%fd310, %fd309;
	@%p207 bra 	$L__BB8_68;
	setp.lt.s64 	%p208, %rd294, %rd61;
	min.s64 	%rd295, %rd294, %rd61;
	selp.f64 	%fd310, %fd309, %fd83, %p208;
$L__BB8_68:
	ld.shared.f64 	%fd88, [_ZN6thrust24THRUST_300001_SM_1000_NS8cuda_cub4core6detail5shmemE+120];
	ld.shared.u64 	%rd64, [_ZN6thrust24THRUST_300001_SM_1000_NS8cuda_cub4core6detail5shmemE+128];
	abs.f64 	%fd89, %fd310;
	abs.f64 	%fd90, %fd88;
	setp.lt.f64 	%p209, %fd89, %fd90;
	mov.u64 	%rd340, %rd64;
	mov.f64 	%fd351, %fd88;
	@%p209 bra 	$L__BB8_204;
	setp.lt.f64 	%p210, %fd90, %fd89;
	mov.u64 	%rd340, %rd295;
	mov.f64 	%fd351, %fd310;
	@%p210 bra 	$L__BB8_204;
	setp.lt.s64 	%p211, %rd295, %rd64;
	min.s64 	%rd340, %rd295, %rd64;
	selp.f64 	%fd351, %fd310, %fd88, %p211;
	bra.uni 	$L__BB8_204;
$L__BB8_71:
	// begin inline asm
	mov.u32 %r163, %laneid;
	// end inline asm
	and.b32  	%r184, %r2, 992;
	add.s32 	%r185, %r184, 32;
	setp.gt.s32 	%p118, %r185, %r1;
	not.b32 	%r186, %r184;
	add.s32 	%r187, %r1, %r186;
	selp.b32 	%r182, %r187, 31, %p118;
	mov.b64 	%rd250, %fd298;
	mov.b64 	{%r165, %r170}, %rd250;
	mov.b32 	%r181, 1;
	mov.b32 	%r183, -1;
	// begin inline asm
	shfl.sync.down.b32 %r164, %r165, %r181, %r182, %r183;
	// end inline asm
	// begin inline asm
	shfl.sync.down.b32 %r169, %r170, %r181, %r182, %r183;
	// end inline asm
	mov.b64 	%rd251, {%r164, %r169};
	mov.b64 	%fd92, %rd251;
	mov.b64 	{%r175, %r180}, %rd283;
	// begin inline asm
	shfl.sync.down.b32 %r174, %r175, %r181, %r182, %r183;
	// end inline asm
	// begin inline asm
	shfl.sync.down.b32 %r179, %r180, %r181, %r182, %r183;
	// end inline asm
	mov.b64 	%rd66, {%r174, %r179};
	setp.ge.s32 	%p119, %r163, %r182;
	mov.u64 	%rd296, %rd283;
	mov.f64 	%fd311, %fd298;
	@%p119 bra 	$L__BB8_75;
	abs.f64 	%fd93, %fd298;
	abs.f64 	%fd94, %fd92;
	setp.lt.f64 	%p120, %fd93, %fd94;
	mov.u64 	%rd296, %rd66;
	mov.f64 	%fd311, %fd92;
	@%p120 bra 	$L__BB8_75;
	setp.lt.f64 	%p121, %fd94, %fd93;
	mov.u64 	%rd296, %rd283;
	mov.f64 	%fd311, %fd298;
	@%p121 bra 	$L__BB8_75;
	setp.lt.s64 	%p122, %rd283, %rd66;
	min.s64 	%rd296, %rd283, %rd66;
	selp.f64 	%fd311, %fd298, %fd92, %p122;
$L__BB8_75:
	mov.b64 	%rd252, %fd311;
	mov.b64 	{%r189, %r194}, %rd252;
	mov.b32 	%r205, 2;
	mov.b32 	%r207, -1;
	// begin inline asm
	shfl.sync.down.b32 %r188, %r189, %r205, %r182, %r207;
	// end inline asm
	// begin inline asm
	shfl.sync.down.b32 %r193, %r194, %r205, %r182, %r207;
	// end inline asm
	mov.b64 	%rd253, {%r188, %r193};
	mov.b64 	%fd97, %rd253;
	mov.b64 	{%r199, %r204}, %rd296;
	// begin inline asm
	shfl.sync.down.b32 %r198, %r199, %r205, %r182, %r207;
	// end inline asm
	// begin inline asm
	shfl.sync.down.b32 %r203, %r204, %r205, %r182, %r207;
	// end inline asm
	mov.b64 	%rd69, {%r198, %r203};
	add.s32 	%r208, %r163, 2;
	setp.gt.s32 	%p123, %r208, %r182;
	mov.u64 	%rd297, %rd296;
	mov.f64 	%fd312, %fd311;
	@%p123 bra 	$L__BB8_79;
	abs.f64 	%fd98, %fd311;
	abs.f64 	%fd99, %fd97;
	setp.lt.f64 	%p124, %fd98, %fd99;
	mov.u64 	%rd297, %rd69;
	mov.f64 	%fd312, %fd97;
	@%p124 bra 	$L__BB8_79;
	setp.lt.f64 	%p125, %fd99, %fd98;
	mov.u64 	%rd297, %rd296;
	mov.f64 	%fd312, %fd311;
	@%p125 bra 	$L__BB8_79;
	setp.lt.s64 	%p126, %rd296, %rd69;
	min.s64 	%rd297, %rd296, %rd69;
	selp.f64 	%fd312, %fd311, %fd97, %p126;
$L__BB8_79:
	mov.b64 	%rd254, %fd312;
	mov.b64 	{%r210, %r215}, %rd254;
	mov.b32 	%r226, 4;
	mov.b32 	%r228, -1;
	// begin inline asm
	shfl.sync.down.b32 %r209, %r210, %r226, %r182, %r228;
	// end inline asm
	// begin inline asm
	shfl.sync.down.b32 %r214, %r215, %r226, %r182, %r228;
	// end inline asm
	mov.b64 	%rd255, {%r209, %r214};
	mov.b64 	%fd102, %rd255;
	mov.b64 	{%r220, %r225}, %rd297;
	// begin inline asm
	shfl.sync.down.b32 %r219, %r220, %r226, %r182, %r228;
	// end inline asm
	// begin inline asm
	shfl.sync.down.b32 %r224, %r225, %r226, %r182, %r228;
	// end inline asm
	mov.b64 	%rd72, {%r219, %r224};
	add.s32 	%r229, %r163, 4;
	setp.gt.s32 	%p127, %r229, %r182;
	mov.u64 	%rd298, %rd297;
	mov.f64 	%fd313, %fd312;
	@%p127 bra 	$L__BB8_83;
	abs.f64 	%fd103, %fd312;
	abs.f64 	%fd104, %fd102;
	setp.lt.f64 	%p128, %fd103, %fd104;
	mov.u64 	%rd298, %rd72;
	mov.f64 	%fd313, %fd102;
	@%p128 bra 	$L__BB8_83;
	setp.lt.f64 	%p129, %fd104, %fd103;
	mov.u64 	%rd298, %rd297;
	mov.f64 	%fd313, %fd312;
	@%p129 bra 	$L__BB8_83;
	setp.lt.s64 	%p130, %rd297, %rd72;
	min.s64 	%rd298, %rd297, %rd72;
	selp.f64 	%fd313, %fd312, %fd102, %p130;
$L__BB8_83:
	mov.b64 	%rd256, %fd313;
	mov.b64 	{%r231, %r236}, %rd256;
	mov.b32 	%r247, 8;
	mov.b32 	%r249, -1;
	// begin inline asm
	shfl.sync.down.b32 %r230, %r231, %r247, %r182, %r249;
	// end inline asm
	// begin inline asm
	shfl.sync.down.b32 %r235, %r236, %r247, %r182, %r249;
	// end inline asm
	mov.b64 	%rd257, {%r230, %r235};
	mov.b64 	%fd107, %rd257;
	mov.b64 	{%r241, %r246}, %rd298;
	// begin inline asm
	shfl.sync.down.b32 %r240, %r241, %r247, %r182, %r249;
	// end inline asm
	// begin inline asm
	shfl.sync.down.b32 %r245, %r246, %r247, %r182, %r249;
	// end inline asm
	mov.b64 	%rd75, {%r240, %r245};
	add.s32 	%r250, %r163, 8;
	setp.gt.s32 	%p131, %r250, %r182;
	mov.u64 	%rd299, %rd298;
	mov.f64 	%fd314, %fd313;
	@%p131 bra 	$L__BB8_87;
	abs.f64 	%fd108, %fd313;
	abs.f64 	%fd109, %fd107;
	setp.lt.f64 	%p132, %fd108, %fd109;
	mov.u64 	%rd299, %rd75;
	mov.f64 	%fd314, %fd107;
	@%p132 bra 	$L__BB8_87;
	setp.lt.f64 	%p133, %fd109, %fd108;
	mov.u64 	%rd299, %rd298;
	mov.f64 	%fd314, %fd313;
	@%p133 bra 	$L__BB8_87;
	setp.lt.s64 	%p134, %rd298, %rd75;
	min.s64 	%rd299, %rd298, %rd75;
	selp.f64 	%fd314, %fd313, %fd107, %p134;
$L__BB8_87:
	mov.b64 	%rd258, %fd314;
	mov.b64 	{%r252, %r257}, %rd258;
	mov.b32 	%r268, 16;
	mov.b32 	%r270, -1;
	// begin inline asm
	shfl.sync.down.b32 %r251, %r252, %r268, %r182, %r270;
	// end inline asm
	// begin inline asm
	shfl.sync.down.b32 %r256, %r257, %r268, %r182, %r270;
	// end inline asm
	mov.b64 	%rd259, {%r251, %r256};
	mov.b64 	%fd112, %rd259;
	mov.b64 	{%r262, %r267}, %rd299;
	// begin inline asm
	shfl.sync.down.b32 %r261, %r262, %r268, %r182, %r270;
	// end inline asm
	// begin inline asm
	shfl.sync.down.b32 %r266, %r267, %r268, %r182, %r270;
	// end inline asm
	mov.b64 	%rd78, {%r261, %r266};
	add.s32 	%r271, %r163, 16;
	setp.gt.s32 	%p135, %r271, %r182;
	mov.u64 	%rd340, %rd299;
	mov.f64 	%fd351, %fd314;
	@%p135 bra 	$L__BB8_91;
	abs.f64 	%fd113, %fd314;
	abs.f64 	%fd114, %fd112;
	setp.lt.f64 	%p136, %fd113, %fd114;
	mov.u64 	%rd340, %rd78;
	mov.f64 	%fd351, %fd112;
	@%p136 bra 	$L__BB8_91;
	setp.lt.f64 	%p137, %fd114, %fd113;
	mov.u64 	%rd340, %rd299;
	mov.f64 	%fd351, %fd314;
	@%p137 bra 	$L__BB8_91;
	setp.lt.s64 	%p138, %rd299, %rd78;
	min.s64 	%rd340, %rd299, %rd78;
	selp.f64 	%fd351, %fd314, %fd112, %p138;
$L__BB8_91:
	setp.ne.s32 	%p139, %r163, 0;
	@%p139 bra 	$L__BB8_93;
	shr.u32 	%r272, %r2, 1;
	and.b32  	%r273, %r272, 496;
	mov.u32 	%r274, _ZN6thrust24THRUST_300001_SM_1000_NS8cuda_cub4core6detail5shmemE;
	add.s32 	%r275, %r274, %r273;
	st.shared.f64 	[%r275+8], %fd351;
	st.shared.u64 	[%r275+16], %rd340;
$L__BB8_93:
	bar.sync 	0;
	setp.ne.s32 	%p140, %r2, 0;
	@%p140 bra 	$L__BB8_204;
	setp.lt.s32 	%p141, %r1, 33;
	mov.f64 	%fd316, %fd351;
	mov.u64 	%rd301, %rd340;
	@%p141 bra 	$L__BB8_98;
	ld.shared.f64 	%fd117, [_ZN6thrust24THRUST_300001_SM_1000_NS8cuda_cub4core6detail5shmemE+24];
	ld.shared.u64 	%rd81, [_ZN6thrust24THRUST_300001_SM_1000_NS8cuda_cub4core6detail5shmemE+32];
	abs.f64 	%fd118, %fd351;
	abs.f64 	%fd119, %fd117;
	setp.lt.f64 	%p142, %fd118, %fd119;
	mov.f64 	%fd316, %fd117;
	mov.u64 	%rd301, %rd81;
	@%p142 bra 	$L__BB8_98;
	setp.lt.f64 	%p143, %fd119, %fd118;
	mov.f64 	%fd316, %fd351;
	mov.u64 	%rd301, %rd340;
	@%p143 bra 	$L__BB8_98;
	setp.lt.s64 	%p144, %rd340, %rd81;
	min.s64 	%rd301, %rd340, %rd81;
	selp.f64 	%fd316, %fd351, %fd117, %p144;
$L__BB8_98:
	setp.lt.s32 	%p145, %r1, 65;
	mov.f64 	%fd317, %fd316;
	mov.u64 	%rd302, %rd301;
	@%p145 bra 	$L__BB8_102;
	ld.shared.f64 	%fd122, [_ZN6thrust24THRUST_300001_SM_1000_NS8cuda_cub4core6detail5shmemE+40];
	ld.shared.u64 	%rd84, [_ZN6thrust24THRUST_300001_SM_1000_NS8cuda_cub4core6detail5shmemE+48];
	abs.f64 	%fd123, %fd316;
	abs.f64 	%fd124, %fd122;
	setp.lt.f64 	%p146, %fd123, %fd124;
	mov.f64 	%fd317, %fd122;
	mov.u64 	%rd302, %rd84;
	@%p146 bra 	$L__BB8_102;
	setp.lt.f64 	%p147, %fd124, %fd123;
	mov.f64 	%fd317, %fd316;
	mov.u64 	%rd302, %rd301;
	@%p147 bra 	$L__BB8_102;
	setp.lt.s64 	%p148, %rd301, %rd84;
	min.s64 	%rd302, %rd301, %rd84;
	selp.f64 	%fd317, %fd316, %fd122, %p148;
$L__BB8_102:
	setp.lt.s32 	%p149, %r1, 97;
	mov.f64 	%fd318, %fd317;
	mov.u64 	%rd303, %rd302;
	@%p149 bra 	$L__BB8_106;
	ld.shared.f64 	%fd127, [_ZN6thrust24THRUST_300001_SM_1000_NS8cuda_cub4core6detail5shmemE+56];
	ld.shared.u64 	%rd87, [_ZN6thrust24THRUST_300001_SM_1000_NS8cuda_cub4core6detail5shmemE+64];
	abs.f64 	%fd128, %fd317;
	abs.f64 	%fd129, %fd127;
	setp.lt.f64 	%p150, %fd128, %fd129;
	mov.f64 	%fd318, %fd127;
	mov.u64 	%rd303, %rd87;
	@%p150 bra 	$L__BB8_106;
	setp.lt.f64 	%p151, %fd129, %fd128;
	mov.f64 	%fd318, %fd317;
	mov.u64 	%rd303, %rd302;
	@%p151 bra 	$L__BB8_106;
	setp.lt.s64 	%p152, %rd302, %rd87;
	min.s64 	%rd303, %rd302, %rd87;
	selp.f64 	%fd318, %fd317, %fd127, %p152;
$L__BB8_106:
	setp.lt.s32 	%p153, %r1, 129;
	mov.f64 	%fd319, %fd318;
	mov.u64 	%rd304, %rd303;
	@%p153 bra 	$L__BB8_110;
	ld.shared.f64 	%fd132, [_ZN6thrust24THRUST_300001_SM_1000_NS8cuda_cub4core6detail5shmemE+72];
	ld.shared.u64 	%rd90, [_ZN6thrust24THRUST_300001_SM_1000_NS8cuda_cub4core6detail5shmemE+80];
	abs.f64 	%fd133, %fd318;
	abs.f64 	%fd134, %fd132;
	setp.lt.f64 	%p154, %fd133, %fd134;
	mov.f64 	%fd319, %fd132;
	mov.u64 	%rd304, %rd90;
	@%p154 bra 	$L__BB8_110;
	setp.lt.f64 	%p155, %fd134, %fd133;
	mov.f64 	%fd319, %fd318;
	mov.u64 	%rd304, %rd303;
	@%p155 bra 	$L__BB8_110;
	setp.lt.s64 	%p156, %rd303, %rd90;
	min.s64 	%rd304, %rd303, %rd90;
	selp.f64 	%fd319, %fd318, %fd132, %p156;
$L__BB8_110:
	setp.lt.s32 	%p157, %r1, 161;
	mov.f64 	%fd320, %fd319;
	mov.u64 	%rd305, %rd304;
	@%p157 bra 	$L__BB8_114;
	ld.shared.f64 	%fd137, [_ZN6thrust24THRUST_300001_SM_1000_NS8cuda_cub4core6detail5shmemE+88];
	ld.shared.u64 	%rd93, [_ZN6thrust24THRUST_300001_SM_1000_NS8cuda_cub4core6detail5shmemE+96];
	abs.f64 	%fd138, %fd319;
	abs.f64 	%fd139, %fd137;
	setp.lt.f64 	%p158, %fd138, %fd139;
	mov.f64 	%fd320, %fd137;
	mov.u64 	%rd305, %rd93;
	@%p158 bra 	$L__BB8_114;
	setp.lt.f64 	%p159, %fd139, %fd138;
	mov.f64 	%fd320, %fd319;
	mov.u64 	%rd305, %rd304;
	@%p159 bra 	$L__BB8_114;
	setp.lt.s64 	%p160, %rd304, %rd93;
	min.s64 	%rd305, %rd304, %rd93;
	selp.f64 	%fd320, %fd319, %fd137, %p160;
$L__BB8_114:
	setp.lt.s32 	%p161, %r1, 193;
	mov.f64 	%fd321, %fd320;
	mov.u64 	%rd306, %rd305;
	@%p161 bra 	$L__BB8_118;
	ld.shared.f64 	%fd142, [_ZN6thrust24THRUST_300001_SM_1000_NS8cuda_cub4core6detail5shmemE+104];
	ld.shared.u64 	%rd96, [_ZN6thrust24THRUST_300001_SM_1000_NS8cuda_cub4core6detail5shmemE+112];
	abs.f64 	%fd143, %fd320;
	abs.f64 	%fd144, %fd142;
	setp.lt.f64 	%p162, %fd143, %fd144;
	mov.f64 	%fd321, %fd142;
	mov.u64 	%rd306, %rd96;
	@%p162 bra 	$L__BB8_118;
	setp.lt.f64 	%p163, %fd144, %fd143;
	mov.f64 	%fd321, %fd320;
	mov.u64 	%rd306, %rd305;
	@%p163 bra 	$L__BB8_118;
	setp.lt.s64 	%p164, %rd305, %rd96;
	min.s64 	%rd306, %rd305, %rd96;
	selp.f64 	%fd321, %fd320, %fd142, %p164;
$L__BB8_118:
	setp.lt.s32 	%p165, %r1, 225;
	mov.u64 	%rd340, %rd306;
	mov.f64 	%fd351, %fd321;
	@%p165 bra 	$L__BB8_204;
	ld.shared.f64 	%fd147, [_ZN6thrust24THRUST_300001_SM_1000_NS8cuda_cub4core6detail5shmemE+120];
	ld.shared.u64 	%rd99, [_ZN6thrust24THRUST_300001_SM_1000_NS8cuda_cub4core6detail5shmemE+128];
	abs.f64 	%fd148, %fd321;
	abs.f64 	%fd149, %fd147;
	setp.lt.f64 	%p166, %fd148, %fd149;
	mov.u64 	%rd340, %rd99;
	mov.f64 	%fd351, %fd147;
	@%p166 bra 	$L__BB8_204;
	setp.lt.f64 	%p167, %fd149, %fd148;
	mov.u64 	%rd340, %rd306;
	mov.f64 	%fd351, %fd321;
	@%p167 bra 	$L__BB8_204;
	setp.lt.s64 	%p168, %rd306, %rd99;
	min.s64 	%rd340, %rd306, %rd99;
	selp.f64 	%fd351, %fd321, %fd147, %p168;
	bra.uni 	$L__BB8_204;
$L__BB8_122:
	mov.u32 	%r18, %tid.x;
	cvt.u64.u32 	%rd101, %r18;
	mul.wide.u32 	%rd195, %r18, 8;
	add.s64 	%rd102, %rd1, %rd195;
	ld.global.f64 	%fd274, [%rd102];
	add.s32 	%r31, %r18, 256;
	cvt.u64.u32 	%rd196, %r31;
	ld.global.f64 	%fd275, [%rd102+2048];
	add.s32 	%r32, %r18, 512;
	cvt.u64.u32 	%rd197, %r32;
	ld.global.f64 	%fd276, [%rd102+4096];
	add.s32 	%r33, %r18, 768;
	cvt.u64.u32 	%rd198, %r33;
	ld.global.f64 	%fd277, [%rd102+6144];
	or.b32  	%r34, %r18, 1024;
	cvt.u64.u32 	%rd103, %r34;
	add.s64 	%rd327, %rd192, %rd103;
	ld.global.f64 	%fd338, [%rd102+8192];
	abs.f64 	%fd278, %fd274;
	abs.f64 	%fd279, %fd275;
	setp.geu.f64 	%p3, %fd278, %fd279;
	selp.f64 	%fd280, %fd274, %fd275, %p3;
	selp.b64 	%rd199, %rd101, %rd196, %p3;
	abs.f64 	%fd281, %fd280;
	abs.f64 	%fd282, %fd276;
	setp.geu.f64 	%p4, %fd281, %fd282;
	selp.f64 	%fd283, %fd280, %fd276, %p4;
	selp.b64 	%rd200, %rd199, %rd197, %p4;
	abs.f64 	%fd284, %fd283;
	abs.f64 	%fd285, %fd277;
	setp.geu.f64 	%p5, %fd284, %fd285;
	selp.f64 	%fd152, %fd283, %fd277, %p5;
	selp.b64 	%rd105, %rd200, %rd198, %p5;
	abs.f64 	%fd153, %fd152;
	abs.f64 	%fd154, %fd338;
	setp.lt.f64 	%p6, %fd153, %fd154;
	@%p6 bra 	$L__BB8_124;
	setp.lt.f64 	%p7, %fd154, %fd153;
	setp.lt.u64 	%p8, %rd105, %rd103;
	or.pred  	%p9, %p7, %p8;
	selp.f64 	%fd338, %fd152, %fd338, %p9;
	add.s64 	%rd203, %rd192, %rd105;
	selp.b64 	%rd327, %rd203, %rd327, %p9;
$L__BB8_124:
	setp.lt.u64 	%p10, %rd194, 2560;
	mov.b64 	%rd316, 1280;
	@%p10 bra 	$L__BB8_137;
	mov.b64 	%rd308, 1280;
	mov.f64 	%fd323, %fd338;
$L__BB8_126:
	add.s64 	%rd206, %rd308, %rd101;
	shl.b64 	%rd207, %rd308, 3;
	add.s64 	%rd208, %rd102, %rd207;
	add.s64 	%rd310, %rd206, %rd192;
	ld.global.f64 	%fd324, [%rd208];
	ld.global.f64 	%fd325, [%rd208+2048];
	ld.global.f64 	%fd326, [%rd208+4096];
	add.s64 	%rd313, %rd310, 768;
	ld.global.f64 	%fd327, [%rd208+6144];
	ld.global.f64 	%fd338, [%rd208+8192];
	abs.f64 	%fd163, %fd323;
	abs.f64 	%fd164, %fd324;
	setp.lt.f64 	%p11, %fd163, %fd164;
	@%p11 bra 	$L__BB8_128;
	setp.lt.f64 	%p12, %fd164, %fd163;
	setp.lt.s64 	%p13, %rd327, %rd310;
	or.pred  	%p14, %p12, %p13;
	selp.f64 	%fd324, %fd323, %fd324, %p14;
	selp.b64 	%rd310, %rd327, %rd310, %p14;
$L__BB8_128:
	add.s64 	%rd209, %rd308, %rd101;
	add.s64 	%rd210, %rd209, %rd192;
	add.s64 	%rd311, %rd210, 256;
	abs.f64 	%fd167, %fd324;
	abs.f64 	%fd168, %fd325;
	setp.lt.f64 	%p15, %fd167, %fd168;
	@%p15 bra 	$L__BB8_130;
	setp.lt.f64 	%p16, %fd168, %fd167;
	setp.lt.s64 	%p17, %rd310, %rd311;
	or.pred  	%p18, %p16, %p17;
	selp.f64 	%fd325, %fd324, %fd325, %p18;
	selp.b64 	%rd311, %rd310, %rd311, %p18;
$L__BB8_130:
	add.s64 	%rd211, %rd308, %rd101;
	add.s64 	%rd212, %rd211, %rd192;
	add.s64 	%rd312, %rd212, 512;
	abs.f64 	%fd171, %fd325;
	abs.f64 	%fd172, %fd326;
	setp.lt.f64 	%p19, %fd171, %fd172;
	@%p19 bra 	$L__BB8_132;
	setp.lt.f64 	%p20, %fd172, %fd171;
	setp.lt.s64 	%p21, %rd311, %rd312;
	or.pred  	%p22, %p20, %p21;
	selp.f64 	%fd326, %fd325, %fd326, %p22;
	selp.b64 	%rd312, %rd311, %rd312, %p22;
$L__BB8_132:
	abs.f64 	%fd175, %fd326;
	abs.f64 	%fd176, %fd327;
	setp.lt.f64 	%p23, %fd175, %fd176;
	@%p23 bra 	$L__BB8_134;
	setp.lt.f64 	%p24, %fd176, %fd175;
	setp.lt.s64 	%p25, %rd312, %rd313;
	or.pred  	%p26, %p24, %p25;
	selp.f64 	%fd327, %fd326, %fd327, %p26;
	selp.b64 	%rd313, %rd312, %rd313, %p26;
$L__BB8_134:
	add.s64 	%rd213, %rd308, %rd101;
	add.s64 	%rd214, %rd213, %rd192;
	add.s64 	%rd327, %rd214, 1024;
	abs.f64 	%fd179, %fd327;
	abs.f64 	%fd180, %fd338;
	setp.lt.f64 	%p27, %fd179, %fd180;
	@%p27 bra 	$L__BB8_136;
	setp.lt.f64 	%p28, %fd180, %fd179;
	setp.lt.s64 	%p29, %rd313, %rd327;
	or.pred  	%p30, %p28, %p29;
	selp.f64 	%fd338, %fd327, %fd338, %p30;
	selp.b64 	%rd327, %rd313, %rd327, %p30;
$L__BB8_136:
	add.s64 	%rd316, %rd308, 1280;
	add.s64 	%rd215, %rd308, 2560;
	setp.le.s64 	%p31, %rd215, %rd194;
	mov.u64 	%rd308, %rd316;
	mov.f64 	%fd323, %fd338;
	@%p31 bra 	$L__BB8_126;
$L__BB8_137:
	setp.le.s64 	%p32, %rd194, %rd316;
	@%p32 bra 	$L__BB8_160;
	cvt.u32.u64 	%r35, %rd316;
	cvt.u32.u64 	%r36, %rd194;
	sub.s32 	%r19, %r36, %r35;
	setp.ge.s32 	%p33, %r18, %r19;
	@%p33 bra 	$L__BB8_160;
	cvta.to.global.u64 	%rd128, %rd191;
	not.b32 	%r38, %r18;
	add.s32 	%r39, %r38, %r36;
	sub.s32 	%r20, %r39, %r35;
	and.b32  	%r41, %r20, 768;
	setp.eq.s32 	%p34, %r41, 768;
	mov.u32 	%r389, %r18;
	@%p34 bra 	$L__BB8_145;
	add.s64 	%rd217, %rd316, %rd101;
	add.s64 	%rd318, %rd217, %rd192;
	shl.b64 	%rd218, %rd217, 3;
	add.s64 	%rd317, %rd128, %rd218;
	shr.u32 	%r42, %r20, 8;
	add.s32 	%r43, %r42, 1;
	and.b32  	%r44, %r43, 3;
	neg.s32 	%r387, %r44;
	mov.u32 	%r389, %r18;
$L__BB8_141:
	.pragma "nounroll";
	mov.u64 	%rd133, %rd327;
	mov.f64 	%fd184, %fd338;
	ld.global.f64 	%fd185, [%rd317];
	abs.f64 	%fd186, %fd184;
	abs.f64 	%fd187, %fd185;
	setp.lt.f64 	%p35, %fd186, %fd187;
	mov.f64 	%fd338, %fd185;
	mov.u64 	%rd327, %rd318;
	@%p35 bra 	$L__BB8_144;
	setp.lt.f64 	%p36, %fd187, %fd186;
	mov.f64 	%fd338, %fd184;
	mov.u64 	%rd327, %rd133;
	@%p36 bra 	$L__BB8_144;
	setp.lt.s64 	%p37, %rd133, %rd318;
	selp.f64 	%fd338, %fd184, %fd185, %p37;
	min.s64 	%rd327, %rd133, %rd318;
$L__BB8_144:
	add.s32 	%r389, %r389, 256;
	add.s64 	%rd318, %rd318, 256;
	add.s64 	%rd317, %rd317, 2048;
	add.s32 	%r387, %r387, 1;
	setp.ne.s32 	%p38, %r387, 0;
	@%p38 bra 	$L__BB8_141;
$L__BB8_145:
	setp.lt.u32 	%p39, %r20, 768;
	@%p39 bra 	$L__BB8_160;
	add.s32 	%r390, %r389, 512;
$L__BB8_147:
	mov.u32 	%r28, %r390;
	add.s32 	%r45, %r28, -512;
	cvt.u64.u32 	%rd219, %r45;
	add.s64 	%rd220, %rd316, %rd219;
	shl.b64 	%rd221, %rd220, 3;
	add.s64 	%rd141, %rd128, %rd221;
	add.s64 	%rd142, %rd220, %rd192;
	ld.global.f64 	%fd193, [%rd141];
	abs.f64 	%fd194, %fd338;
	abs.f64 	%fd195, %fd193;
	setp.lt.f64 	%p40, %fd194, %fd195;
	mov.f64 	%fd335, %fd193;
	mov.u64 	%rd324, %rd142;
	@%p40 bra 	$L__BB8_150;
	setp.lt.f64 	%p41, %fd195, %fd194;
	mov.f64 	%fd335, %fd338;
	mov.u64 	%rd324, %rd327;
	@%p41 bra 	$L__BB8_150;
	setp.lt.s64 	%p42, %rd327, %rd142;
	selp.f64 	%fd335, %fd338, %fd193, %p42;
	min.s64 	%rd324, %rd327, %rd142;
$L__BB8_150:
	add.s32 	%r46, %r28, -256;
	cvt.u64.u32 	%rd222, %r46;
	add.s64 	%rd223, %rd316, %rd222;
	add.s64 	%rd145, %rd223, %rd192;
	ld.global.f64 	%fd198, [%rd141+2048];
	abs.f64 	%fd199, %fd335;
	abs.f64 	%fd200, %fd198;
	setp.lt.f64 	%p43, %fd199, %fd200;
	mov.f64 	%fd336, %fd198;
	mov.u64 	%rd325, %rd145;
	@%p43 bra 	$L__BB8_153;
	setp.lt.f64 	%p44, %fd200, %fd199;
	mov.f64 	%fd336, %fd335;
	mov.u64 	%rd325, %rd324;
	@%p44 bra 	$L__BB8_153;
	setp.lt.s64 	%p45, %rd324, %rd145;
	selp.f64 	%fd336, %fd335, %fd198, %p45;
	min.s64 	%rd325, %rd324, %rd145;
$L__BB8_153:
	cvt.u64.u32 	%rd224, %r28;
	add.s64 	%rd225, %rd316, %rd224;
	add.s64 	%rd148, %rd225, %rd192;
	ld.global.f64 	%fd203, [%rd141+4096];
	abs.f64 	%fd204, %fd336;
	abs.f64 	%fd205, %fd203;
	setp.lt.f64 	%p46, %fd204, %fd205;
	mov.f64 	%fd337, %fd203;
	mov.u64 	%rd326, %rd148;
	@%p46 bra 	$L__BB8_156;
	setp.lt.f64 	%p47, %fd205, %fd204;
	mov.f64 	%fd337, %fd336;
	mov.u64 	%rd326, %rd325;
	@%p47 bra 	$L__BB8_156;
	setp.lt.s64 	%p48, %rd325, %rd148;
	selp.f64 	%fd337, %fd336, %fd203, %p48;
	min.s64 	%rd326, %rd325, %rd148;
$L__BB8_156:
	add.s32 	%r47, %r28, 256;
	cvt.u64.u32 	%rd226, %r47;
	add.s64 	%rd227, %rd316, %rd226;
	add.s64 	%rd151, %rd227, %rd192;
	ld.global.f64 	%fd208, [%rd141+6144];
	abs.f64 	%fd209, %fd337;
	abs.f64 	%fd210, %fd208;
	setp.lt.f64 	%p49, %fd209, %fd210;
	mov.f64 	%fd338, %fd208;
	mov.u64 	%rd327, %rd151;
	@%p49 bra 	$L__BB8_159;
	setp.lt.f64 	%p50, %fd210, %fd209;
	mov.f64 	%fd338, %fd337;
	mov.u64 	%rd327, %rd326;
	@%p50 bra 	$L__BB8_159;
	setp.lt.s64 	%p51, %rd326, %rd151;
	selp.f64 	%fd338, %fd337, %fd208, %p51;
	min.s64 	%rd327, %rd326, %rd151;
$L__BB8_159:
	add.s32 	%r390, %r28, 1024;
	add.s32 	%r48, %r28, 512;
	setp.lt.s32 	%p52, %r48, %r19;
	@%p52 bra 	$L__BB8_147;
$L__BB8_160:
	// begin inline asm
	mov.u32 %r49, %laneid;
	// end inline asm
	mov.b64 	%rd228, %fd338;
	mov.b64 	{%r51, %r56}, %rd228;
	mov.b32 	%r67, 1;
	mov.b32 	%r68, 31;
	mov.b32 	%r69, -1;
	// begin inline asm
	shfl.sync.down.b32 %r50, %r51, %r67, %r68, %r69;
	// end inline asm
	// begin inline asm
	shfl.sync.down.b32 %r55, %r56, %r67, %r68, %r69;
	// end inline asm
	mov.b64 	%rd229, {%r50, %r55};
	mov.b64 	%fd214, %rd229;
	mov.b64 	{%r61, %r66}, %rd327;
	// begin inline asm
	shfl.sync.down.b32 %r60, %r61, %r67, %r68, %r69;
	// end inline asm
	// begin inline asm
	shfl.sync.down.b32 %r65, %r66, %r67, %r68, %r69;
	// end inline asm
	mov.b64 	%rd155, {%r60, %r65};
	setp.gt.s32 	%p53, %r49, 30;
	mov.f64 	%fd340, %fd338;
	mov.u64 	%rd329, %rd327;
	@%p53 bra 	$L__BB8_164;
	abs.f64 	%fd215, %fd338;
	abs.f64 	%fd216, %fd214;
	setp.lt.f64 	%p54, %fd215, %fd216;
	mov.f64 	%fd340, %fd214;
	mov.u64 	%rd329, %rd155;
	@%p54 bra 	$L__BB8_164;
	setp.lt.f64 	%p55, %fd216, %fd215;
	mov.f64 	%fd340, %fd338;
	mov.u64 	%rd329, %rd327;
	@%p55 bra 	$L__BB8_164;
	setp.lt.s64 	%p56, %rd327, %rd155;
	selp.f64 	%fd340, %fd338, %fd214, %p56;
	min.s64 	%rd329, %rd327, %rd155;
$L__BB8_164:
	mov.b64 	%rd230, %fd340;
	mov.b64 	{%r71, %r76}, %rd230;
	mov.b32 	%r87, 2;
	mov.b32 	%r88, 31;
	mov.b32 	%r89, -1;
	// begin inline asm
	shfl.sync.down.b32 %r70, %r71, %r87, %r88, %r89;
	// end inline asm
	// begin inline asm
	shfl.sync.down.b32 %r75, %r76, %r87, %r88, %r89;
	// end inline asm
	mov.b64 	%rd231, {%r70, %r75};
	mov.b64 	%fd219, %rd231;
	mov.b64 	{%r81, %r86}, %rd329;
	// begin inline asm
	shfl.sync.down.b32 %r80, %r81, %r87, %r88, %r89;
	// end inline asm
	// begin inline asm
	shfl.sync.down.b32 %r85, %r86, %r87, %r88, %r89;
	// end inline asm
	mov.b64 	%rd158, {%r80, %r85};
	setp.gt.s32 	%p57, %r49, 29;
	mov.f64 	%fd341, %fd340;
	mov.u64 	%rd330, %rd329;
	@%p57 bra 	$L__BB8_168;
	abs.f64 	%fd220, %fd340;
	abs.f64 	%fd221, %fd219;
	setp.lt.f64 	%p58, %fd220, %fd221;
	mov.f64 	%fd341, %fd219;
	mov.u64 	%rd330, %rd158;
	@%p58 bra 	$L__BB8_168;
	setp.lt.f64 	%p59, %fd221, %fd220;
	mov.f64 	%fd341, %fd340;
	mov.u64 	%rd330, %rd329;
	@%p59 bra 	$L__BB8_168;
	setp.lt.s64 	%p60, %rd329, %rd158;
	selp.f64 	%fd341, %fd340, %fd219, %p60;
	min.s64 	%rd330, %rd329, %rd158;
$L__BB8_168:
	mov.b64 	%rd232, %fd341;
	mov.b64 	{%r91, %r96}, %rd232;
	mov.b32 	%r107, 4;
	mov.b32 	%r108, 31;
	mov.b32 	%r109, -1;
	// begin inline asm
	shfl.sync.down.b32 %r90, %r91, %r107, %r108, %r109;
	// end inline asm
	// begin inline asm
	shfl.sync.down.b32 %r95, %r96, %r107, %r108, %r109;
	// end inline asm
	mov.b64 	%rd233, {%r90, %r95};
	mov.b64 	%fd224, %rd233;
	mov.b64 	{%r101, %r106}, %rd330;
	// begin inline asm
	shfl.sync.down.b32 %r100, %r101, %r107, %r108, %r109;
	// end inline asm
	// begin inline asm
	shfl.sync.down.b32 %r105, %r106, %r107, %r108, %r109;
	// end inline asm
	mov.b64 	%rd161, {%r100, %r105};
	setp.gt.s32 	%p61, %r49, 27;
	mov.f64 	%fd342, %fd341;
	mov.u64 	%rd331, %rd330;
	@%p61 bra 	$L__BB8_172;
	abs.f64 	%fd225, %fd341;
	abs.f64 	%fd226, %fd224;
	setp.lt.f64 	%p62, %fd225, %fd226;
	mov.f64 	%fd342, %fd224;
	mov.u64 	%rd331, %rd161;
	@%p62 bra 	$L__BB8_172;
	setp.lt.f64 	%p63, %fd226, %fd225;
	mov.f64 	%fd342, %fd341;
	mov.u64 	%rd331, %rd330;
	@%p63 bra 	$L__BB8_172;
	setp.lt.s64 	%p64, %rd330, %rd161;
	selp.f64 	%fd342, %fd341, %fd224, %p64;
	min.s64 	%rd331, %rd330, %rd161;
$L__BB8_172:
	mov.b64 	%rd234, %fd342;
	mov.b64 	{%r111, %r116}, %rd234;
	mov.b32 	%r127, 8;
	mov.b32 	%r128, 31;
	mov.b32 	%r129, -1;
	// begin inline asm
	shfl.sync.down.b32 %r110, %r111, %r127, %r128, %r129;
	// end inline asm
	// begin inline asm
	shfl.sync.down.b32 %r115, %r116, %r127, %r128, %r129;
	// end inline asm
	mov.b64 	%rd235, {%r110, %r115};
	mov.b64 	%fd229, %rd235;
	mov.b64 	{%r121, %r126}, %rd331;
	// begin inline asm
	shfl.sync.down.b32 %r120, %r121, %r127, %r128, %r129;
	// end inline asm
	// begin inline asm
	shfl.sync.down.b32 %r125, %r126, %r127, %r128, %r129;
	// end inline asm
	mov.b64 	%rd164, {%r120, %r125};
	setp.gt.s32 	%p65, %r49, 23;
	mov.f64 	%fd343, %fd342;
	mov.u64 	%rd332, %rd331;
	@%p65 bra 	$L__BB8_176;
	abs.f64 	%fd230, %fd342;
	abs.f64 	%fd231, %fd229;
	setp.lt.f64 	%p66, %fd230, %fd231;
	mov.f64 	%fd343, %fd229;
	mov.u64 	%rd332, %rd164;
	@%p66 bra 	$L__BB8_176;
	setp.lt.f64 	%p67, %fd231, %fd230;
	mov.f64 	%fd343, %fd342;
	mov.u64 	%rd332, %rd331;
	@%p67 bra 	$L__BB8_176;
	setp.lt.s64 	%p68, %rd331, %rd164;
	selp.f64 	%fd343, %fd342, %fd229, %p68;
	min.s64 	%rd332, %rd331, %rd164;
$L__BB8_176:
	mov.b64 	%rd236, %fd343;
	mov.b64 	{%r131, %r136}, %rd236;
	mov.b32 	%r147, 16;
	mov.b32 	%r148, 31;
	mov.b32 	%r149, -1;
	// begin inline asm
	shfl.sync.down.b32 %r130, %r131, %r147, %r148, %r149;
	// end inline asm
	// begin inline asm
	shfl.sync.down.b32 %r135, %r136, %r147, %r148, %r149;
	// end inline asm
	mov.b64 	%rd237, {%r130, %r135};
	mov.b64 	%fd234, %rd237;
	mov.b64 	{%r141, %r146}, %rd332;
	// begin inline asm
	shfl.sync.down.b32 %r140, %r141, %r147, %r148, %r149;
	// end inline asm
	// begin inline asm
	shfl.sync.down.b32 %r145, %r146, %r147, %r148, %r149;
	// end inline asm
	mov.b64 	%rd167, {%r140, %r145};
	setp.gt.s32 	%p69, %r49, 15;
	mov.f64 	%fd351, %fd343;
	mov.u64 	%rd340, %rd332;
	@%p69 bra 	$L__BB8_180;
	abs.f64 	%fd235, %fd343;
	abs.f64 	%fd236, %fd234;
	setp.lt.f64 	%p70, %fd235, %fd236;
	mov.f64 	%fd351, %fd234;
	mov.u64 	%rd340, %rd167;
	@%p70 bra 	$L__BB8_180;
	setp.lt.f64 	%p71, %fd236, %fd235;
	mov.f64 	%fd351, %fd343;
	mov.u64 	%rd340, %rd332;
	@%p71 bra 	$L__BB8_180;
	setp.lt.s64 	%p72, %rd332, %rd167;
	selp.f64 	%fd351, %fd343, %fd234, %p72;
	min.s64 	%rd340, %rd332, %rd167;
$L__BB8_180:
	setp.ne.s32 	%p73, %r49, 0;
	@%p73 bra 	$L__BB8_182;
	shr.u32 	%r150, %r18, 1;
	and.b32  	%r151, %r150, 496;
	mov.u32 	%r152, _ZN6thrust24THRUST_300001_SM_1000_NS8cuda_cub4core6detail5shmemE;
	add.s32 	%r153, %r152, %r151;
	st.shared.f64 	[%r153+8], %fd351;
	st.shared.u64 	[%r153+16], %rd340;
$L__BB8_182:
	bar.sync 	0;
	setp.ne.s32 	%p74, %r18, 0;
	@%p74 bra 	$L__BB8_204;
	ld.shared.f64 	%fd239, [_ZN6thrust24THRUST_300001_SM_1000_NS8cuda_cub4core6detail5shmemE+24];
	ld.shared.u64 	%rd170, [_ZN6thrust24THRUST_300001_SM_1000_NS8cuda_cub4core6detail5shmemE+32];
	abs.f64 	%fd240, %fd351;
	abs.f64 	%fd241, %fd239;
	setp.lt.f64 	%p75, %fd240, %fd241;
	mov.f64 	%fd345, %fd239;
	mov.u64 	%rd334, %rd170;
	@%p75 bra 	$L__BB8_186;
	setp.lt.f64 	%p76, %fd241, %fd240;
	mov.f64 	%fd345, %fd351;
	mov.u64 	%rd334, %rd340;
	@%p76 bra 	$L__BB8_186;
	setp.lt.s64 	%p77, %rd340, %rd170;
	selp.f64 	%fd345, %fd351, %fd239, %p77;
	min.s64 	%rd334, %rd340, %rd170;
$L__BB8_186:
	ld.shared.f64 	%fd244, [_ZN6thrust24THRUST_300001_SM_1000_NS8cuda_cub4core6detail5shmemE+40];
	ld.shared.u64 	%rd173, [_ZN6thrust24THRUST_300001_SM_1000_NS8cuda_cub4core6detail5shmemE+48];
	abs.f64 	%fd245, %fd345;
	abs.f64 	%fd246, %fd244;
	setp.lt.f64 	%p78, %fd245, %fd246;
	mov.f64 	%fd346, %fd244;
	mov.u64 	%rd335, %rd173;
	@%p78 bra 	$L__BB8_189;
	setp.lt.f64 	%p79, %fd246, %fd245;
	mov.f64 	%fd346, %fd345;
	mov.u64 	%rd335, %rd334;
	@%p79 bra 	$L__BB8_189;
	setp.lt.s64 	%p80, %rd334, %rd173;
	selp.f64 	%fd346, %fd345, %fd244, %p80;
	min.s64 	%rd335, %rd334, %rd173;
$L__BB8_189:
	ld.shared.f64 	%fd249, [_ZN6thrust24THRUST_300001_SM_1000_NS8cuda_cub4core6detail5shmemE+56];
	ld.shared.u64 	%rd176, [_ZN6thrust24THRUST_300001_SM_1000_NS8cuda_cub4core6detail5shmemE+64];
	abs.f64 	%fd250, %fd346;
	abs.f64 	%fd251, %fd249;
	setp.lt.f64 	%p81, %fd250, %fd251;
	mov.f64 	%fd347, %fd249;
	mov.u64 	%rd336, %rd176;
	@%p81 bra 	$L__BB8_192;
	setp.lt.f64 	%p82, %fd251, %fd250;
	mov.f64 	%fd347, %fd346;
	mov.u64 	%rd336, %rd335;
	@%p82 bra 	$L__BB8_192;
	setp.lt.s64 	%p83, %rd335, %rd176;
	selp.f64 	%fd347, %fd346, %fd249, %p83;
	min.s64 	%rd336, %rd335, %rd176;
$L__BB8_192:
	ld.shared.f64 	%fd254, [_ZN6thrust24THRUST_300001_SM_1000_NS8cuda_cub4core6detail5shmemE+72];
	ld.shared.u64 	%rd179, [_ZN6thrust24THRUST_300001_SM_1000_NS8cuda_cub4core6detail5shmemE+80];
	abs.f64 	%fd255, %fd347;
	abs.f64 	%fd256, %fd254;
	setp.lt.f64 	%p84, %fd255, %fd256;
	mov.f64 	%fd348, %fd254;
	mov.u64 	%rd337, %rd179;
	@%p84 bra 	$L__BB8_195;
	setp.lt.f64 	%p85, %fd256, %fd255;
	mov.f64 	%fd348, %fd347;
	mov.u64 	%rd337, %rd336;
	@%p85 bra 	$L__BB8_195;
	setp.lt.s64 	%p86, %rd336, %rd179;
	selp.f64 	%fd348, %fd347, %fd254, %p86;
	min.s64 	%rd337, %rd336, %rd179;
$L__BB8_195:
	ld.shared.f64 	%fd259, [_ZN6thrust24THRUST_300001_SM_1000_NS8cuda_cub4core6detail5shmemE+88];
	ld.shared.u64 	%rd182, [_ZN6thrust24THRUST_300001_SM_1000_NS8cuda_cub4core6detail5shmemE+96];
	abs.f64 	%fd260, %fd348;
	abs.f64 	%fd261, %fd259;
	setp.lt.f64 	%p87, %fd260, %fd261;
	mov.f64 	%fd349, %fd259;
	mov.u64 	%rd338, %rd182;
	@%p87 bra 	$L__BB8_198;
	setp.lt.f64 	%p88, %fd261, %fd260;
	mov.f64 	%fd349, %fd348;
	mov.u64 	%rd338, %rd337;
	@%p88 bra 	$L__BB8_198;
	setp.lt.s64 	%p89, %rd337, %rd182;
	selp.f64 	%fd349, %fd348, %fd259, %p89;
	min.s64 	%rd338, %rd337, %rd182;
$L__BB8_198:
	ld.shared.f64 	%fd264, [_ZN6thrust24THRUST_300001_SM_1000_NS8cuda_cub4core6detail5shmemE+104];
	ld.shared.u64 	%rd185, [_ZN6thrust24THRUST_300001_SM_1000_NS8cuda_cub4core6detail5shmemE+112];
	abs.f64 	%fd265, %fd349;
	abs.f64 	%fd266, %fd264;
	setp.lt.f64 	%p90, %fd265, %fd266;
	mov.f64 	%fd350, %fd264;
	mov.u64 	%rd339, %rd185;
	@%p90 bra 	$L__BB8_201;
	setp.lt.f64 	%p91, %fd266, %fd265;
	mov.f64 	%fd350, %fd349;
	mov.u64 	%rd339, %rd338;
	@%p91 bra 	$L__BB8_201;
	setp.lt.s64 	%p92, %rd338, %rd185;
	selp.f64 	%fd350, %fd349, %fd264, %p92;
	min.s64 	%rd339, %rd338, %rd185;
$L__BB8_201:
	ld.shared.f64 	%fd269, [_ZN6thrust24THRUST_300001_SM_1000_NS8cuda_cub4core6detail5shmemE+120];
	ld.shared.u64 	%rd188, [_ZN6thrust24THRUST_300001_SM_1000_NS8cuda_cub4core6detail5shmemE+128];
	abs.f64 	%fd270, %fd350;
	abs.f64 	%fd271, %fd269;
	setp.lt.f64 	%p93, %fd270, %fd271;
	mov.u64 	%rd340, %rd188;
	mov.f64 	%fd351, %fd269;
	@%p93 bra 	$L__BB8_204;
	setp.lt.f64 	%p94, %fd271, %fd270;
	mov.u64 	%rd340, %rd339;
	mov.f64 	%fd351, %fd350;
	@%p94 bra 	$L__BB8_204;
	setp.lt.s64 	%p95, %rd339, %rd188;
	selp.f64 	%fd351, %fd350, %fd269, %p95;
	min.s64 	%rd340, %rd339, %rd188;
$L__BB8_204:
	mov.u32 	%r381, %tid.x;
	setp.ne.s32 	%p212, %r381, 0;
	@%p212 bra 	$L__BB8_206;
	ld.param.u64 	%rd271, [_ZN6thrust24THRUST_300001_SM_1000_NS8cuda_cub4core6detail13_kernel_agentINS1_8__reduce11ReduceAgentINS0_12zip_iteratorIN4cuda3std3__45tupleIJNS0_10device_ptrIdEENS0_17counting_iteratorIlNS0_11use_defaultESF_SF_EEEEEEEPNSB_IJdlEEESJ_lNS1_9__extrema9arg_max_fIdl10comparatorEEEEJSI_SK_lSO_EEEvDpT0__param_1];
	cvta.to.global.u64 	%rd270, %rd271;
	st.global.f64 	[%rd270], %fd351;
	st.global.u64 	[%rd270+8], %rd340;
$L__BB8_206:
	ret;

}
	// .globl	_ZN6thrust24THRUST_300001_SM_1000_NS8cuda_cub4core6detail13_kernel_agentINS1_8__reduce11ReduceAgentINS0_12zip_iteratorIN4cuda3std3__45tupleIJNS0_10device_ptrIdEENS0_17counting_iteratorIlNS0_11use_defaultESF_SF_EEEEEEEPNSB_IJdlEEESJ_lNS1_9__extrema9arg_max_fIdl10comparatorEEEEJSI_SK_lN3cub18CUB_300001_SM_100013GridEvenShareIlEENSR_9GridQueueIyEESO_EEEvDpT0_
.visible .entry _ZN6thrust24THRUST_300001_SM_1000_NS8cuda_cub4core6detail13_kernel_agentINS1_8__reduce11ReduceAgentINS0_12zip_iteratorIN4cuda3std3__45tupleIJNS0_10device_ptrIdEENS0_17counting_iteratorIlNS0_11use_defaultESF_SF_EEEEEEEPNSB_IJdlEEESJ_lNS1_9__extrema9arg_max_fIdl10comparatorEEEEJSI_SK_lN3cub18CUB_300001_SM_100013GridEvenShareIlEENSR_9GridQueueIyEESO_EEEvDpT0_(
	.param .align 8 .b8 _ZN6thrust24THRUST_300001_SM_1000_NS8cuda_cub4core6detail13_kernel_agentINS1_8__reduce11ReduceAgentINS0_12zip_iteratorIN4cuda3std3__45tupleIJNS0_10device_ptrIdEENS0_17counting_iteratorIlNS0_11use_defaultESF_SF_EEEEEEEPNSB_IJdlEEESJ_lNS1_9__extrema9arg_max_fIdl10comparatorEEEEJSI_SK_lN3cub18CUB_300001_SM_100013GridEvenShareIlEENSR_9GridQueueIyEESO_EEEvDpT0__param_0[16],
	.param .u64 .ptr .align 1 _ZN6thrust24THRUST_300001_SM_1000_NS8cuda_cub4core6detail13_kernel_agentINS1_8__reduce11ReduceAgentINS0_12zip_iteratorIN4cuda3std3__45tupleIJNS0_10device_ptrIdEENS0_17counting_iteratorIlNS0_11use_defaultESF_SF_EEEEEEEPNSB_IJdlEEESJ_lNS1_9__extrema9arg_max_fIdl10comparatorEEEEJSI_SK_lN3cub18CUB_300001_SM_100013GridEvenShareIlEENSR_9GridQueueIyEESO_EEEvDpT0__param_1,
	.param .u64 _ZN6thrust24THRUST_300001_SM_1000_NS8cuda_cub4core6detail13_kernel_agentINS1_8__reduce11ReduceAgentINS0_12zip_iteratorIN4cuda3std3__45tupleIJNS0_10device_ptrIdEENS0_17counting_iteratorIlNS0_11use_defaultESF_SF_EEEEEEEPNSB_IJdlEEESJ_lNS1_9__extrema9arg_max_fIdl10comparatorEEEEJSI_SK_lN3cub18CUB_300001_SM_100013GridEvenShareIlEENSR_9GridQueueIyEESO_EEEvDpT0__param_2,
	.param .align 8 .b8 _ZN6thrust24THRUST_300001_SM_1000_NS8cuda_cub4core6detail13_kernel_agentINS1_8__reduce11ReduceAgentINS0_12zip_iteratorIN4cuda3std3__45tupleIJNS0_10device_ptrIdEENS0_17counting_iteratorIlNS0_11use_defaultESF_SF_EEEEEEEPNSB_IJdlEEESJ_lNS1_9__extrema9arg_max_fIdl10comparatorEEEEJSI_SK_lN3cub18CUB_300001_SM_100013GridEvenShareIlEENSR_9GridQueueIyEESO_EEEvDpT0__param_3[72],
	.param .align 8 .b8 _ZN6thrust24THRUST_300001_SM_1000_NS8cuda_cub4core6detail13_kernel_agentINS1_8__reduce11ReduceAgentINS0_12zip_iteratorIN4cuda3std3__45tupleIJNS0_10device_ptrIdEENS0_17counting_iteratorIlNS0_11use_defaultESF_SF_EEEEEEEPNSB_IJdlEEESJ_lNS1_9__extrema9arg_max_fIdl10comparatorEEEEJSI_SK_lN3cub18CUB_300001_SM_100013GridEvenShareIlEENSR_9GridQueueIyEESO_EEEvDpT0__param_4[8],
	.param .align 1 .b8 _ZN6thrust24THRUST_300001_SM_1000_NS8cuda_cub4core6detail13_kernel_agentINS1_8__reduce11ReduceAgentINS0_12zip_iteratorIN4cuda3std3__45tupleIJNS0_10device_ptrIdEENS0_17counting_iteratorIlNS0_11use_defaultESF_SF_EEEEEEEPNSB_IJdlEEESJ_lNS1_9__extrema9arg_max_fIdl10comparatorEEEEJSI_SK_lN3cub18CUB_300001_SM_100013GridEvenShareIlEENSR_9GridQueueIyEESO_EEEvDpT0__param_5[1]
)
.maxntid 256
{
	.reg .pred 	%p<215>;
	.reg .b32 	%r<399>;
	.reg .b64 	%rd<356>;
	.reg .b64 	%fd<352>;

	ld.param.u64 	%rd196, [_ZN6thrust24THRUST_300001_SM_1000_NS8cuda_cub4core6detail13_kernel_agentINS1_8__reduce11ReduceAgentINS0_12zip_iteratorIN4cuda3std3__45tupleIJNS0_10device_ptrIdEENS0_17counting_iteratorIlNS0_11use_defaultESF_SF_EEEEEEEPNSB_IJdlEEESJ_lNS1_9__extrema9arg_max_fIdl10comparatorEEEEJSI_SK_lN3cub18CUB_300001_SM_100013GridEvenShareIlEENSR_9GridQueueIyEESO_EEEvDpT0__param_0+8];
	ld.param.u64 	%rd195, [_ZN6thrust24THRUST_300001_SM_1000_NS8cuda_cub4core6detail13_kernel_agentINS1_8__reduce11ReduceAgentINS0_12zip_iteratorIN4cuda3std3__45tupleIJNS0_10device_ptrIdEENS0_17counting_iteratorIlNS0_11use_defaultESF_SF_EEEEEEEPNSB_IJdlEEESJ_lNS1_9__extrema9arg_max_fIdl10comparatorEEEEJSI_SK_lN3cub18CUB_300001_SM_100013GridEvenShareIlEENSR_9GridQueueIyEESO_EEEvDpT0__param_0];
	ld.param.u64 	%rd199, [_ZN6thrust24THRUST_300001_SM_1000_NS8cuda_cub4core6detail13_kernel_agentINS1_8__reduce11ReduceAgentINS0_12zip_iteratorIN4cuda3std3__45tupleIJNS0_10device_ptrIdEENS0_17counting_iteratorIlNS0_11use_defaultESF_SF_EEEEEEEPNSB_IJdlEEESJ_lNS1_9__extrema9arg_max_fIdl10comparatorEEEEJSI_SK_lN3cub18CUB_300001_SM_100013GridEvenShareIlEENSR_9GridQueueIyEESO_EEEvDpT0__param_4];
	ld.param.u64 	%rd198, [_ZN6thrust24THRUST_300001_SM_1000_NS8cuda_cub4core6detail13_kernel_agentINS1_8__reduce11ReduceAgentINS0_12zip_iteratorIN4cuda3std3__45tupleIJNS0_10device_ptrIdEENS0_17counting_iteratorIlNS0_11use_defaultESF_SF_EEEEEEEPNSB_IJdlEEESJ_lNS1_9__extrema9arg_max_fIdl10comparatorEEEEJSI_SK_lN3cub18CUB_300001_SM_100013GridEvenShareIlEENSR_9GridQueueIyEESO_EEEvDpT0__param_2];
	cvta.to.global.u64 	%rd1, %rd199;
	cvta.to.global.u64 	%rd2, %rd195;
	mov.u32 	%r1, %ctaid.x;
	mul.lo.s32 	%r33, %r1, 1280;
	cvt.u64.u32 	%rd4, %r33;
	mov.u32 	%r34, %nctaid.x;
	mul.lo.s32 	%r35, %r34, 1280;
	cvt.u64.u32 	%rd5, %r35;
	add.s64 	%rd200, %rd4, 1280;
	setp.le.s64 	%p1, %rd200, %rd198;
	@%p1 bra 	$L__BB9_121;
	cvt.u32.u64 	%r159, %rd4;
	cvt.u32.u64 	%r2, %rd198;
	sub.s32 	%r3, %r2, %r159;
	mov.u32 	%r4, %tid.x;
	setp.ge.s32 	%p98, %r4, %r3;
	mov.f64 	%fd298, 0d0000000000000000;
	mov.b64 	%rd298, 0;
	mov.u32 	%r393, %r4;
	@%p98 bra 	$L__BB9_3;
	cvt.u64.u32 	%rd246, %r4;
	add.s64 	%rd247, %rd4, %rd246;
	shl.b64 	%rd248, %rd247, 3;
	add.s64 	%rd249, %rd2, %rd248;
	add.s64 	%rd298, %rd196, %rd247;
	ld.global.f64 	%fd298, [%rd249];
	add.s32 	%r393, %r4, 256;
$L__BB9_3:
	setp.ge.s32 	%p99, %r393, %r3;
	@%p99 bra 	$L__BB9_25;
	not.b32 	%r161, %r393;
	add.s32 	%r162, %r161, %r2;
	sub.s32 	%r7, %r162, %r159;
	and.b32  	%r163, %r7, 768;
	setp.eq.s32 	%p100, %r163, 768;
	@%p100 bra 	$L__BB9_10;
	cvt.u64.u32 	%rd251, %r393;
	add.s64 	%rd252, %rd251, %rd4;
	add.s64 	%rd289, %rd252, %rd196;
	shl.b64 	%rd253, %rd252, 3;
	add.s64 	%rd288, %rd2, %rd253;
	shr.u32 	%r164, %r7, 8;
	add.s32 	%r165, %r164, 1;
	and.b32  	%r166, %r165, 3;
	neg.s32 	%r391, %r166;
$L__BB9_6:
	.pragma "nounroll";
	mov.u64 	%rd12, %rd298;
	mov.f64 	%fd3, %fd298;
	ld.global.f64 	%fd4, [%rd288];
	abs.f64 	%fd5, %fd3;
	abs.f64 	%fd6, %fd4;
	setp.lt.f64 	%p101, %fd5, %fd6;
	mov.u64 	%rd298, %rd289;
	mov.f64 	%fd298, %fd4;
	@%p101 bra 	$L__BB9_9;
	setp.lt.f64 	%p102, %fd6, %fd5;
	mov.u64 	%rd298, %rd12;
	mov.f64 	%fd298, %fd3;
	@%p102 bra 	$L__BB9_9;
	setp.lt.s64 	%p103, %rd12, %rd289;
	min.s64 	%rd298, %rd12, %rd289;
	selp.f64 	%fd298, %fd3, %fd4, %p103;
$L__BB9_9:
	add.s32 	%r393, %r393, 256;
	add.s64 	%rd289, %rd289, 256;
	add.s64 	%rd288, %rd288, 2048;
	add.s32 	%r391, %r391, 1;
	setp.ne.s32 	%p104, %r391, 0;
	@%p104 bra 	$L__BB9_6;
$L__BB9_10:
	setp.lt.u32 	%p105, %r7, 768;
	@%p105 bra 	$L__BB9_25;
	add.s32 	%r394, %r393, 512;
$L__BB9_12:
	mov.u32 	%r15, %r394;
	add.s32 	%r167, %r15, -512;
	cvt.s64.s32 	%rd254, %r167;
	add.s64 	%rd255, %rd254, %rd4;
	shl.b64 	%rd256, %rd255, 3;
	add.s64 	%rd20, %rd2, %rd256;
	add.s64 	%rd21, %rd255, %rd196;
	ld.global.f64 	%fd12, [%rd20];
	abs.f64 	%fd13, %fd298;
	abs.f64 	%fd14, %fd12;
	setp.lt.f64 	%p106, %fd13, %fd14;
	mov.u64 	%rd295, %rd21;
	mov.f64 	%fd295, %fd12;
	@%p106 bra 	$L__BB9_15;
	setp.lt.f64 	%p107, %fd14, %fd13;
	mov.u64 	%rd295, %rd298;
	mov.f64 	%fd295, %fd298;
	@%p107 bra 	$L__BB9_15;
	setp.lt.s64 	%p108, %rd298, %rd21;
	min.s64 	%rd295, %rd298, %rd21;
	selp.f64 	%fd295, %fd298, %fd12, %p108;
$L__BB9_15:
	add.s32 	%r168, %r15, -256;
	cvt.s64.s32 	%rd257, %r168;
	add.s64 	%rd258, %rd257, %rd4;
	add.s64 	%rd24, %rd258, %rd196;
	ld.global.f64 	%fd17, [%rd20+2048];
	abs.f64 	%fd18, %fd295;
	abs.f64 	%fd19, %fd17;
	setp.lt.f64 	%p109, %fd18, %fd19;
	mov.u64 	%rd296, %rd24;
	mov.f64 	%fd296, %fd17;
	@%p109 bra 	$L__BB9_18;
	setp.lt.f64 	%p110, %fd19, %fd18;
	mov.u64 	%rd296, %rd295;
	mov.f64 	%fd296, %fd295;
	@%p110 bra 	$L__BB9_18;
	setp.lt.s64 	%p111, %rd295, %rd24;
	min.s64 	%rd296, %rd295, %rd24;
	selp.f64 	%fd296, %fd295, %fd17, %p111;
$L__BB9_18:
	cvt.s64.s32 	%rd259, %r15;
	add.s64 	%rd260, %rd259, %rd4;
	add.s64 	%rd27, %rd260, %rd196;
	ld.global.f64 	%fd22, [%rd20+4096];
	abs.f64 	%fd23, %fd296;
	abs.f64 	%fd24, %fd22;
	setp.lt.f64 	%p112, %fd23, %fd24;
	mov.u64 	%rd297, %rd27;
	mov.f64 	%fd297, %fd22;
	@%p112 bra 	$L__BB9_21;
	setp.lt.f64 	%p113, %fd24, %fd23;
	mov.u64 	%rd297, %rd296;
	mov.f64 	%fd297, %fd296;
	@%p113 bra 	$L__BB9_21;
	setp.lt.s64 	%p114, %rd296, %rd27;
	min.s64 	%rd297, %rd296, %rd27;
	selp.f64 	%fd297, %fd296, %fd22, %p114;
$L__BB9_21:
	add.s32 	%r169, %r15, 256;
	cvt.s64.s32 	%rd261, %r169;
	add.s64 	%rd262, %rd261, %rd4;
	add.s64 	%rd30, %rd262, %rd196;
	ld.global.f64 	%fd27, [%rd20+6144];
	abs.f64 	%fd28, %fd297;
	abs.f64 	%fd29, %fd27;
	setp.lt.f64 	%p115, %fd28, %fd29;
	mov.u64 	%rd298, %rd30;
	mov.f64 	%fd298, %fd27;
	@%p115 bra 	$L__BB9_24;
	setp.lt.f64 	%p116, %fd29, %fd28;
	mov.u64 	%rd298, %rd297;
	mov.f64 	%fd298, %fd297;
	@%p116 bra 	$L__BB9_24;
	setp.lt.s64 	%p117, %rd297, %rd30;
	min.s64 	%rd298, %rd297, %rd30;
	selp.f64 	%fd298, %fd297, %fd27, %p117;
$L__BB9_24:
	add.s32 	%r394, %r15, 1024;
	add.s32 	%r170, %r15, 512;
	setp.lt.s32 	%p118, %r170, %r3;
	@%p118 bra 	$L__BB9_12;
$L__BB9_25:
	setp.lt.s32 	%p119, %r3, 256;
	@%p119 bra 	$L__BB9_70;
	// begin inline asm
	mov.u32 %r284, %laneid;
	// end inline asm
	mov.b64 	%rd273, %fd298;
	mov.b64 	{%r286, %r291}, %rd273;
	mov.b32 	%r302, 1;
	mov.b32 	%r303, 31;
	mov.b32 	%r304, -1;
	// begin inline asm
	shfl.sync.down.b32 %r285, %r286, %r302, %r303, %r304;
	// end inline asm
	// begin inline asm
	shfl.sync.down.b32 %r290, %r291, %r302, %r303, %r304;
	// end inline asm
	mov.b64 	%rd274, {%r285, %r290};
	mov.b64 	%fd33, %rd274;
	mov.b64 	{%r296, %r301}, %rd298;
	// begin inline asm
	shfl.sync.down.b32 %r295, %r296, %r302, %r303, %r304;
	// end inline asm
	// begin inline asm
	shfl.sync.down.b32 %r300, %r301, %r302, %r303, %r304;
	// end inline asm
	mov.b64 	%rd34, {%r295, %r300};
	setp.gt.s32 	%p171, %r284, 30;
	mov.u64 	%rd300, %rd298;
	mov.f64 	%fd300, %fd298;
	@%p171 bra 	$L__BB9_30;
	abs.f64 	%fd34, %fd298;
	abs.f64 	%fd35, %fd33;
	setp.lt.f64 	%p172, %fd34, %fd35;
	mov.u64 	%rd300, %rd34;
	mov.f64 	%fd300, %fd33;
	@%p172 bra 	$L__BB9_30;
	setp.lt.f64 	%p173, %fd35, %fd34;
	mov.u64 	%rd300, %rd298;
	mov.f64 	%fd300, %fd298;
	@%p173 bra 	$L__BB9_30;
	setp.lt.s64 	%p174, %rd298, %rd34;
	min.s64 	%rd300, %rd298, %rd34;
	selp.f64 	%fd300, %fd298, %fd33, %p174;
$L__BB9_30:
	mov.b64 	%rd275, %fd300;
	mov.b64 	{%r306, %r311}, %rd275;
	mov.b32 	%r322, 2;
	mov.b32 	%r323, 31;
	mov.b32 	%r324, -1;
	// begin inline asm
	shfl.sync.down.b32 %r305, %r306, %r322, %r323, %r324;
	// end inline asm
	// begin inline asm
	shfl.sync.down.b32 %r310, %r311, %r322, %r323, %r324;
	// end inline asm
	mov.b64 	%rd276, {%r305, %r310};
	mov.b64 	%fd38, %rd276;
	mov.b64 	{%r316, %r321}, %rd300;
	// begin inline asm
	shfl.sync.down.b32 %r315, %r316, %r322, %r323, %r324;
	// end inline asm
	// begin inline asm
	shfl.sync.down.b32 %r320, %r321, %r322, %r323, %r324;
	// end inline asm
	mov.b64 	%rd37, {%r315, %r320};
	setp.gt.s32 	%p175, %r284, 29;
	mov.u64 	%rd301, %rd300;
	mov.f64 	%fd301, %fd300;
	@%p175 bra 	$L__BB9_34;
	abs.f64 	%fd39, %fd300;
	abs.f64 	%fd40, %fd38;
	setp.lt.f64 	%p176, %fd39, %fd40;
	mov.u64 	%rd301, %rd37;
	mov.f64 	%fd301, %fd38;
	@%p176 bra 	$L__BB9_34;
	setp.lt.f64 	%p177, %fd40, %fd39;
	mov.u64 	%rd301, %rd300;
	mov.f64 	%fd301, %fd300;
	@%p177 bra 	$L__BB9_34;
	setp.lt.s64 	%p178, %rd300, %rd37;
	min.s64 	%rd301, %rd300, %rd37;
	selp.f64 	%fd301, %fd300, %fd38, %p178;
$L__BB9_34:
	mov.b64 	%rd277, %fd301;
	mov.b64 	{%r326, %r331}, %rd277;
	mov.b32 	%r342, 4;
	mov.b32 	%r343, 31;
	mov.b32 	%r344, -1;
	// begin inline asm
	shfl.sync.down.b32 %r325, %r326, %r342, %r343, %r344;
	// end inline asm
	// begin inline asm
	shfl.sync.down.b32 %r330, %r331, %r342, %r343, %r344;
	// end inline asm
	mov.b64 	%rd278, {%r325, %r330};
	mov.b64 	%fd43, %rd278;
	mov.b64 	{%r336, %r341}, %rd301;
	// begin inline asm
	shfl.sync.down.b32 %r335, %r336, %r342, %r343, %r344;
	// end inline asm
	// begin inline asm
	shfl.sync.down.b32 %r340, %r341, %r342, %r343, %r344;
	// end inline asm
	mov.b64 	%rd40, {%r335, %r340};
	setp.gt.s32 	%p179, %r284, 27;
	mov.u64 	%rd302, %rd301;
	mov.f64 	%fd302, %fd301;
	@%p179 bra 	$L__BB9_38;
	abs.f64 	%fd44, %fd301;
	abs.f64 	%fd45, %fd43;
	setp.lt.f64 	%p180, %fd44, %fd45;
	mov.u64 	%rd302, %rd40;
	mov.f64 	%fd302, %fd43;
	@%p180 bra 	$L__BB9_38;
	setp.lt.f64 	%p181, %fd45, %fd44;
	mov.u64 	%rd302, %rd301;
	mov.f64 	%fd302, %fd301;
	@%p181 bra 	$L__BB9_38;
	setp.lt.s64 	%p182, %rd301, %rd40;
	min.s64 	%rd302, %rd301, %rd40;
	selp.f64 	%fd302, %fd301, %fd43, %p182;
$L__BB9_38:
	mov.b64 	%rd279, %fd302;
	mov.b64 	{%r346, %r351}, %rd279;
	mov.b32 	%r362, 8;
	mov.b32 	%r363, 31;
	mov.b32 	%r364, -1;
	// begin inline asm
	shfl.sync.down.b32 %r345, %r346, %r362, %r363, %r364;
	// end inline asm
	// begin inline asm
	shfl.sync.down.b32 %r350, %r351, %r362, %r363, %r364;
	// end inline asm
	mov.b64 	%rd280, {%r345, %r350};
	mov.b64 	%fd48, %rd280;
	mov.b64 	{%r356, %r361}, %rd302;
	// begin inline asm
	shfl.sync.down.b32 %r355, %r356, %r362, %r363, %r364;
	// end inline asm
	// begin inline asm
	shfl.sync.down.b32 %r360, %r361, %r362, %r363, %r364;
	// end inline asm
	mov.b64 	%rd43, {%r355, %r360};
	setp.gt.s32 	%p183, %r284, 23;
	mov.u64 	%rd303, %rd302;
	mov.f64 	%fd303, %fd302;
	@%p183 bra 	$L__BB9_42;
	abs.f64 	%fd49, %fd302;
	abs.f64 	%fd50, %fd48;
	setp.lt.f64 	%p184, %fd49, %fd50;
	mov.u64 	%rd303, %rd43;
	mov.f64 	%fd303, %fd48;
	@%p184 bra 	$L__BB9_42;
	setp.lt.f64 	%p185, %fd50, %fd49;
	mov.u64 	%rd303, %rd302;
	mov.f64 	%fd303, %fd302;
	@%p185 bra 	$L__BB9_42;
	setp.lt.s64 	%p186, %rd302, %rd43;
	min.s64 	%rd303, %rd302, %rd43;
	selp.f64 	%fd303, %fd302, %fd48, %p186;
$L__BB9_42:
	mov.b64 	%rd281, %fd303;
	mov.b64 	{%r366, %r371}, %rd281;
	mov.b32 	%r382, 16;
	mov.b32 	%r383, 31;
	mov.b32 	%r384, -1;
	// begin inline asm
	shfl.sync.down.b32 %r365, %r366, %r382, %r383, %r384;
	// end inline asm
	// begin inline asm
	shfl.sync.down.b32 %r370, %r371, %r382, %r383, %r384;
	// end inline asm
	mov.b64 	%rd282, {%r365, %r370};
	mov.b64 	%fd53, %rd282;
	mov.b64 	{%r376, %r381}, %rd303;
	// begin inline asm
	shfl.sync.down.b32 %r375, %r376, %r382, %r383, %r384;
	// end inline asm
	// begin inline asm
	shfl.sync.down.b32 %r380, %r381, %r382, %r383, %r384;
	// end inline asm
	mov.b64 	%rd46, {%r375, %r380};
	setp.gt.s32 	%p187, %r284, 15;
	mov.u64 	%rd355, %rd303;
	mov.f64 	%fd351, %fd303;
	@%p187 bra 	$L__BB9_46;
	abs.f64 	%fd54, %fd303;
	abs.f64 	%fd55, %fd53;
	setp.lt.f64 	%p188, %fd54, %fd55;
	mov.u64 	%rd355, %rd46;
	mov.f64 	%fd351, %fd53;
	@%p188 bra 	$L__BB9_46;
	setp.lt.f64 	%p189, %fd55, %fd54;
	mov.u64 	%rd355, %rd303;
	mov.f64 	%fd351, %fd303;
	@%p189 bra 	$L__BB9_46;
	setp.lt.s64 	%p190, %rd303, %rd46;
	min.s64 	%rd355, %rd303, %rd46;
	selp.f64 	%fd351, %fd303, %fd53, %p190;
$L__BB9_46:
	setp.ne.s32 	%p191, %r284, 0;
	@%p191 bra 	$L__BB9_48;
	shr.u32 	%r385, %r4, 1;
	and.b32  	%r386, %r385, 496;
	mov.u32 	%r387, _ZN6thrust24THRUST_300001_SM_1000_NS8cuda_cub4core6detail5shmemE;
	add.s32 	%r388, %r387, %r386;
	st.shared.f64 	[%r388+8], %fd351;
	st.shared.u64 	[%r388+16], %rd355;
$L__BB9_48:
	bar.sync 	0;
	setp.ne.s32 	%p192, %r4, 0;
	@%p192 bra 	$L__BB9_208;
	ld.shared.f64 	%fd58, [_ZN6thrust24THRUST_300001_SM_1000_NS8cuda_cub4core6detail5shmemE+24];
	ld.shared.u64 	%rd49, [_ZN6thrust24THRUST_300001_SM_1000_NS8cuda_cub4core6detail5shmemE+32];
	abs.f64 	%fd59, %fd351;
	abs.f64 	%fd60, %fd58;
	setp.lt.f64 	%p193, %fd59, %fd60;
	mov.u64 	%rd305, %rd49;
	mov.f64 	%fd305, %fd58;
	@%p193 bra 	$L__BB9_52;
	setp.lt.f64 	%p194, %fd60, %fd59;
	mov.u64 	%rd305, %rd355;
	mov.f64 	%fd305, %fd351;
	@%p194 bra 	$L__BB9_52;
	setp.lt.s64 	%p195, %rd355, %rd49;
	min.s64 	%rd305, %rd355, %rd49;
	selp.f64 	%fd305, %fd351, %fd58, %p195;
$L__BB9_52:
	ld.shared.f64 	%fd63, [_ZN6thrust24THRUST_300001_SM_1000_NS8cuda_cub4core6detail5shmemE+40];
	ld.shared.u64 	%rd52, [_ZN6thrust24THRUST_300001_SM_1000_NS8cuda_cub4core6detail5shmemE+48];
	abs.f64 	%fd64, %fd305;
	abs.f64 	%fd65, %fd63;
	setp.lt.f64 	%p196, %fd64, %fd65;
	mov.u64 	%rd306, %rd52;
	mov.f64 	%fd306, %fd63;
	@%p196 bra 	$L__BB9_55;
	setp.lt.f64 	%p197, %fd65, %fd64;
	mov.u64 	%rd306, %rd305;
	mov.f64 	%fd306, %fd305;
	@%p197 bra 	$L__BB9_55;
	setp.lt.s64 	%p198, %rd305, %rd52;
	min.s64 	%rd306, %rd305, %rd52;
	selp.f64 	%fd306, %fd305, %fd63, %p198;
$L__BB9_55:
	ld.shared.f64 	%fd68, [_ZN6thrust24THRUST_300001_SM_1000_NS8cuda_cub4core6detail5shmemE+56];
	ld.shared.u64 	%rd55, [_ZN6thrust24THRUST_300001_SM_1000_NS8cuda_cub4core6detail5shmemE+64];
	abs.f64 	%fd69, %fd306;
	abs.f64 	%fd70, %fd68;
	setp.lt.f64 	%p199, %fd69, %fd70;
	mov.u64 	%rd307, %rd55;
	mov.f64 	%fd307, %fd68;
	@%p199 bra 	$L__BB9_58;
	setp.lt.f64 	%p200, %fd70, %fd69;
	mov.u64 	%rd307, %rd306;
	mov.f64 	%fd307, %fd306;
	@%p200 bra 	$L__BB9_58;
	setp.lt.s64 	%p201, %rd306, %rd55;
	min.s64 	%rd307, %rd306, %rd55;
	selp.f64 	%fd307, %fd306, %fd68, %p201;
$L__BB9_58:
	ld.shared.f64 	%fd73, [_ZN6thrust24THRUST_300001_SM_1000_NS8cuda_cub4core6detail5shmemE+72];
	ld.shared.u64 	%rd58, [_ZN6thrust24THRUST_300001_SM_1000_NS8cuda_cub4core6detail5shmemE+80];
	abs.f64 	%fd74, %fd307;
	abs.f64 	%fd75, %fd73;
	setp.lt.f64 	%p202, %fd74, %fd75;
	mov.u64 	%rd308, %rd58;
	mov.f64 	%fd308, %fd73;
	@%p202 bra 	$L__BB9_61;
	setp.lt.f64 	%p203, %fd75, %fd74;
	mov.u64 	%rd308, %rd307;
	mov.f64 	%fd308, %fd307;
	@%p203 bra 	$L__BB9_61;
	setp.lt.s64 	%p204, %rd307, %rd58;
	min.s64 	%rd308, %rd307, %rd58;
	selp.f64 	%fd308, %fd307, %fd73, %p204;
$L__BB9_61:
	ld.shared.f64 	%fd78, [_ZN6thrust24THRUST_300001_SM_1000_NS8cuda_cub4core6detail5shmemE+88];
	ld.shared.u64 	%rd61, [_ZN6thrust24THRUST_300001_SM_1000_NS8cuda_cub4core6detail5shmemE+96];
	abs.f64 	%fd79, %fd308;
	abs.f64 	%fd80, %fd78;
	setp.lt.f64 	%p205, %fd79, %fd80;
	mov.u64 	%rd309, %rd61;
	mov.f64 	%fd309, %fd78;
	@%p205 bra 	$L__BB9_64;
	setp.lt.f64 	%p206, %fd80, %fd79;
	mov.u64 	%rd309, %rd308;
	mov.f64 	%fd309, %fd308;
	@%p206 bra 	$L__BB9_64;
	setp.lt.s64 	%p207, %rd308, %rd61;
	min.s64 	%rd309, %rd308, %rd61;
	selp.f64 	%fd309, %fd308, %fd78, %p207;
$L__BB9_64:
	ld.shared.f64 	%fd83, [_ZN6thrust24THRUST_300001_SM_1000_NS8cuda_cub4core6detail5shmemE+104];
	ld.shared.u64 	%rd64, [_ZN6thrust24THRUST_300001_SM_1000_NS8cuda_cub4core6detail5shmemE+112];
	abs.f64 	%fd84, %fd309;
	abs.f64 	%fd85, %fd83;
	setp.lt.f64 	%p208, %fd84, %fd85;
	mov.u64 	%rd310, %rd64;
	mov.f64 	%fd310, %fd83;
	@%p208 bra 	$L__BB9_67;
	setp.lt.f64 	%p209, %fd85, %fd84;
	mov.u64 	%rd310, %rd309;
	mov.f64 	%fd310, %fd309;
	@%p209 bra 	$L__BB9_67;
	setp.lt.s64 	%p210, %rd309, %rd64;
	min.s64 	%rd310, %rd309, %rd64;
	selp.f64 	%fd310, %fd309, %fd83, %p210;
$L__BB9_67:
	ld.shared.f64 	%fd88, [_ZN6thrust24THRUST_300001_SM_1000_NS8cuda_cub4core6detail5shmemE+120];
	ld.shared.u64 	%rd67, [_ZN6thrust24THRUST_300001_SM_1000_NS8cuda_cub4core6detail5shmemE+128];
	abs.f64 	%fd89, %fd310;
	abs.f64 	%fd90, %fd88;
	setp.lt.f64 	%p211, %fd89, %fd90;
	mov.u64 	%rd355, %rd67;
	mov.f64 	%fd351, %fd88;
	@%p211 bra 	$L__BB9_208;
	setp.lt.f64 	%p212, %fd90, %fd89;
	mov.u64 	%rd355, %rd310;
	mov.f64 	%fd351, %fd310;
	@%p212 bra 	$L__BB9_208;
	setp.lt.s64 	%p213, %rd310, %rd67;
	min.s64 	%rd355, %rd310, %rd67;
	selp.f64 	%fd351, %fd310, %fd88, %p213;
	bra.uni 	$L__BB9_208;
$L__BB9_70:
	// begin inline asm
	mov.u32 %r171, %laneid;
	// end inline asm
	and.b32  	%r192, %r4, 992;
	add.s32 	%r193, %r192, 32;
	setp.gt.s32 	%p120, %r193, %r3;
	not.b32 	%r194, %r192;
	add.s32 	%r195, %r3, %r194;
	selp.b32 	%r190, %r195, 31, %p120;
	mov.b64 	%rd263, %fd298;
	mov.b64 	{%r173, %r178}, %rd263;
	mov.b32 	%r189, 1;
	mov.b32 	%r191, -1;
	// begin inline asm
	shfl.sync.down.b32 %r172, %r173, %r189, %r190, %r191;
	// end inline asm
	// begin inline asm
	shfl.sync.down.b32 %r177, %r178, %r189, %r190, %r191;
	// end inline asm
	mov.b64 	%rd264, {%r172, %r177};
	mov.b64 	%fd92, %rd264;
	mov.b64 	{%r183, %r188}, %rd298;
	// begin inline asm
	shfl.sync.down.b32 %r182, %r183, %r189, %r190, %r191;
	// end inline asm
	// begin inline asm
	shfl.sync.down.b32 %r187, %r188, %r189, %r190, %r191;
	// end inline asm
	mov.b64 	%rd69, {%r182, %r187};
	setp.ge.s32 	%p121, %r171, %r190;
	mov.u64 	%rd311, %rd298;
	mov.f64 	%fd311, %fd298;
	@%p121 bra 	$L__BB9_74;
	abs.f64 	%fd93, %fd298;
	abs.f64 	%fd94, %fd92;
	setp.lt.f64 	%p122, %fd93, %fd94;
	mov.u64 	%rd311, %rd69;
	mov.f64 	%fd311, %fd92;
	@%p122 bra 	$L__BB9_74;
	setp.lt.f64 	%p123, %fd94, %fd93;
	mov.u64 	%rd311, %rd298;
	mov.f64 	%fd311, %fd298;
	@%p123 bra 	$L__BB9_74;
	setp.lt.s64 	%p124, %rd298, %rd69;
	min.s64 	%rd311, %rd298, %rd69;
	selp.f64 	%fd311, %fd298, %fd92, %p124;
$L__BB9_74:
	mov.b64 	%rd265, %fd311;
	mov.b64 	{%r197, %r202}, %rd265;
	mov.b32 	%r213, 2;
	mov.b32 	%r215, -1;
	// begin inline asm
	shfl.sync.down.b32 %r196, %r197, %r213, %r190, %r215;
	// end inline asm
	// begin inline asm
	shfl.sync.down.b32 %r201, %r202, %r213, %r190, %r215;
	// end inline asm
	mov.b64 	%rd266, {%r196, %r201};
	mov.b64 	%fd97, %rd266;
	mov.b64 	{%r207, %r212}, %rd311;
	// begin inline asm
	shfl.sync.down.b32 %r206, %r207, %r213, %r190, %r215;
	// end inline asm
	// begin inline asm
	shfl.sync.down.b32 %r211, %r212, %r213, %r190, %r215;
	// end inline asm
	mov.b64 	%rd72, {%r206, %r211};
	add.s32 	%r216, %r171, 2;
	setp.gt.s32 	%p125, %r216, %r190;
	mov.u64 	%rd312, %rd311;
	mov.f64 	%fd312, %fd311;
	@%p125 bra 	$L__BB9_78;
	abs.f64 	%fd98, %fd311;
	abs.f64 	%fd99, %fd97;
	setp.lt.f64 	%p126, %fd98, %fd99;
	mov.u64 	%rd312, %rd72;
	mov.f64 	%fd312, %fd97;
	@%p126 bra 	$L__BB9_78;
	setp.lt.f64 	%p127, %fd99, %fd98;
	mov.u64 	%rd312, %rd311;
	mov.f64 	%fd312, %fd311;
	@%p127 bra 	$L__BB9_78;
	setp.lt.s64 	%p128, %rd311, %rd72;
	min.s64 	%rd312, %rd311, %rd72;
	selp.f64 	%fd312, %fd311, %fd97, %p128;
$L__BB9_78:
	mov.b64 	%rd267, %fd312;
	mov.b64 	{%r218, %r223}, %rd267;
	mov.b32 	%r234, 4;
	mov.b32 	%r236, -1;
	// begin inline asm
	shfl.sync.down.b32 %r217, %r218, %r234, %r190, %r236;
	// end inline asm
	// begin inline asm
	shfl.sync.down.b32 %r222, %r223, %r234, %r190, %r236;
	// end inline asm
	mov.b64 	%rd268, {%r217, %r222};
	mov.b64 	%fd102, %rd268;
	mov.b64 	{%r228, %r233}, %rd312;
	// begin inline asm
	shfl.sync.down.b32 %r227, %r228, %r234, %r190, %r236;
	// end inline asm
	// begin inline asm
	shfl.sync.down.b32 %r232, %r233, %r234, %r190, %r236;
	// end inline asm
	mov.b64 	%rd75, {%r227, %r232};
	add.s32 	%r237, %r171, 4;
	setp.gt.s32 	%p129, %r237, %r190;
	mov.u64 	%rd313, %rd312;
	mov.f64 	%fd313, %fd312;
	@%p129 bra 	$L__BB9_82;
	abs.f64 	%fd103, %fd312;
	abs.f64 	%fd104, %fd102;
	setp.lt.f64 	%p130, %fd103, %fd104;
	mov.u64 	%rd313, %rd75;
	mov.f64 	%fd313, %fd102;
	@%p130 bra 	$L__BB9_82;
	setp.lt.f64 	%p131, %fd104, %fd103;
	mov.u64 	%rd313, %rd312;
	mov.f64 	%fd313, %fd312;
	@%p131 bra 	$L__BB9_82;
	setp.lt.s64 	%p132, %rd312, %rd75;
	min.s64 	%rd313, %rd312, %rd75;
	selp.f64 	%fd313, %fd312, %fd102, %p132;
$L__BB9_82:
	mov.b64 	%rd269, %fd313;
	mov.b64 	{%r239, %r244}, %rd269;
	mov.b32 	%r255, 8;
	mov.b32 	%r257, -1;
	// begin inline asm
	shfl.sync.down.b32 %r238, %r239, %r255, %r190, %r257;
	// end inline asm
	// begin inline asm
	shfl.sync.down.b32 %r243, %r244, %r255, %r190, %r257;
	// end inline asm
	mov.b64 	%rd270, {%r238, %r243};
	mov.b64 	%fd107, %rd270;
	mov.b64 	{%r249, %r254}, %rd313;
	// begin inline asm
	shfl.sync.down.b32 %r248, %r249, %r255, %r190, %r257;
	// end inline asm
	// begin inline asm
	shfl.sync.down.b32 %r253, %r254, %r255, %r190, %r257;
	// end inline asm
	mov.b64 	%rd78, {%r248, %r253};
	add.s32 	%r258, %r171, 8;
	setp.gt.s32 	%p133, %r258, %r190;
	mov.u64 	%rd314, %rd313;
	mov.f64 	%fd314, %fd313;
	@%p133 bra 	$L__BB9_86;
	abs.f64 	%fd108, %fd313;
	abs.f64 	%fd109, %fd107;
	setp.lt.f64 	%p134, %fd108, %fd109;
	mov.u64 	%rd314, %rd78;
	mov.f64 	%fd314, %fd107;
	@%p134 bra 	$L__BB9_86;
	setp.lt.f64 	%p135, %fd109, %fd108;
	mov.u64 	%rd314, %rd313;
	mov.f64 	%fd314, %fd313;
	@%p135 bra 	$L__BB9_86;
	setp.lt.s64 	%p136, %rd313, %rd78;
	min.s64 	%rd314, %rd313, %rd78;
	selp.f64 	%fd314, %fd313, %fd107, %p136;
$L__BB9_86:
	mov.b64 	%rd271, %fd314;
	mov.b64 	{%r260, %r265}, %rd271;
	mov.b32 	%r276, 16;
	mov.b32 	%r278, -1;
	// begin inline asm
	shfl.sync.down.b32 %r259, %r260, %r276, %r190, %r278;
	// end inline asm
	// begin inline asm
	shfl.sync.down.b32 %r264, %r265, %r276, %r190, %r278;
	// end inline asm
	mov.b64 	%rd272, {%r259, %r264};
	mov.b64 	%fd112, %rd272;
	mov.b64 	{%r270, %r275}, %rd314;
	// begin inline asm
	shfl.sync.down.b32 %r269, %r270, %r276, %r190, %r278;
	// end inline asm
	// begin inline asm
	shfl.sync.down.b32 %r274, %r275, %r276, %r190, %r278;
	// end inline asm
	mov.b64 	%rd81, {%r269, %r274};
	add.s32 	%r279, %r171, 16;
	setp.gt.s32 	%p137, %r279, %r190;
	mov.u64 	%rd355, %rd314;
	mov.f64 	%fd351, %fd314;
	@%p137 bra 	$L__BB9_90;
	abs.f64 	%fd113, %fd314;
	abs.f64 	%fd114, %fd112;
	setp.lt.f64 	%p138, %fd113, %fd114;
	mov.u64 	%rd355, %rd81;
	mov.f64 	%fd351, %fd112;
	@%p138 bra 	$L__BB9_90;
	setp.lt.f64 	%p139, %fd114, %fd113;
	mov.u64 	%rd355, %rd314;
	mov.f64 	%fd351, %fd314;
	@%p139 bra 	$L__BB9_90;
	setp.lt.s64 	%p140, %rd314, %rd81;
	min.s64 	%rd355, %rd314, %rd81;
	selp.f64 	%fd351, %fd314, %fd112, %p140;
$L__BB9_90:
	setp.ne.s32 	%p141, %r171, 0;
	@%p141 bra 	$L__BB9_92;
	shr.u32 	%r280, %r4, 1;
	and.b32  	%r281, %r280, 496;
	mov.u32 	%r282, _ZN6thrust24THRUST_300001_SM_1000_NS8cuda_cub4core6detail5shmemE;
	add.s32 	%r283, %r282, %r281;
	st.shared.f64 	[%r283+8], %fd351;
	st.shared.u64 	[%r283+16], %rd355;
$L__BB9_92:
	bar.sync 	0;
	setp.ne.s32 	%p142, %r4, 0;
	@%p142 bra 	$L__BB9_208;
	setp.lt.s32 	%p143, %r3, 33;
	mov.f64 	%fd316, %fd351;
	mov.u64 	%rd316, %rd355;
	@%p143 bra 	$L__BB9_97;
	ld.shared.f64 	%fd117, [_ZN6thrust24THRUST_300001_SM_1000_NS8cuda_cub4core6detail5shmemE+24];
	ld.shared.u64 	%rd84, [_ZN6thrust24THRUST_300001_SM_1000_NS8cuda_cub4core6detail5shmemE+32];
	abs.f64 	%fd118, %fd351;
	abs.f64 	%fd119, %fd117;
	setp.lt.f64 	%p144, %fd118, %fd119;
	mov.f64 	%fd316, %fd117;
	mov.u64 	%rd316, %rd84;
	@%p144 bra 	$L__BB9_97;
	setp.lt.f64 	%p145, %fd119, %fd118;
	mov.f64 	%fd316, %fd351;
	mov.u64 	%rd316, %rd355;
	@%p145 bra 	$L__BB9_97;
	setp.lt.s64 	%p146, %rd355, %rd84;
	selp.f64 	%fd316, %fd351, %fd117, %p146;
	min.s64 	%rd316, %rd355, %rd84;
$L__BB9_97:
	setp.lt.s32 	%p147, %r3, 65;
	mov.f64 	%fd317, %fd316;
	mov.u64 	%rd317, %rd316;
	@%p147 bra 	$L__BB9_101;
	ld.shared.f64 	%fd122, [_ZN6thrust24THRUST_300001_SM_1000_NS8cuda_cub4core6detail5shmemE+40];
	ld.shared.u64 	%rd87, [_ZN6thrust24THRUST_300001_SM_1000_NS8cuda_cub4core6detail5shmemE+48];
	abs.f64 	%fd123, %fd316;
	abs.f64 	%fd124, %fd122;
	setp.lt.f64 	%p148, %fd123, %fd124;
	mov.f64 	%fd317, %fd122;
	mov.u64 	%rd317, %rd87;
	@%p148 bra 	$L__BB9_101;
	setp.lt.f64 	%p149, %fd124, %fd123;
	mov.f64 	%fd317, %fd316;
	mov.u64 	%rd317, %rd316;
	@%p149 bra 	$L__BB9_101;
	setp.lt.s64 	%p150, %rd316, %rd87;
	selp.f64 	%fd317, %fd316, %fd122, %p150;
	min.s64 	%rd317, %rd316, %rd87;
$L__BB9_101:
	setp.lt.s32 	%p151, %r3, 97;
	mov.f64 	%fd318, %fd317;
	mov.u64 	%rd318, %rd317;
	@%p151 bra 	$L__BB9_105;
	ld.shared.f64 	%fd127, [_ZN6thrust24THRUST_300001_SM_1000_NS8cuda_cub4core6detail5shmemE+56];
	ld.shared.u64 	%rd90, [_ZN6thrust24THRUST_300001_SM_1000_NS8cuda_cub4core6detail5shmemE+64];
	abs.f64 	%fd128, %fd317;
	abs.f64 	%fd129, %fd127;
	setp.lt.f64 	%p152, %fd128, %fd129;
	mov.f64 	%fd318, %fd127;
	mov.u64 	%rd318, %rd90;
	@%p152 bra 	$L__BB9_105;
	setp.lt.f64 	%p153, %fd129, %fd128;
	mov.f64 	%fd318, %fd317;
	mov.u64 	%rd318, %rd317;
	@%p153 bra 	$L__BB9_105;
	setp.lt.s64 	%p154, %rd317, %rd90;
	selp.f64 	%fd318, %fd317, %fd127, %p154;
	min.s64 	%rd318, %rd317, %rd90;
$L__BB9_105:
	setp.lt.s32 	%p155, %r3, 129;
	mov.f64 	%fd319, %fd318;
	mov.u64 	%rd319, %rd318;
	@%p155 bra 	$L__BB9_109;
	ld.shared.f64 	%fd132, [_ZN6thrust24THRUST_300001_SM_1000_NS8cuda_cub4core6detail5shmemE+72];
	ld.shared.u64 	%rd93, [_ZN6thrust24THRUST_300001_SM_1000_NS8cuda_cub4core6detail5shmemE+80];
	abs.f64 	%fd133, %fd318;
	abs.f64 	%fd134, %fd132;
	setp.lt.f64 	%p156, %fd133, %fd134;
	mov.f64 	%fd319, %fd132;
	mov.u64 	%rd319, %rd93;
	@%p156 bra 	$L__BB9_109;
	setp.lt.f64 	%p157, %fd134, %fd133;
	mov.f64 	%fd319, %fd318;
	mov.u64 	%rd319, %rd318;
	@%p157 bra 	$L__BB9_109;
	setp.lt.s64 	%p158, %rd318, %rd93;
	selp.f64 	%fd319, %fd318, %fd132, %p158;
	min.s64 	%rd319, %rd318, %rd93;
$L__BB9_109:
	setp.lt.s32 	%p159, %r3, 161;
	mov.f64 	%fd320, %fd319;
	mov.u64 	%rd320, %rd319;
	@%p159 bra 	$L__BB9_113;
	ld.shared.f64 	%fd137, [_ZN6thrust24THRUST_300001_SM_1000_NS8cuda_cub4core6detail5shmemE+88];
	ld.shared.u64 	%rd96, [_ZN6thrust24THRUST_300001_SM_1000_NS8cuda_cub4core6detail5shmemE+96];
	abs.f64 	%fd138, %fd319;
	abs.f64 	%fd139, %fd137;
	setp.lt.f64 	%p160, %fd138, %fd139;
	mov.f64 	%fd320, %fd137;
	mov.u64 	%rd320, %rd96;
	@%p160 bra 	$L__BB9_113;
	setp.lt.f64 	%p161, %fd139, %fd138;
	mov.f64 	%fd320, %fd319;
	mov.u64 	%rd320, %rd319;
	@%p161 bra 	$L__BB9_113;
	setp.lt.s64 	%p162, %rd319, %rd96;
	selp.f64 	%fd320, %fd319, %fd137, %p162;
	min.s64 	%rd320, %rd319, %rd96;
$L__BB9_113:
	setp.lt.s32 	%p163, %r3, 193;
	mov.f64 	%fd321, %fd320;
	mov.u64 	%rd321, %rd320;
	@%p163 bra 	$L__BB9_117;
	ld.shared.f64 	%fd142, [_ZN6thrust24THRUST_300001_SM_1000_NS8cuda_cub4core6detail5shmemE+104];
	ld.shared.u64 	%rd99, [_ZN6thrust24THRUST_300001_SM_1000_NS8cuda_cub4core6detail5shmemE+112];
	abs.f64 	%fd143, %fd320;
	abs.f64 	%fd144, %fd142;
	setp.lt.f64 	%p164, %fd143, %fd144;
	mov.f64 	%fd321, %fd142;
	mov.u64 	%rd321, %rd99;
	@%p164 bra 	$L__BB9_117;
	setp.lt.f64 	%p165, %fd144, %fd143;
	mov.f64 	%fd321, %fd320;
	mov.u64 	%rd321, %rd320;
	@%p165 bra 	$L__BB9_117;
	setp.lt.s64 	%p166, %rd320, %rd99;
	selp.f64 	%fd321, %fd320, %fd142, %p166;
	min.s64 	%rd321, %rd320, %rd99;
$L__BB9_117:
	setp.lt.s32 	%p167, %r3, 225;
	mov.u64 	%rd355, %rd321;
	mov.f64 	%fd351, %fd321;
	@%p167 bra 	$L__BB9_208;
	ld.shared.f64 	%fd147, [_ZN6thrust24THRUST_300001_SM_1000_NS8cuda_cub4core6detail5shmemE+120];
	ld.shared.u64 	%rd102, [_ZN6thrust24THRUST_300001_SM_1000_NS8cuda_cub4core6detail5shmemE+128];
	abs.f64 	%fd148, %fd321;
	abs.f64 	%fd149, %fd147;
	setp.lt.f64 	%p168, %fd148, %fd149;
	mov.u64 	%rd355, %rd102;
	mov.f64 	%fd351, %fd147;
	@%p168 bra 	$L__BB9_208;
	setp.lt.f64 	%p169, %fd149, %fd148;
	mov.u64 	%rd355, %rd321;
	mov.f64 	%fd351, %fd321;
	@%p169 bra 	$L__BB9_208;
	setp.lt.s64 	%p170, %rd321, %rd102;
	selp.f64 	%fd351, %fd321, %fd147, %p170;
	min.s64 	%rd355, %rd321, %rd102;
	bra.uni 	$L__BB9_208;
$L__BB9_121:
	mov.u32 	%r20, %tid.x;
	add.s64 	%rd104, %rd196, %rd4;
	cvt.u64.u32 	%rd105, %r20;
	add.s64 	%rd201, %rd105, %rd4;
	cvta.to.global.u64 	%rd202, %rd195;
	shl.b64 	%rd203, %rd201, 3;
	add.s64 	%rd204, %rd202, %rd203;
	ld.global.f64 	%fd274, [%rd204];
	add.s32 	%r36, %r20, 256;
	cvt.u64.u32 	%rd205, %r36;
	ld.global.f64 	%fd275, [%rd204+2048];
	add.s32 	%r37, %r20, 512;
	cvt.u64.u32 	%rd206, %r37;
	ld.global.f64 	%fd276, [%rd204+4096];
	add.s32 	%r38, %r20, 768;
	cvt.u64.u32 	%rd207, %r38;
	ld.global.f64 	%fd277, [%rd204+6144];
	or.b32  	%r39, %r20, 1024;
	cvt.u64.u32 	%rd106, %r39;
	add.s64 	%rd343, %rd104, %rd106;
	ld.global.f64 	%fd339, [%rd204+8192];
	abs.f64 	%fd278, %fd274;
	abs.f64 	%fd279, %fd275;
	setp.geu.f64 	%p2, %fd278, %fd279;
	selp.f64 	%fd280, %fd274, %fd275, %p2;
	selp.b64 	%rd208, %rd105, %rd205, %p2;
	abs.f64 	%fd281, %fd280;
	abs.f64 	%fd282, %fd276;
	setp.geu.f64 	%p3, %fd281, %fd282;
	selp.f64 	%fd283, %fd280, %fd276, %p3;
	selp.b64 	%rd209, %rd208, %rd206, %p3;
	abs.f64 	%fd284, %fd283;
	abs.f64 	%fd285, %fd277;
	setp.geu.f64 	%p4, %fd284, %fd285;
	selp.f64 	%fd152, %fd283, %fd277, %p4;
	selp.b64 	%rd108, %rd209, %rd207, %p4;
	abs.f64 	%fd153, %fd152;
	abs.f64 	%fd154, %fd339;
	setp.lt.f64 	%p5, %fd153, %fd154;
	@%p5 bra 	$L__BB9_123;
	setp.lt.f64 	%p6, %fd154, %fd153;
	setp.lt.u64 	%p7, %rd108, %rd106;
	or.pred  	%p8, %p6, %p7;
	selp.f64 	%fd339, %fd152, %fd339, %p8;
	add.s64 	%rd212, %rd104, %rd108;
	selp.b64 	%rd343, %rd212, %rd343, %p8;
$L__BB9_123:
	setp.le.u64 	%p9, %rd198, %rd5;
	@%p9 bra 	$L__BB9_164;
	setp.ne.s32 	%p10, %r20, 0;
	@%p10 bra 	$L__BB9_126;
	atom.global.add.u64 	%rd213, [%rd1+8], 1280;
	add.s64 	%rd214, %rd213, %rd5;
	st.shared.u64 	[_ZN6thrust24THRUST_300001_SM_1000_NS8cuda_cub4core6detail5shmemE+152], %rd214;
$L__BB9_126:
	bar.sync 	0;
	ld.shared.u64 	%rd331, [_ZN6thrust24THRUST_300001_SM_1000_NS8cuda_cub4core6detail5shmemE+152];
	add.s64 	%rd215, %rd331, 1280;
	setp.gt.s64 	%p11, %rd215, %rd198;
	@%p11 bra 	$L__BB9_141;
	mov.f64 	%fd323, %fd339;
	mov.u64 	%rd324, %rd343;
$L__BB9_128:
	add.s64 	%rd216, %rd331, %rd105;
	cvta.to.global.u64 	%rd217, %rd195;
	shl.b64 	%rd218, %rd216, 3;
	add.s64 	%rd219, %rd217, %rd218;
	add.s64 	%rd325, %rd216, %rd196;
	ld.global.f64 	%fd324, [%rd219];
	add.s64 	%rd326, %rd325, 256;
	ld.global.f64 	%fd325, [%rd219+2048];
	add.s64 	%rd327, %rd325, 512;
	ld.global.f64 	%fd326, [%rd219+4096];
	add.s64 	%rd328, %rd325, 768;
	ld.global.f64 	%fd327, [%rd219+6144];
	add.s64 	%rd343, %rd325, 1024;
	ld.global.f64 	%fd339, [%rd219+8192];
	abs.f64 	%fd163, %fd323;
	abs.f64 	%fd164, %fd324;
	setp.lt.f64 	%p12, %fd163, %fd164;
	@%p12 bra 	$L__BB9_130;
	setp.lt.f64 	%p13, %fd164, %fd163;
	setp.lt.s64 	%p14, %rd324, %rd325;
	or.pred  	%p15, %p13, %p14;
	selp.f64 	%fd324, %fd323, %fd324, %p15;
	selp.b64 	%rd325, %rd324, %rd325, %p15;
$L__BB9_130:
	abs.f64 	%fd167, %fd324;
	abs.f64 	%fd168, %fd325;
	setp.lt.f64 	%p16, %fd167, %fd168;
	@%p16 bra 	$L__BB9_132;
	setp.lt.f64 	%p17, %fd168, %fd167;
	setp.lt.s64 	%p18, %rd325, %rd326;
	or.pred  	%p19, %p17, %p18;
	selp.f64 	%fd325, %fd324, %fd325, %p19;
	selp.b64 	%rd326, %rd325, %rd326, %p19;
$L__BB9_132:
	abs.f64 	%fd171, %fd325;
	abs.f64 	%fd172, %fd326;
	setp.lt.f64 	%p20, %fd171, %fd172;
	@%p20 bra 	$L__BB9_134;
	setp.lt.f64 	%p21, %fd172, %fd171;
	setp.lt.s64 	%p22, %rd326, %rd327;
	or.pred  	%p23, %p21, %p22;
	selp.f64 	%fd326, %fd325, %fd326, %p23;
	selp.b64 	%rd327, %rd326, %rd327, %p23;
$L__BB9_134:
	abs.f64 	%fd175, %fd326;
	abs.f64 	%fd176, %fd327;
	setp.lt.f64 	%p24, %fd175, %fd176;
	@%p24 bra 	$L__BB9_136;
	setp.lt.f64 	%p25, %fd176, %fd175;
	setp.lt.s64 	%p26, %rd327, %rd328;
	or.pred  	%p27, %p25, %p26;
	selp.f64 	%fd327, %fd326, %fd327, %p27;
	selp.b64 	%rd328, %rd327, %rd328, %p27;
$L__BB9_136:
	abs.f64 	%fd179, %fd327;
	abs.f64 	%fd180, %fd339;
	setp.lt.f64 	%p28, %fd179, %fd180;
	@%p28 bra 	$L__BB9_138;
	setp.lt.f64 	%p29, %fd180, %fd179;
	setp.lt.s64 	%p30, %rd328, %rd343;
	or.pred  	%p31, %p29, %p30;
	selp.f64 	%fd339, %fd327, %fd339, %p31;
	selp.b64 	%rd343, %rd328, %rd343, %p31;
$L__BB9_138:
	setp.ne.s32 	%p32, %r20, 0;
	bar.sync 	0;
	@%p32 bra 	$L__BB9_140;
	atom.global.add.u64 	%rd220, [%rd1+8], 1280;
	add.s64 	%rd221, %rd220, %rd5;
	st.shared.u64 	[_ZN6thrust24THRUST_300001_SM_1000_NS8cuda_cub4core6detail5shmemE+152], %rd221;
$L__BB9_140:
	bar.sync 	0;
	ld.shared.u64 	%rd331, [_ZN6thrust24THRUST_300001_SM_1000_NS8cuda_cub4core6detail5shmemE+152];
	add.s64 	%rd222, %rd331, 1280;
	setp.le.s64 	%p33, %rd222, %rd198;
	mov.f64 	%fd323, %fd339;
	mov.u64 	%rd324, %rd343;
	@%p33 bra 	$L__BB9_128;
$L__BB9_141:
	setp.le.s64 	%p34, %rd198, %rd331;
	@%p34 bra 	$L__BB9_164;
	cvt.u32.u64 	%r40, %rd331;
	cvt.u32.u64 	%r41, %rd198;
	sub.s32 	%r21, %r41, %r40;
	setp.ge.s32 	%p35, %r20, %r21;
	@%p35 bra 	$L__BB9_164;
	cvta.to.global.u64 	%rd132, %rd195;
	not.b32 	%r43, %r20;
	add.s32 	%r44, %r43, %r41;
	sub.s32 	%r22, %r44, %r40;
	and.b32  	%r46, %r22, 768;
	setp.eq.s32 	%p36, %r46, 768;
	mov.u32 	%r397, %r20;
	@%p36 bra 	$L__BB9_149;
	add.s64 	%rd224, %rd331, %rd105;
	add.s64 	%rd333, %rd224, %rd196;
	shl.b64 	%rd225, %rd224, 3;
	add.s64 	%rd332, %rd132, %rd225;
	shr.u32 	%r47, %r22, 8;
	add.s32 	%r48, %r47, 1;
	and.b32  	%r49, %r48, 3;
	neg.s32 	%r395, %r49;
	mov.u32 	%r397, %r20;
$L__BB9_145:
	.pragma "nounroll";
	mov.u64 	%rd137, %rd343;
	mov.f64 	%fd184, %fd339;
	ld.global.f64 	%fd185, [%rd332];
	abs.f64 	%fd186, %fd184;
	abs.f64 	%fd187, %fd185;
	setp.lt.f64 	%p37, %fd186, %fd187;
	mov.f64 	%fd339, %fd185;
	mov.u64 	%rd343, %rd333;
	@%p37 bra 	$L__BB9_148;
	setp.lt.f64 	%p38, %fd187, %fd186;
	mov.f64 	%fd339, %fd184;
	mov.u64 	%rd343, %rd137;
	@%p38 bra 	$L__BB9_148;
	setp.lt.s64 	%p39, %rd137, %rd333;
	selp.f64 	%fd339, %fd184, %fd185, %p39;
	min.s64 	%rd343, %rd137, %rd333;
$L__BB9_148:
	add.s32 	%r397, %r397, 256;
	add.s64 	%rd333, %rd333, 256;
	add.s64 	%rd332, %rd332, 2048;
	add.s32 	%r395, %r395, 1;
	setp.ne.s32 	%p40, %r395, 0;
	@%p40 bra 	$L__BB9_145;
$L__BB9_149:
	setp.lt.u32 	%p41, %r22, 768;
	@%p41 bra 	$L__BB9_164;
	add.s32 	%r398, %r397, 512;
$L__BB9_151:
	mov.u32 	%r30, %r398;
	add.s32 	%r50, %r30, -512;
	cvt.u64.u32 	%rd226, %r50;
	add.s64 	%rd227, %rd331, %rd226;
	shl.b64 	%rd228, %rd227, 3;
	add.s64 	%rd145, %rd132, %rd228;
	add.s64 	%rd146, %rd227, %rd196;
	ld.global.f64 	%fd193, [%rd145];
	abs.f64 	%fd194, %fd339;
	abs.f64 	%fd195, %fd193;
	setp.lt.f64 	%p42, %fd194, %fd195;
	mov.f64 	%fd335, %fd193;
	mov.u64 	%rd339, %rd146;
	@%p42 bra 	$L__BB9_154;
	setp.lt.f64 	%p43, %fd195, %fd194;
	mov.f64 	%fd335, %fd339;
	mov.u64 	%rd339, %rd343;
	@%p43 bra 	$L__BB9_154;
	setp.lt.s64 	%p44, %rd343, %rd146;
	selp.f64 	%fd335, %fd339, %fd193, %p44;
	min.s64 	%rd339, %rd343, %rd146;
$L__BB9_154:
	add.s32 	%r51, %r30, -256;
	cvt.u64.u32 	%rd229, %r51;
	add.s64 	%rd230, %rd331, %rd229;
	add.s64 	%rd149, %rd230, %rd196;
	ld.global.f64 	%fd198, [%rd145+2048];
	abs.f64 	%fd199, %fd335;
	abs.f64 	%fd200, %fd198;
	setp.lt.f64 	%p45, %fd199, %fd200;
	mov.f64 	%fd336, %fd198;
	mov.u64 	%rd340, %rd149;
	@%p45 bra 	$L__BB9_157;
	setp.lt.f64 	%p46, %fd200, %fd199;
	mov.f64 	%fd336, %fd335;
	mov.u64 	%rd340, %rd339;
	@%p46 bra 	$L__BB9_157;
	setp.lt.s64 	%p47, %rd339, %rd149;
	selp.f64 	%fd336, %fd335, %fd198, %p47;
	min.s64 	%rd340, %rd339, %rd149;
$L__BB9_157:
	cvt.u64.u32 	%rd231, %r30;
	add.s64 	%rd232, %rd331, %rd231;
	add.s64 	%rd152, %rd232, %rd196;
	ld.global.f64 	%fd203, [%rd145+4096];
	abs.f64 	%fd204, %fd336;
	abs.f64 	%fd205, %fd203;
	setp.lt.f64 	%p48, %fd204, %fd205;
	mov.f64 	%fd337, %fd203;
	mov.u64 	%rd341, %rd152;
	@%p48 bra 	$L__BB9_160;
	setp.lt.f64 	%p49, %fd205, %fd204;
	mov.f64 	%fd337, %fd336;
	mov.u64 	%rd341, %rd340;
	@%p49 bra 	$L__BB9_160;
	setp.lt.s64 	%p50, %rd340, %rd152;
	selp.f64 	%fd337, %fd336, %fd203, %p50;
	min.s64 	%rd341, %rd340, %rd152;
$L__BB9_160:
	add.s32 	%r52, %r30, 256;
	cvt.u64.u32 	%rd233, %r52;
	add.s64 	%rd234, %rd331, %rd233;
	add.s64 	%rd155, %rd234, %rd196;
	ld.global.f64 	%fd208, [%rd145+6144];
	abs.f64 	%fd209, %fd337;
	abs.f64 	%fd210, %fd208;
	setp.lt.f64 	%p51, %fd209, %fd210;
	mov.f64 	%fd339, %fd208;
	mov.u64 	%rd343, %rd155;
	@%p51 bra 	$L__BB9_163;
	setp.lt.f64 	%p52, %fd210, %fd209;
	mov.f64 	%fd339, %fd337;
	mov.u64 	%rd343, %rd341;
	@%p52 bra 	$L__BB9_163;
	setp.lt.s64 	%p53, %rd341, %rd155;
	selp.f64 	%fd339, %fd337, %fd208, %p53;
	min.s64 	%rd343, %rd341, %rd155;
$L__BB9_163:
	add.s32 	%r398, %r30, 1024;
	add.s32 	%r53, %r30, 512;
	setp.lt.s32 	%p54, %r53, %r21;
	@%p54 bra 	$L__BB9_151;
$L__BB9_164:
	// begin inline asm
	mov.u32 %r54, %laneid;
	// end inline asm
	mov.b64 	%rd235, %fd339;
	mov.b64 	{%r56, %r61}, %rd235;
	mov.b32 	%r72, 1;
	mov.b32 	%r73, 31;
	mov.b32 	%r74, -1;
	// begin inline asm
	shfl.sync.down.b32 %r55, %r56, %r72, %r73, %r74;
	// end inline asm
	// begin inline asm
	shfl.sync.down.b32 %r60, %r61, %r72, %r73, %r74;
	// end inline asm
	mov.b64 	%rd236, {%r55, %r60};
	mov.b64 	%fd214, %rd236;
	mov.b64 	{%r66, %r71}, %rd343;
	// begin inline asm
	shfl.sync.down.b32 %r65, %r66, %r72, %r73, %r74;
	// end inline asm
	// begin inline asm
	shfl.sync.down.b32 %r70, %r71, %r72, %r73, %r74;
	// end inline asm
	mov.b64 	%rd159, {%r65, %r70};
	setp.gt.s32 	%p55, %r54, 30;
	mov.f64 	%fd340, %fd339;
	mov.u64 	%rd344, %rd343;
	@%p55 bra 	$L__BB9_168;
	abs.f64 	%fd215, %fd339;
	abs.f64 	%fd216, %fd214;
	setp.lt.f64 	%p56, %fd215, %fd216;
	mov.f64 	%fd340, %fd214;
	mov.u64 	%rd344, %rd159;
	@%p56 bra 	$L__BB9_168;
	setp.lt.f64 	%p57, %fd216, %fd215;
	mov.f64 	%fd340, %fd339;
	mov.u64 	%rd344, %rd343;
	@%p57 bra 	$L__BB9_168;
	setp.lt.s64 	%p58, %rd343, %rd159;
	selp.f64 	%fd340, %fd339, %fd214, %p58;
	min.s64 	%rd344, %rd343, %rd159;
$L__BB9_168:
	mov.b64 	%rd237, %fd340;
	mov.b64 	{%r76, %r81}, %rd237;
	mov.b32 	%r92, 2;
	mov.b32 	%r93, 31;
	mov.b32 	%r94, -1;
	// begin inline asm
	shfl.sync.down.b32 %r75, %r76, %r92, %r93, %r94;
	// end inline asm
	// begin inline asm
	shfl.sync.down.b32 %r80, %r81, %r92, %r93, %r94;
	// end inline asm
	mov.b64 	%rd238, {%r75, %r80};
	mov.b64 	%fd219, %rd238;
	mov.b64 	{%r86, %r91}, %rd344;
	// begin inline asm
	shfl.sync.down.b32 %r85, %r86, %r92, %r93, %r94;
	// end inline asm
	// begin inline asm
	shfl.sync.down.b32 %r90, %r91, %r92, %r93, %r94;
	// end inline asm
	mov.b64 	%rd162, {%r85, %r90};
	setp.gt.s32 	%p59, %r54, 29;
	mov.f64 	%fd341, %fd340;
	mov.u64 	%rd345, %rd344;
	@%p59 bra 	$L__BB9_172;
	abs.f64 	%fd220, %fd340;
	abs.f64 	%fd221, %fd219;
	setp.lt.f64 	%p60, %fd220, %fd221;
	mov.f64 	%fd341, %fd219;
	mov.u64 	%rd345, %rd162;
	@%p60 bra 	$L__BB9_172;
	setp.lt.f64 	%p61, %fd221, %fd220;
	mov.f64 	%fd341, %fd340;
	mov.u64 	%rd345, %rd344;
	@%p61 bra 	$L__BB9_172;
	setp.lt.s64 	%p62, %rd344, %rd162;
	selp.f64 	%fd341, %fd340, %fd219, %p62;
	min.s64 	%rd345, %rd344, %rd162;
$L__BB9_172:
	mov.b64 	%rd239, %fd341;
	mov.b64 	{%r96, %r101}, %rd239;
	mov.b32 	%r112, 4;
	mov.b32 	%r113, 31;
	mov.b32 	%r114, -1;
	// begin inline asm
	shfl.sync.down.b32 %r95, %r96, %r112, %r113, %r114;
	// end inline asm
	// begin inline asm
	shfl.sync.down.b32 %r100, %r101, %r112, %r113, %r114;
	// end inline asm
	mov.b64 	%rd240, {%r95, %r100};
	mov.b64 	%fd224, %rd240;
	mov.b64 	{%r106, %r111}, %rd345;
	// begin inline asm
	shfl.sync.down.b32 %r105, %r106, %r112, %r113, %r114;
	// end inline asm
	// begin inline asm
	shfl.sync.down.b32 %r110, %r111, %r112, %r113, %r114;
	// end inline asm
	mov.b64 	%rd165, {%r105, %r110};
	setp.gt.s32 	%p63, %r54, 27;
	mov.f64 	%fd342, %fd341;
	mov.u64 	%rd346, %rd345;
	@%p63 bra 	$L__BB9_176;
	abs.f64 	%fd225, %fd341;
	abs.f64 	%fd226, %fd224;
	setp.lt.f64 	%p64, %fd225, %fd226;
	mov.f64 	%fd342, %fd224;
	mov.u64 	%rd346, %rd165;
	@%p64 bra 	$L__BB9_176;
	setp.lt.f64 	%p65, %fd226, %fd225;
	mov.f64 	%fd342, %fd341;
	mov.u64 	%rd346, %rd345;
	@%p65 bra 	$L__BB9_176;
	setp.lt.s64 	%p66, %rd345, %rd165;
	selp.f64 	%fd342, %fd341, %fd224, %p66;
	min.s64 	%rd346, %rd345, %rd165;
$L__BB9_176:
	mov.b64 	%rd241, %fd342;
	mov.b64 	{%r116, %r121}, %rd241;
	mov.b32 	%r132, 8;
	mov.b32 	%r133, 31;
	mov.b32 	%r134, -1;
	// begin inline asm
	shfl.sync.down.b32 %r115, %r116, %r132, %r133, %r134;
	// end inline asm
	// begin inline asm
	shfl.sync.down.b32 %r120, %r121, %r132, %r133, %r134;
	// end inline asm
	mov.b64 	%rd242, {%r115, %r120};
	mov.b64 	%fd229, %rd242;
	mov.b64 	{%r126, %r131}, %rd346;
	// begin inline asm
	shfl.sync.down.b32 %r125, %r126, %r132, %r133, %r134;
	// end inline asm
	// begin inline asm
	shfl.sync.down.b32 %r130, %r131, %r132, %r133, %r134;
	// end inline asm
	mov.b64 	%rd168, {%r125, %r130};
	setp.gt.s32 	%p67, %r54, 23;
	mov.f64 	%fd343, %fd342;
	mov.u64 	%rd347, %rd346;
	@%p67 bra 	$L__BB9_180;
	abs.f64 	%fd230, %fd342;
	abs.f64 	%fd231, %fd229;
	setp.lt.f64 	%p68, %fd230, %fd231;
	mov.f64 	%fd343, %fd229;
	mov.u64 	%rd347, %rd168;
	@%p68 bra 	$L__BB9_180;
	setp.lt.f64 	%p69, %fd231, %fd230;
	mov.f64 	%fd343, %fd342;
	mov.u64 	%rd347, %rd346;
	@%p69 bra 	$L__BB9_180;
	setp.lt.s64 	%p70, %rd346, %rd168;
	selp.f64 	%fd343, %fd342, %fd229, %p70;
	min.s64 	%rd347, %rd346, %rd168;
$L__BB9_180:
	mov.b64 	%rd243, %fd343;
	mov.b64 	{%r136, %r141}, %rd243;
	mov.b32 	%r152, 16;
	mov.b32 	%r153, 31;
	mov.b32 	%r154, -1;
	// begin inline asm
	shfl.sync.down.b32 %r135, %r136, %r152, %r153, %r154;
	// end inline asm
	// begin inline asm
	shfl.sync.down.b32 %r140, %r141, %r152, %r153, %r154;
	// end inline asm
	mov.b64 	%rd244, {%r135, %r140};
	mov.b64 	%fd234, %rd244;
	mov.b64 	{%r146, %r151}, %rd347;
	// begin inline asm
	shfl.sync.down.b32 %r145, %r146, %r152, %r153, %r154;
	// end inline asm
	// begin inline asm
	shfl.sync.down.b32 %r150, %r151, %r152, %r153, %r154;
	// end inline asm
	mov.b64 	%rd171, {%r145, %r150};
	setp.gt.s32 	%p71, %r54, 15;
	mov.f64 	%fd351, %fd343;
	mov.u64 	%rd355, %rd347;
	@%p71 bra 	$L__BB9_184;
	abs.f64 	%fd235, %fd343;
	abs.f64 	%fd236, %fd234;
	setp.lt.f64 	%p72, %fd235, %fd236;
	mov.f64 	%fd351, %fd234;
	mov.u64 	%rd355, %rd171;
	@%p72 bra 	$L__BB9_184;
	setp.lt.f64 	%p73, %fd236, %fd235;
	mov.f64 	%fd351, %fd343;
	mov.u64 	%rd355, %rd347;
	@%p73 bra 	$L__BB9_184;
	setp.lt.s64 	%p74, %rd347, %rd171;
	selp.f64 	%fd351, %fd343, %fd234, %p74;
	min.s64 	%rd355, %rd347, %rd171;
$L__BB9_184:
	setp.ne.s32 	%p75, %r54, 0;
	@%p75 bra 	$L__BB9_186;
	shr.u32 	%r155, %r20, 1;
	and.b32  	%r156, %r155, 496;
	mov.u32 	%r157, _ZN6thrust24THRUST_300001_SM_1000_NS8cuda_cub4core6detail5shmemE;
	add.s32 	%r158, %r157, %r156;
	st.shared.f64 	[%r158+8], %fd351;
	st.shared.u64 	[%r158+16], %rd355;
$L__BB9_186:
	bar.sync 	0;
	setp.ne.s32 	%p76, %r20, 0;
	@%p76 bra 	$L__BB9_208;
	ld.shared.f64 	%fd239, [_ZN6thrust24THRUST_300001_SM_1000_NS8cuda_cub4core6detail5shmemE+24];
	ld.shared.u64 	%rd174, [_ZN6thrust24THRUST_300001_SM_1000_NS8cuda_cub4core6detail5shmemE+32];
	abs.f64 	%fd240, %fd351;
	abs.f64 	%fd241, %fd239;
	setp.lt.f64 	%p77, %fd240, %fd241;
	mov.f64 	%fd345, %fd239;
	mov.u64 	%rd349, %rd174;
	@%p77 bra 	$L__BB9_190;
	setp.lt.f64 	%p78, %fd241, %fd240;
	mov.f64 	%fd345, %fd351;
	mov.u64 	%rd349, %rd355;
	@%p78 bra 	$L__BB9_190;
	setp.lt.s64 	%p79, %rd355, %rd174;
	selp.f64 	%fd345, %fd351, %fd239, %p79;
	min.s64 	%rd349, %rd355, %rd174;
$L__BB9_190:
	ld.shared.f64 	%fd244, [_ZN6thrust24THRUST_300001_SM_1000_NS8cuda_cub4core6detail5shmemE+40];
	ld.shared.u64 	%rd177, [_ZN6thrust24THRUST_300001_SM_1000_NS8cuda_cub4core6detail5shmemE+48];
	abs.f64 	%fd245, %fd345;
	abs.f64 	%fd246, %fd244;
	setp.lt.f64 	%p80, %fd245, %fd246;
	mov.f64 	%fd346, %fd244;
	mov.u64 	%rd350, %rd177;
	@%p80 bra 	$L__BB9_193;
	setp.lt.f64 	%p81, %fd246, %fd245;
	mov.f64 	%fd346, %fd345;
	mov.u64 	%rd350, %rd349;
	@%p81 bra 	$L__BB9_193;
	setp.lt.s64 	%p82, %rd349, %rd177;
	selp.f64 	%fd346, %fd345, %fd244, %p82;
	min.s64 	%rd350, %rd349, %rd177;
$L__BB9_193:
	ld.shared.f64 	%fd249, [_ZN6thrust24THRUST_300001_SM_1000_NS8cuda_cub4core6detail5shmemE+56];
	ld.shared.u64 	%rd180, [_ZN6thrust24THRUST_300001_SM_1000_NS8cuda_cub4core6detail5shmemE+64];
	abs.f64 	%fd250, %fd346;
	abs.f64 	%fd251, %fd249;
	setp.lt.f64 	%p83, %fd250, %fd251;
	mov.f64 	%fd347, %fd249;
	mov.u64 	%rd351, %rd180;
	@%p83 bra 	$L__BB9_196;
	setp.lt.f64 	%p84, %fd251, %fd250;
	mov.f64 	%fd347, %fd346;
	mov.u64 	%rd351, %rd350;
	@%p84 bra 	$L__BB9_196;
	setp.lt.s64 	%p85, %rd350, %rd180;
	selp.f64 	%fd347, %fd346, %fd249, %p85;
	min.s64 	%rd351, %rd350, %rd180;
$L__BB9_196:
	ld.shared.f64 	%fd254, [_ZN6thrust24THRUST_300001_SM_1000_NS8cuda_cub4core6detail5shmemE+72];
	ld.shared.u64 	%rd183, [_ZN6thrust24THRUST_300001_SM_1000_NS8cuda_cub4core6detail5shmemE+80];
	abs.f64 	%fd255, %fd347;
	abs.f64 	%fd256, %fd254;
	setp.lt.f64 	%p86, %fd255, %fd256;
	mov.f64 	%fd348, %fd254;
	mov.u64 	%rd352, %rd183;
	@%p86 bra 	$L__BB9_199;
	setp.lt.f64 	%p87, %fd256, %fd255;
	mov.f64 	%fd348, %fd347;
	mov.u64 	%rd352, %rd351;
	@%p87 bra 	$L__BB9_199;
	setp.lt.s64 	%p88, %rd351, %rd183;
	selp.f64 	%fd348, %fd347, %fd254, %p88;
	min.s64 	%rd352, %rd351, %rd183;
$L__BB9_199:
	ld.shared.f64 	%fd259, [_ZN6thrust24THRUST_300001_SM_1000_NS8cuda_cub4core6detail5shmemE+88];
	ld.shared.u64 	%rd186, [_ZN6thrust24THRUST_300001_SM_1000_NS8cuda_cub4core6detail5shmemE+96];
	abs.f64 	%fd260, %fd348;
	abs.f64 	%fd261, %fd259;
	setp.lt.f64 	%p89, %fd260, %fd261;
	mov.f64 	%fd349, %fd259;
	mov.u64 	%rd353, %rd186;
	@%p89 bra 	$L__BB9_202;
	setp.lt.f64 	%p90, %fd261, %fd260;
	mov.f64 	%fd349, %fd348;
	mov.u64 	%rd353, %rd352;
	@%p90 bra 	$L__BB9_202;
	setp.lt.s64 	%p91, %rd352, %rd186;
	selp.f64 	%fd349, %fd348, %fd259, %p91;
	min.s64 	%rd353, %rd352, %rd186;
$L__BB9_202:
	ld.shared.f64 	%fd264, [_ZN6thrust24THRUST_300001_SM_1000_NS8cuda_cub4core6detail5shmemE+104];
	ld.shared.u64 	%rd189, [_ZN6thrust24THRUST_300001_SM_1000_NS8cuda_cub4core6detail5shmemE+112];
	abs.f64 	%fd265, %fd349;
	abs.f64 	%fd266, %fd264;
	setp.lt.f64 	%p92, %fd265, %fd266;
	mov.f64 	%fd350, %fd264;
	mov.u64 	%rd354, %rd189;
	@%p92 bra 	$L__BB9_205;
	setp.lt.f64 	%p93, %fd266, %fd265;
	mov.f64 	%fd350, %fd349;
	mov.u64 	%rd354, %rd353;
	@%p93 bra 	$L__BB9_205;
	setp.lt.s64 	%p94, %rd353, %rd189;
	selp.f64 	%fd350, %fd349, %fd264, %p94;
	min.s64 	%rd354, %rd353, %rd189;
$L__BB9_205:
	ld.shared.f64 	%fd269, [_ZN6thrust24THRUST_300001_SM_1000_NS8cuda_cub4core6detail5shmemE+120];
	ld.shared.u64 	%rd192, [_ZN6thrust24THRUST_300001_SM_1000_NS8cuda_cub4core6detail5shmemE+128];
	abs.f64 	%fd270, %fd350;
	abs.f64 	%fd271, %fd269;
	setp.lt.f64 	%p95, %fd270, %fd271;
	mov.u64 	%rd355, %rd192;
	mov.f64 	%fd351, %fd269;
	@%p95 bra 	$L__BB9_208;
	setp.lt.f64 	%p96, %fd271, %fd270;
	mov.u64 	%rd355, %rd354;
	mov.f64 	%fd351, %fd350;
	@%p96 bra 	$L__BB9_208;
	setp.lt.s64 	%p97, %rd354, %rd192;
	selp.f64 	%fd351, %fd350, %fd269, %p97;
	min.s64 	%rd355, %rd354, %rd192;
$L__BB9_208:
	mov.u32 	%r389, %tid.x;
	setp.ne.s32 	%p214, %r389, 0;
	@%p214 bra 	$L__BB9_210;
	ld.param.u64 	%rd286, [_ZN6thrust24THRUST_300001_SM_1000_NS8cuda_cub4core6detail13_kernel_agentINS1_8__reduce11ReduceAgentINS0_12zip_iteratorIN4cuda3std3__45tupleIJNS0_10device_ptrIdEENS0_17counting_iteratorIlNS0_11use_defaultESF_SF_EEEEEEEPNSB_IJdlEEESJ_lNS1_9__extrema9arg_max_fIdl10comparatorEEEEJSI_SK_lN3cub18CUB_300001_SM_100013GridEvenShareIlEENSR_9GridQueueIyEESO_EEEvDpT0__param_1];
	cvta.to.global.u64 	%rd283, %rd286;
	mul.wide.u32 	%rd284, %r1, 16;
	add.s64 	%rd285, %rd283, %rd284;
	st.global.f64 	[%rd285], %fd351;
	st.global.u64 	[%rd285+8], %rd355;
$L__BB9_210:
	ret;

}
	// .globl	_ZN6thrust24THRUST_300001_SM_1000_NS8cuda_cub4core6detail13_kernel_agentINS1_8__reduce10DrainAgentIlEEJN3cub18CUB_300001_SM_10009GridQueueIyEElEEEvDpT0_
.visible .entry _ZN6thrust24THRUST_300001_SM_1000_NS8cuda_cub4core6detail13_kernel_agentINS1_8__reduce10DrainAgentIlEEJN3cub18CUB_300001_SM_10009GridQueueIyEElEEEvDpT0_(
	.param .align 8 .b8 _ZN6thrust24THRUST_300001_SM_1000_NS8cuda_cub4core6detail13_kernel_agentINS1_8__reduce10DrainAgentIlEEJN3cub18CUB_300001_SM_10009GridQueueIyEElEEEvDpT0__param_0[8],
	.param .u64 _ZN6thrust24THRUST_300001_SM_1000_NS8cuda_cub4core6detail13_kernel_agentINS1_8__reduce10DrainAgentIlEEJN3cub18CUB_300001_SM_10009GridQueueIyEElEEEvDpT0__param_1
)
.maxntid 1
{
	.reg .b64 	%rd<5>;

	ld.param.u64 	%rd1, [_ZN6thrust24THRUST_300001_SM_1000_NS8cuda_cub4core6detail13_kernel_agentINS1_8__reduce10DrainAgentIlEEJN3cub18CUB_300001_SM_10009GridQueueIyEElEEEvDpT0__param_0];
	ld.param.u64 	%rd2, [_ZN6thrust24THRUST_300001_SM_1000_NS8cuda_cub4core6detail13_kernel_agentINS1_8__reduce10DrainAgentIlEEJN3cub18CUB_300001_SM_10009GridQueueIyEElEEEvDpT0__param_1];
	cvta.to.global.u64 	%rd3, %rd1;
	st.global.u64 	[%rd3], %rd2;
	mov.b64 	%rd4, 0;
	st.global.u64 	[%rd3+8], %rd4;
	ret;

}
	// .globl	_ZN6thrust24THRUST_300001_SM_1000_NS8cuda_cub4core6detail13_kernel_agentINS1_8__reduce11ReduceAgentIPN4cuda3std3__45tupleIJdlEEESC_SB_lNS1_9__extrema9arg_max_fIdl10comparatorEEEEJSC_SC_iSG_EEEvDpT0_
.visible .entry _ZN6thrust24THRUST_300001_SM_1000_NS8cuda_cub4core6detail13_kernel_agentINS1_8__reduce11ReduceAgentIPN4cuda3std3__45tupleIJdlEEESC_SB_lNS1_9__extrema9arg_max_fIdl10comparatorEEEEJSC_SC_iSG_EEEvDpT0_(
	.param .u64 .ptr .align 1 _ZN6thrust24THRUST_300001_SM_1000_NS8cuda_cub4core6detail13_kernel_agentINS1_8__reduce11ReduceAgentIPN4cuda3std3__45tupleIJdlEEESC_SB_lNS1_9__extrema9arg_max_fIdl10comparatorEEEEJSC_SC_iSG_EEEvDpT0__param_0,
	.param .u64 .ptr .align 1 _ZN6thrust24THRUST_300001_SM_1000_NS8cuda_cub4core6detail13_kernel_agentINS1_8__reduce11ReduceAgentIPN4cuda3std3__45tupleIJdlEEESC_SB_lNS1_9__extrema9arg_max_fIdl10comparatorEEEEJSC_SC_iSG_EEEvDpT0__param_1,
	.param .u32 _ZN6thrust24THRUST_300001_SM_1000_NS8cuda_cub4core6detail13_kernel_agentINS1_8__reduce11ReduceAgentIPN4cuda3std3__45tupleIJdlEEESC_SB_lNS1_9__extrema9arg_max_fIdl10comparatorEEEEJSC_SC_iSG_EEEvDpT0__param_2,
	.param .align 1 .b8 _ZN6thrust24THRUST_300001_SM_1000_NS8cuda_cub4core6detail13_kernel_agentINS1_8__reduce11ReduceAgentIPN4cuda3std3__45tupleIJdlEEESC_SB_lNS1_9__extrema9arg_max_fIdl10comparatorEEEEJSC_SC_iSG_EEEvDpT0__param_3[1]
)
.maxntid 256
{
	.reg .pred 	%p<264>;
	.reg .b32 	%r<374>;
	.reg .b64 	%rd<509>;
	.reg .b64 	%fd<423>;

	ld.param.u64 	%rd236, [_ZN6thrust24THRUST_300001_SM_1000_NS8cuda_cub4core6detail13_kernel_agentINS1_8__reduce11ReduceAgentIPN4cuda3std3__45tupleIJdlEEESC_SB_lNS1_9__extrema9arg_max_fIdl10comparatorEEEEJSC_SC_iSG_EEEvDpT0__param_0];
	ld.param.u32 	%r29, [_ZN6thrust24THRUST_300001_SM_1000_NS8cuda_cub4core6detail13_kernel_agentINS1_8__reduce11ReduceAgentIPN4cuda3std3__45tupleIJdlEEESC_SB_lNS1_9__extrema9arg_max_fIdl10comparatorEEEEJSC_SC_iSG_EEEvDpT0__param_2];
	cvt.s64.s32 	%rd1, %r29;
	setp.eq.s32 	%p1, %r29, 0;
	@%p1 bra 	$L__BB11_234;
	setp.gt.s32 	%p2, %r29, 1279;
	@%p2 bra 	$L__BB11_121;
	mov.u32 	%r1, %tid.x;
	setp.ge.s32 	%p147, %r1, %r29;
	mov.f64 	%fd354, 0d0000000000000000;
	mov.b64 	%rd432, 0;
	mov.u32 	%r368, %r1;
	@%p147 bra 	$L__BB11_4;
	mul.wide.u32 	%rd376, %r1, 16;
	add.s64 	%rd373, %rd236, %rd376;
	// begin inline asm
	ld.global.nc.u64 %rd372, [%rd373];
	// end inline asm
	add.s64 	%rd375, %rd373, 8;
	// begin inline asm
	ld.global.nc.u64 %rd432, [%rd375];
	// end inline asm
	mov.b64 	%fd354, %rd372;
	add.s32 	%r368, %r1, 256;
$L__BB11_4:
	setp.ge.s32 	%p148, %r368, %r29;
	@%p148 bra 	$L__BB11_25;
	not.b32 	%r141, %r368;
	add.s32 	%r4, %r29, %r141;
	and.b32  	%r142, %r4, 768;
	setp.eq.s32 	%p149, %r142, 768;
	@%p149 bra 	$L__BB11_11;
	mul.wide.u32 	%rd378, %r368, 16;
	add.s64 	%rd423, %rd236, %rd378;
	shr.u32 	%r143, %r4, 8;
	add.s32 	%r144, %r143, 1;
	and.b32  	%r145, %r144, 3;
	neg.s32 	%r366, %r145;
$L__BB11_7:
	.pragma "nounroll";
	mov.u64 	%rd6, %rd432;
	mov.f64 	%fd3, %fd354;
	// begin inline asm
	ld.global.nc.u64 %rd379, [%rd423];
	// end inline asm
	add.s64 	%rd382, %rd423, 8;
	// begin inline asm
	ld.global.nc.u64 %rd381, [%rd382];
	// end inline asm
	mov.b64 	%fd4, %rd379;
	abs.f64 	%fd5, %fd3;
	abs.f64 	%fd6, %fd4;
	setp.lt.f64 	%p150, %fd5, %fd6;
	mov.u64 	%rd432, %rd381;
	mov.f64 	%fd354, %fd4;
	@%p150 bra 	$L__BB11_10;
	setp.lt.f64 	%p151, %fd6, %fd5;
	mov.u64 	%rd432, %rd6;
	mov.f64 	%fd354, %fd3;
	@%p151 bra 	$L__BB11_10;
	setp.lt.s64 	%p152, %rd6, %rd381;
	min.s64 	%rd432, %rd6, %rd381;
	selp.f64 	%fd354, %fd3, %fd4, %p152;
$L__BB11_10:
	add.s32 	%r368, %r368, 256;
	add.s64 	%rd423, %rd423, 4096;
	add.s32 	%r366, %r366, 1;
	setp.ne.s32 	%p153, %r366, 0;
	@%p153 bra 	$L__BB11_7;
$L__BB11_11:
	setp.lt.u32 	%p154, %r4, 768;
	@%p154 bra 	$L__BB11_25;
$L__BB11_12:
	mul.wide.s32 	%rd387, %r368, 16;
	add.s64 	%rd384, %rd236, %rd387;
	// begin inline asm
	ld.global.nc.u64 %rd383, [%rd384];
	// end inline asm
	add.s64 	%rd386, %rd384, 8;
	// begin inline asm
	ld.global.nc.u64 %rd385, [%rd386];
	// end inline asm
	mov.b64 	%fd12, %rd383;
	abs.f64 	%fd13, %fd354;
	abs.f64 	%fd14, %fd12;
	setp.lt.f64 	%p155, %fd13, %fd14;
	mov.u64 	%rd429, %rd385;
	mov.f64 	%fd351, %fd12;
	@%p155 bra 	$L__BB11_15;
	setp.lt.f64 	%p156, %fd14, %fd13;
	mov.u64 	%rd429, %rd432;
	mov.f64 	%fd351, %fd354;
	@%p156 bra 	$L__BB11_15;
	setp.lt.s64 	%p157, %rd432, %rd385;
	min.s64 	%rd429, %rd432, %rd385;
	selp.f64 	%fd351, %fd354, %fd12, %p157;
$L__BB11_15:
	add.s64 	%rd389, %rd384, 4096;
	// begin inline asm
	ld.global.nc.u64 %rd388, [%rd389];
	// end inline asm
	add.s64 	%rd391, %rd384, 4104;
	// begin inline asm
	ld.global.nc.u64 %rd390, [%rd391];
	// end inline asm
	mov.b64 	%fd17, %rd388;
	abs.f64 	%fd18, %fd351;
	abs.f64 	%fd19, %fd17;
	setp.lt.f64 	%p158, %fd18, %fd19;
	mov.u64 	%rd430, %rd390;
	mov.f64 	%fd352, %fd17;
	@%p158 bra 	$L__BB11_18;
	setp.lt.f64 	%p159, %fd19, %fd18;
	mov.u64 	%rd430, %rd429;
	mov.f64 	%fd352, %fd351;
	@%p159 bra 	$L__BB11_18;
	setp.lt.s64 	%p160, %rd429, %rd390;
	min.s64 	%rd430, %rd429, %rd390;
	selp.f64 	%fd352, %fd351, %fd17, %p160;
$L__BB11_18:
	add.s64 	%rd393, %rd384, 8192;
	// begin inline asm
	ld.global.nc.u64 %rd392, [%rd393];
	// end inline asm
	add.s64 	%rd395, %rd384, 8200;
	// begin inline asm
	ld.global.nc.u64 %rd394, [%rd395];
	// end inline asm
	mov.b64 	%fd22, %rd392;
	abs.f64 	%fd23, %fd352;
	abs.f64 	%fd24, %fd22;
	setp.lt.f64 	%p161, %fd23, %fd24;
	mov.u64 	%rd431, %rd394;
	mov.f64 	%fd353, %fd22;
	@%p161 bra 	$L__BB11_21;
	setp.lt.f64 	%p162, %fd24, %fd23;
	mov.u64 	%rd431, %rd430;
	mov.f64 	%fd353, %fd352;
	@%p162 bra 	$L__BB11_21;
	setp.lt.s64 	%p163, %rd430, %rd394;
	min.s64 	%rd431, %rd430, %rd394;
	selp.f64 	%fd353, %fd352, %fd22, %p163;
$L__BB11_21:
	add.s64 	%rd397, %rd384, 12288;
	// begin inline asm
	ld.global.nc.u64 %rd396, [%rd397];
	// end inline asm
	add.s64 	%rd399, %rd384, 12296;
	// begin inline asm
	ld.global.nc.u64 %rd398, [%rd399];
	// end inline asm
	mov.b64 	%fd27, %rd396;
	abs.f64 	%fd28, %fd353;
	abs.f64 	%fd29, %fd27;
	setp.lt.f64 	%p164, %fd28, %fd29;
	mov.u64 	%rd432, %rd398;
	mov.f64 	%fd354, %fd27;
	@%p164 bra 	$L__BB11_24;
	setp.lt.f64 	%p165, %fd29, %fd28;
	mov.u64 	%rd432, %rd431;
	mov.f64 	%fd354, %fd353;
	@%p165 bra 	$L__BB11_24;
	setp.lt.s64 	%p166, %rd431, %rd398;
	min.s64 	%rd432, %rd431, %rd398;
	selp.f64 	%fd354, %fd353, %fd27, %p166;
$L__BB11_24:
	add.s32 	%r368, %r368, 1024;
	setp.lt.s32 	%p167, %r368, %r29;
	@%p167 bra 	$L__BB11_12;
$L__BB11_25:
	setp.lt.s32 	%p168, %r29, 256;
	@%p168 bra 	$L__BB11_70;
	// begin inline asm
	mov.u32 %r259, %laneid;
	// end inline asm
	mov.b64 	%rd410, %fd354;
	mov.b64 	{%r261, %r266}, %rd410;
	mov.b32 	%r277, 1;
	mov.b32 	%r278, 31;
	mov.b32 	%r279, -1;
	// begin inline asm
	shfl.sync.down.b32 %r260, %r261, %r277, %r278, %r279;
	// end inline asm
	// begin inline asm
	shfl.sync.down.b32 %r265, %r266, %r277, %r278, %r279;
	// end inline asm
	mov.b64 	%rd411, {%r260, %r265};
	mov.b64 	%fd33, %rd411;
	mov.b64 	{%r271, %r276}, %rd432;
	// begin inline asm
	shfl.sync.down.b32 %r270, %r271, %r277, %r278, %r279;
	// end inline asm
	// begin inline asm
	shfl.sync.down.b32 %r275, %r276, %r277, %r278, %r279;
	// end inline asm
	mov.b64 	%rd28, {%r270, %r275};
	setp.gt.s32 	%p220, %r259, 30;
	mov.u64 	%rd434, %rd432;
	mov.f64 	%fd356, %fd354;
	@%p220 bra 	$L__BB11_30;
	abs.f64 	%fd34, %fd354;
	abs.f64 	%fd35, %fd33;
	setp.lt.f64 	%p221, %fd34, %fd35;
	mov.u64 	%rd434, %rd28;
	mov.f64 	%fd356, %fd33;
	@%p221 bra 	$L__BB11_30;
	setp.lt.f64 	%p222, %fd35, %fd34;
	mov.u64 	%rd434, %rd432;
	mov.f64 	%fd356, %fd354;
	@%p222 bra 	$L__BB11_30;
	setp.lt.s64 	%p223, %rd432, %rd28;
	min.s64 	%rd434, %rd432, %rd28;
	selp.f64 	%fd356, %fd354, %fd33, %p223;
$L__BB11_30:
	mov.b64 	%rd412, %fd356;
	mov.b64 	{%r281, %r286}, %rd412;
	mov.b32 	%r297, 2;
	mov.b32 	%r298, 31;
	mov.b32 	%r299, -1;
	// begin inline asm
	shfl.sync.down.b32 %r280, %r281, %r297, %r298, %r299;
	// end inline asm
	// begin inline asm
	shfl.sync.down.b32 %r285, %r286, %r297, %r298, %r299;
	// end inline asm
	mov.b64 	%rd413, {%r280, %r285};
	mov.b64 	%fd38, %rd413;
	mov.b64 	{%r291, %r296}, %rd434;
	// begin inline asm
	shfl.sync.down.b32 %r290, %r291, %r297, %r298, %r299;
	// end inline asm
	// begin inline asm
	shfl.sync.down.b32 %r295, %r296, %r297, %r298, %r299;
	// end inline asm
	mov.b64 	%rd31, {%r290, %r295};
	setp.gt.s32 	%p224, %r259, 29;
	mov.u64 	%rd435, %rd434;
	mov.f64 	%fd357, %fd356;
	@%p224 bra 	$L__BB11_34;
	abs.f64 	%fd39, %fd356;
	abs.f64 	%fd40, %fd38;
	setp.lt.f64 	%p225, %fd39, %fd40;
	mov.u64 	%rd435, %rd31;
	mov.f64 	%fd357, %fd38;
	@%p225 bra 	$L__BB11_34;
	setp.lt.f64 	%p226, %fd40, %fd39;
	mov.u64 	%rd435, %rd434;
	mov.f64 	%fd357, %fd356;
	@%p226 bra 	$L__BB11_34;
	setp.lt.s64 	%p227, %rd434, %rd31;
	min.s64 	%rd435, %rd434, %rd31;
	selp.f64 	%fd357, %fd356, %fd38, %p227;
$L__BB11_34:
	mov.b64 	%rd414, %fd357;
	mov.b64 	{%r301, %r306}, %rd414;
	mov.b32 	%r317, 4;
	mov.b32 	%r318, 31;
	mov.b32 	%r319, -1;
	// begin inline asm
	shfl.sync.down.b32 %r300, %r301, %r317, %r318, %r319;
	// end inline asm
	// begin inline asm
	shfl.sync.down.b32 %r305, %r306, %r317, %r318, %r319;
	// end inline asm
	mov.b64 	%rd415, {%r300, %r305};
	mov.b64 	%fd43, %rd415;
	mov.b64 	{%r311, %r316}, %rd435;
	// begin inline asm
	shfl.sync.down.b32 %r310, %r311, %r317, %r318, %r319;
	// end inline asm
	// begin inline asm
	shfl.sync.down.b32 %r315, %r316, %r317, %r318, %r319;
	// end inline asm
	mov.b64 	%rd34, {%r310, %r315};
	setp.gt.s32 	%p228, %r259, 27;
	mov.u64 	%rd436, %rd435;
	mov.f64 	%fd358, %fd357;
	@%p228 bra 	$L__BB11_38;
	abs.f64 	%fd44, %fd357;
	abs.f64 	%fd45, %fd43;
	setp.lt.f64 	%p229, %fd44, %fd45;
	mov.u64 	%rd436, %rd34;
	mov.f64 	%fd358, %fd43;
	@%p229 bra 	$L__BB11_38;
	setp.lt.f64 	%p230, %fd45, %fd44;
	mov.u64 	%rd436, %rd435;
	mov.f64 	%fd358, %fd357;
	@%p230 bra 	$L__BB11_38;
	setp.lt.s64 	%p231, %rd435, %rd34;
	min.s64 	%rd436, %rd435, %rd34;
	selp.f64 	%fd358, %fd357, %fd43, %p231;
$L__BB11_38:
	mov.b64 	%rd416, %fd358;
	mov.b64 	{%r321, %r326}, %rd416;
	mov.b32 	%r337, 8;
	mov.b32 	%r338, 31;
	mov.b32 	%r339, -1;
	// begin inline asm
	shfl.sync.down.b32 %r320, %r321, %r337, %r338, %r339;
	// end inline asm
	// begin inline asm
	shfl.sync.down.b32 %r325, %r326, %r337, %r338, %r339;
	// end inline asm
	mov.b64 	%rd417, {%r320, %r325};
	mov.b64 	%fd48, %rd417;
	mov.b64 	{%r331, %r336}, %rd436;
	// begin inline asm
	shfl.sync.down.b32 %r330, %r331, %r337, %r338, %r339;
	// end inline asm
	// begin inline asm
	shfl.sync.down.b32 %r335, %r336, %r337, %r338, %r339;
	// end inline asm
	mov.b64 	%rd37, {%r330, %r335};
	setp.gt.s32 	%p232, %r259, 23;
	mov.u64 	%rd437, %rd436;
	mov.f64 	%fd359, %fd358;
	@%p232 bra 	$L__BB11_42;
	abs.f64 	%fd49, %fd358;
	abs.f64 	%fd50, %fd48;
	setp.lt.f64 	%p233, %fd49, %fd50;
	mov.u64 	%rd437, %rd37;
	mov.f64 	%fd359, %fd48;
	@%p233 bra 	$L__BB11_42;
	setp.lt.f64 	%p234, %fd50, %fd49;
	mov.u64 	%rd437, %rd436;
	mov.f64 	%fd359, %fd358;
	@%p234 bra 	$L__BB11_42;
	setp.lt.s64 	%p235, %rd436, %rd37;
	min.s64 	%rd437, %rd436, %rd37;
	selp.f64 	%fd359, %fd358, %fd48, %p235;
$L__BB11_42:
	mov.b64 	%rd418, %fd359;
	mov.b64 	{%r341, %r346}, %rd418;
	mov.b32 	%r357, 16;
	mov.b32 	%r358, 31;
	mov.b32 	%r359, -1;
	// begin inline asm
	shfl.sync.down.b32 %r340, %r341, %r357, %r358, %r359;
	// end inline asm
	// begin inline asm
	shfl.sync.down.b32 %r345, %r346, %r357, %r358, %r359;
	// end inline asm
	mov.b64 	%rd419, {%r340, %r345};
	mov.b64 	%fd53, %rd419;
	mov.b64 	{%r351, %r356}, %rd437;
	// begin inline asm
	shfl.sync.down.b32 %r350, %r351, %r357, %r358, %r359;
	// end inline asm
	// begin inline asm
	shfl.sync.down.b32 %r355, %r356, %r357, %r358, %r359;
	// end inline asm
	mov.b64 	%rd40, {%r350, %r355};
	setp.gt.s32 	%p236, %r259, 15;
	mov.u64 	%rd508, %rd437;
	mov.f64 	%fd422, %fd359;
	@%p236 bra 	$L__BB11_46;
	abs.f64 	%fd54, %fd359;
	abs.f64 	%fd55, %fd53;
	setp.lt.f64 	%p237, %fd54, %fd55;
	mov.u64 	%rd508, %rd40;
	mov.f64 	%fd422, %fd53;
	@%p237 bra 	$L__BB11_46;
	setp.lt.f64 	%p238, %fd55, %fd54;
	mov.u64 	%rd508, %rd437;
	mov.f64 	%fd422, %fd359;
	@%p238 bra 	$L__BB11_46;
	setp.lt.s64 	%p239, %rd437, %rd40;
	min.s64 	%rd508, %rd437, %rd40;
	selp.f64 	%fd422, %fd359, %fd53, %p239;
$L__BB11_46:
	setp.ne.s32 	%p240, %r259, 0;
	@%p240 bra 	$L__BB11_48;
	shr.u32 	%r360, %r1, 1;
	and.b32  	%r361, %r360, 496;
	mov.u32 	%r362, _ZN6thrust24THRUST_300001_SM_1000_NS8cuda_cub4core6detail5shmemE;
	add.s32 	%r363, %r362, %r361;
	st.shared.f64 	[%r363+8], %fd422;
	st.shared.u64 	[%r363+16], %rd508;
$L__BB11_48:
	bar.sync 	0;
	setp.ne.s32 	%p241, %r1, 0;
	@%p241 bra 	$L__BB11_232;
	ld.shared.f64 	%fd58, [_ZN6thrust24THRUST_300001_SM_1000_NS8cuda_cub4core6detail5shmemE+24];
	ld.shared.u64 	%rd43, [_ZN6thrust24THRUST_300001_SM_1000_NS8cuda_cub4core6detail5shmemE+32];
	abs.f64 	%fd59, %fd422;
	abs.f64 	%fd60, %fd58;
	setp.lt.f64 	%p242, %fd59, %fd60;
	mov.u64 	%rd439, %rd43;
	mov.f64 	%fd361, %fd58;
	@%p242 bra 	$L__BB11_52;
	setp.lt.f64 	%p243, %fd60, %fd59;
	mov.u64 	%rd439, %rd508;
	mov.f64 	%fd361, %fd422;
	@%p243 bra 	$L__BB11_52;
	setp.lt.s64 	%p244, %rd508, %rd43;
	min.s64 	%rd439, %rd508, %rd43;
	selp.f64 	%fd361, %fd422, %fd58, %p244;
$L__BB11_52:
	ld.shared.f64 	%fd63, [_ZN6thrust24THRUST_300001_SM_1000_NS8cuda_cub4core6detail5shmemE+40];
	ld.shared.u64 	%rd46, [_ZN6thrust24THRUST_300001_SM_1000_NS8cuda_cub4core6detail5shmemE+48];
	abs.f64 	%fd64, %fd361;
	abs.f64 	%fd65, %fd63;
	setp.lt.f64 	%p245, %fd64, %fd65;
	mov.u64 	%rd440, %rd46;
	mov.f64 	%fd362, %fd63;
	@%p245 bra 	$L__BB11_55;
	setp.lt.f64 	%p246, %fd65, %fd64;
	mov.u64 	%rd440, %rd439;
	mov.f64 	%fd362, %fd361;
	@%p246 bra 	$L__BB11_55;
	setp.lt.s64 	%p247, %rd439, %rd46;
	min.s64 	%rd440, %rd439, %rd46;
	selp.f64 	%fd362, %fd361, %fd63, %p247;
$L__BB11_55:
	ld.shared.f64 	%fd68, [_ZN6thrust24THRUST_300001_SM_1000_NS8cuda_cub4core6detail5shmemE+56];
	ld.shared.u64 	%rd49, [_ZN6thrust24THRUST_300001_SM_1000_NS8cuda_cub4core6detail5shmemE+64];
	abs.f64 	%fd69, %fd362;
	abs.f64 	%fd70, %fd68;
	setp.lt.f64 	%p248, %fd69, %fd70;
	mov.u64 	%rd441, %rd49;
	mov.f64 	%fd363, %fd68;
	@%p248 bra 	$L__BB11_58;
	setp.lt.f64 	%p249, %fd70, %fd69;
	mov.u64 	%rd441, %rd440;
	mov.f64 	%fd363, %fd362;
	@%p249 bra 	$L__BB11_58;
	setp.lt.s64 	%p250, %rd440, %rd49;
	min.s64 	%rd441, %rd440, %rd49;
	selp.f64 	%fd363, %fd362, %fd68, %p250;
$L__BB11_58:
	ld.shared.f64 	%fd73, [_ZN6thrust24THRUST_300001_SM_1000_NS8cuda_cub4core6detail5shmemE+72];
	ld.shared.u64 	%rd52, [_ZN6thrust24THRUST_300001_SM_1000_NS8cuda_cub4core6detail5shmemE+80];
	abs.f64 	%fd74, %fd363;
	abs.f64 	%fd75, %fd73;
	setp.lt.f64 	%p251, %fd74, %fd75;
	mov.u64 	%rd442, %rd52;
	mov.f64 	%fd364, %fd73;
	@%p251 bra 	$L__BB11_61;
	setp.lt.f64 	%p252, %fd75, %fd74;
	mov.u64 	%rd442, %rd441;
	mov.f64 	%fd364, %fd363;
	@%p252 bra 	$L__BB11_61;
	setp.lt.s64 	%p253, %rd441, %rd52;
	min.s64 	%rd442, %rd441, %rd52;
	selp.f64 	%fd364, %fd363, %fd73, %p253;
$L__BB11_61:
	ld.shared.f64 	%fd78, [_ZN6thrust24THRUST_300001_SM_1000_NS8cuda_cub4core6detail5shmemE+88];
	ld.shared.u64 	%rd55, [_ZN6thrust24THRUST_300001_SM_1000_NS8cuda_cub4core6detail5shmemE+96];
	abs.f64 	%fd79, %fd364;
	abs.f64 	%fd80, %fd78;
	setp.lt.f64 	%p254, %fd79, %fd80;
	mov.u64 	%rd443, %rd55;
	mov.f64 	%fd365, %fd78;
	@%p254 bra 	$L__BB11_64;
	setp.lt.f64 	%p255, %fd80, %fd79;
	mov.u64 	%rd443, %rd442;
	mov.f64 	%fd365, %fd364;
	@%p255 bra 	$L__BB11_64;
	setp.lt.s64 	%p256, %rd442, %rd55;
	min.s64 	%rd443, %rd442, %rd55;
	selp.f64 	%fd365, %fd364, %fd78, %p256;
$L__BB11_64:
	ld.shared.f64 	%fd83, [_ZN6thrust24THRUST_300001_SM_1000_NS8cuda_cub4core6detail5shmemE+104];
	ld.shared.u64 	%rd58, [_ZN6thrust24THRUST_300001_SM_1000_NS8cuda_cub4core6detail5shmemE+112];
	abs.f64 	%fd84, %fd365;
	abs.f64 	%fd85, %fd83;
	setp.lt.f64 	%p257, %fd84, %fd85;
	mov.u64 	%rd444, %rd58;
	mov.f64 	%fd366, %fd83;
	@%p257 bra 	$L__BB11_67;
	setp.lt.f64 	%p258, %fd85, %fd84;
	mov.u64 	%rd444, %rd443;
	mov.f64 	%fd366, %fd365;
	@%p258 bra 	$L__BB11_67;
	setp.lt.s64 	%p259, %rd443, %rd58;
	min.s64 	%rd444, %rd443, %rd58;
	selp.f64 	%fd366, %fd365, %fd83, %p259;
$L__BB11_67:
	ld.shared.f64 	%fd88, [_ZN6thrust24THRUST_300001_SM_1000_NS8cuda_cub4core6detail5shmemE+120];
	ld.shared.u64 	%rd61, [_ZN6thrust24THRUST_300001_SM_1000_NS8cuda_cub4core6detail5shmemE+128];
	abs.f64 	%fd89, %fd366;
	abs.f64 	%fd90, %fd88;
	setp.lt.f64 	%p260, %fd89, %fd90;
	mov.u64 	%rd508, %rd61;
	mov.f64 	%fd422, %fd88;
	@%p260 bra 	$L__BB11_232;
	setp.lt.f64 	%p261, %fd90, %fd89;
	mov.u64 	%rd508, %rd444;
	mov.f64 	%fd422, %fd366;
	@%p261 bra 	$L__BB11_232;
	setp.lt.s64 	%p262, %rd444, %rd61;
	min.s64 	%rd508, %rd444, %rd61;
	selp.f64 	%fd422, %fd366, %fd88, %p262;
	bra.uni 	$L__BB11_232;
$L__BB11_70:
	// begin inline asm
	mov.u32 %r146, %laneid;
	// end inline asm
	and.b32  	%r167, %r1, 992;
	add.s32 	%r168, %r167, 32;
	setp.gt.s32 	%p169, %r168, %r29;
	not.b32 	%r169, %r167;
	add.s32 	%r170, %r29, %r169;
	selp.b32 	%r165, %r170, 31, %p169;
	mov.b64 	%rd400, %fd354;
	mov.b64 	{%r148, %r153}, %rd400;
	mov.b32 	%r164, 1;
	mov.b32 	%r166, -1;
	// begin inline asm
	shfl.sync.down.b32 %r147, %r148, %r164, %r165, %r166;
	// end inline asm
	// begin inline asm
	shfl.sync.down.b32 %r152, %r153, %r164, %r165, %r166;
	// end inline asm
	mov.b64 	%rd401, {%r147, %r152};
	mov.b64 	%fd92, %rd401;
	mov.b64 	{%r158, %r163}, %rd432;
	// begin inline asm
	shfl.sync.down.b32 %r157, %r158, %r164, %r165, %r166;
	// end inline asm
	// begin inline asm
	shfl.sync.down.b32 %r162, %r163, %r164, %r165, %r166;
	// end inline asm
	mov.b64 	%rd63, {%r157, %r162};
	setp.ge.s32 	%p170, %r146, %r165;
	mov.u64 	%rd445, %rd432;
	mov.f64 	%fd367, %fd354;
	@%p170 bra 	$L__BB11_74;
	abs.f64 	%fd93, %fd354;
	abs.f64 	%fd94, %fd92;
	setp.lt.f64 	%p171, %fd93, %fd94;
	mov.u64 	%rd445, %rd63;
	mov.f64 	%fd367, %fd92;
	@%p171 bra 	$L__BB11_74;
	setp.lt.f64 	%p172, %fd94, %fd93;
	mov.u64 	%rd445, %rd432;
	mov.f64 	%fd367, %fd354;
	@%p172 bra 	$L__BB11_74;
	setp.lt.s64 	%p173, %rd432, %rd63;
	min.s64 	%rd445, %rd432, %rd63;
	selp.f64 	%fd367, %fd354, %fd92, %p173;
$L__BB11_74:
	mov.b64 	%rd402, %fd367;
	mov.b64 	{%r172, %r177}, %rd402;
	mov.b32 	%r188, 2;
	mov.b32 	%r190, -1;
	// begin inline asm
	shfl.sync.down.b32 %r171, %r172, %r188, %r165, %r190;
	// end inline asm
	// begin inline asm
	shfl.sync.down.b32 %r176, %r177, %r188, %r165, %r190;
	// end inline asm
	mov.b64 	%rd403, {%r171, %r176};
	mov.b64 	%fd97, %rd403;
	mov.b64 	{%r182, %r187}, %rd445;
	// begin inline asm
	shfl.sync.down.b32 %r181, %r182, %r188, %r165, %r190;
	// end inline asm
	// begin inline asm
	shfl.sync.down.b32 %r186, %r187, %r188, %r165, %r190;
	// end inline asm
	mov.b64 	%rd66, {%r181, %r186};
	add.s32 	%r191, %r146, 2;
	setp.gt.s32 	%p174, %r191, %r165;
	mov.u64 	%rd446, %rd445;
	mov.f64 	%fd368, %fd367;
	@%p174 bra 	$L__BB11_78;
	abs.f64 	%fd98, %fd367;
	abs.f64 	%fd99, %fd97;
	setp.lt.f64 	%p175, %fd98, %fd99;
	mov.u64 	%rd446, %rd66;
	mov.f64 	%fd368, %fd97;
	@%p175 bra 	$L__BB11_78;
	setp.lt.f64 	%p176, %fd99, %fd98;
	mov.u64 	%rd446, %rd445;
	mov.f64 	%fd368, %fd367;
	@%p176 bra 	$L__BB11_78;
	setp.lt.s64 	%p177, %rd445, %rd66;
	min.s64 	%rd446, %rd445, %rd66;
	selp.f64 	%fd368, %fd367, %fd97, %p177;
$L__BB11_78:
	mov.b64 	%rd404, %fd368;
	mov.b64 	{%r193, %r198}, %rd404;
	mov.b32 	%r209, 4;
	mov.b32 	%r211, -1;
	// begin inline asm
	shfl.sync.down.b32 %r192, %r193, %r209, %r165, %r211;
	// end inline asm
	// begin inline asm
	shfl.sync.down.b32 %r197, %r198, %r209, %r165, %r211;
	// end inline asm
	mov.b64 	%rd405, {%r192, %r197};
	mov.b64 	%fd102, %rd405;
	mov.b64 	{%r203, %r208}, %rd446;
	// begin inline asm
	shfl.sync.down.b32 %r202, %r203, %r209, %r165, %r211;
	// end inline asm
	// begin inline asm
	shfl.sync.down.b32 %r207, %r208, %r209, %r165, %r211;
	// end inline asm
	mov.b64 	%rd69, {%r202, %r207};
	add.s32 	%r212, %r146, 4;
	setp.gt.s32 	%p178, %r212, %r165;
	mov.u64 	%rd447, %rd446;
	mov.f64 	%fd369, %fd368;
	@%p178 bra 	$L__BB11_82;
	abs.f64 	%fd103, %fd368;
	abs.f64 	%fd104, %fd102;
	setp.lt.f64 	%p179, %fd103, %fd104;
	mov.u64 	%rd447, %rd69;
	mov.f64 	%fd369, %fd102;
	@%p179 bra 	$L__BB11_82;
	setp.lt.f64 	%p180, %fd104, %fd103;
	mov.u64 	%rd447, %rd446;
	mov.f64 	%fd369, %fd368;
	@%p180 bra 	$L__BB11_82;
	setp.lt.s64 	%p181, %rd446, %rd69;
	min.s64 	%rd447, %rd446, %rd69;
	selp.f64 	%fd369, %fd368, %fd102, %p181;
$L__BB11_82:
	mov.b64 	%rd406, %fd369;
	mov.b64 	{%r214, %r219}, %rd406;
	mov.b32 	%r230, 8;
	mov.b32 	%r232, -1;
	// begin inline asm
	shfl.sync.down.b32 %r213, %r214, %r230, %r165, %r232;
	// end inline asm
	// begin inline asm
	shfl.sync.down.b32 %r218, %r219, %r230, %r165, %r232;
	// end inline asm
	mov.b64 	%rd407, {%r213, %r218};
	mov.b64 	%fd107, %rd407;
	mov.b64 	{%r224, %r229}, %rd447;
	// begin inline asm
	shfl.sync.down.b32 %r223, %r224, %r230, %r165, %r232;
	// end inline asm
	// begin inline asm
	shfl.sync.down.b32 %r228, %r229, %r230, %r165, %r232;
	// end inline asm
	mov.b64 	%rd72, {%r223, %r228};
	add.s32 	%r233, %r146, 8;
	setp.gt.s32 	%p182, %r233, %r165;
	mov.u64 	%rd448, %rd447;
	mov.f64 	%fd370, %fd369;
	@%p182 bra 	$L__BB11_86;
	abs.f64 	%fd108, %fd369;
	abs.f64 	%fd109, %fd107;
	setp.lt.f64 	%p183, %fd108, %fd109;
	mov.u64 	%rd448, %rd72;
	mov.f64 	%fd370, %fd107;
	@%p183 bra 	$L__BB11_86;
	setp.lt.f64 	%p184, %fd109, %fd108;
	mov.u64 	%rd448, %rd447;
	mov.f64 	%fd370, %fd369;
	@%p184 bra 	$L__BB11_86;
	setp.lt.s64 	%p185, %rd447, %rd72;
	min.s64 	%rd448, %rd447, %rd72;
	selp.f64 	%fd370, %fd369, %fd107, %p185;
$L__BB11_86:
	mov.b64 	%rd408, %fd370;
	mov.b64 	{%r235, %r240}, %rd408;
	mov.b32 	%r251, 16;
	mov.b32 	%r253, -1;
	// begin inline asm
	shfl.sync.down.b32 %r234, %r235, %r251, %r165, %r253;
	// end inline asm
	// begin inline asm
	shfl.sync.down.b32 %r239, %r240, %r251, %r165, %r253;
	// end inline asm
	mov.b64 	%rd409, {%r234, %r239};
	mov.b64 	%fd112, %rd409;
	mov.b64 	{%r245, %r250}, %rd448;
	// begin inline asm
	shfl.sync.down.b32 %r244, %r245, %r251, %r165, %r253;
	// end inline asm
	// begin inline asm
	shfl.sync.down.b32 %r249, %r250, %r251, %r165, %r253;
	// end inline asm
	mov.b64 	%rd75, {%r244, %r249};
	add.s32 	%r254, %r146, 16;
	setp.gt.s32 	%p186, %r254, %r165;
	mov.u64 	%rd508, %rd448;
	mov.f64 	%fd422, %fd370;
	@%p186 bra 	$L__BB11_90;
	abs.f64 	%fd113, %fd370;
	abs.f64 	%fd114, %fd112;
	setp.lt.f64 	%p187, %fd113, %fd114;
	mov.u64 	%rd508, %rd75;
	mov.f64 	%fd422, %fd112;
	@%p187 bra 	$L__BB11_90;
	setp.lt.f64 	%p188, %fd114, %fd113;
	mov.u64 	%rd508, %rd448;
	mov.f64 	%fd422, %fd370;
	@%p188 bra 	$L__BB11_90;
	setp.lt.s64 	%p189, %rd448, %rd75;
	min.s64 	%rd508, %rd448, %rd75;
	selp.f64 	%fd422, %fd370, %fd112, %p189;
$L__BB11_90:
	setp.ne.s32 	%p190, %r146, 0;
	@%p190 bra 	$L__BB11_92;
	shr.u32 	%r255, %r1, 1;
	and.b32  	%r256, %r255, 496;
	mov.u32 	%r257, _ZN6thrust24THRUST_300001_SM_1000_NS8cuda_cub4core6detail5shmemE;
	add.s32 	%r258, %r257, %r256;
	st.shared.f64 	[%r258+8], %fd422;
	st.shared.u64 	[%r258+16], %rd508;
$L__BB11_92:
	bar.sync 	0;
	setp.ne.s32 	%p191, %r1, 0;
	@%p191 bra 	$L__BB11_232;
	setp.lt.s32 	%p192, %r29, 33;
	mov.f64 	%fd372, %fd422;
	mov.u64 	%rd450, %rd508;
	@%p192 bra 	$L__BB11_97;
	ld.shared.f64 	%fd117, [_ZN6thrust24THRUST_300001_SM_1000_NS8cuda_cub4core6detail5shmemE+24];
	ld.shared.u64 	%rd78, [_ZN6thrust24THRUST_300001_SM_1000_NS8cuda_cub4core6detail5shmemE+32];
	abs.f64 	%fd118, %fd422;
	abs.f64 	%fd119, %fd117;
	setp.lt.f64 	%p193, %fd118, %fd119;
	mov.f64 	%fd372, %fd117;
	mov.u64 	%rd450, %rd78;
	@%p193 bra 	$L__BB11_97;
	setp.lt.f64 	%p194, %fd119, %fd118;
	mov.f64 	%fd372, %fd422;
	mov.u64 	%rd450, %rd508;
	@%p194 bra 	$L__BB11_97;
	setp.lt.s64 	%p195, %rd508, %rd78;
	min.s64 	%rd450, %rd508, %rd78;
	selp.f64 	%fd372, %fd422, %fd117, %p195;
$L__BB11_97:
	setp.lt.s32 	%p196, %r29, 65;
	mov.f64 	%fd373, %fd372;
	mov.u64 	%rd451, %rd450;
	@%p196 bra 	$L__BB11_101;
	ld.shared.f64 	%fd122, [_ZN6thrust24THRUST_300001_SM_1000_NS8cuda_cub4core6detail5shmemE+40];
	ld.shared.u64 	%rd81, [_ZN6thrust24THRUST_300001_SM_1000_NS8cuda_cub4core6detail5shmemE+48];
	abs.f64 	%fd123, %fd372;
	abs.f64 	%fd124, %fd122;
	setp.lt.f64 	%p197, %fd123, %fd124;
	mov.f64 	%fd373, %fd122;
	mov.u64 	%rd451, %rd81;
	@%p197 bra 	$L__BB11_101;
	setp.lt.f64 	%p198, %fd124, %fd123;
	mov.f64 	%fd373, %fd372;
	mov.u64 	%rd451, %rd450;
	@%p198 bra 	$L__BB11_101;
	setp.lt.s64 	%p199, %rd450, %rd81;
	min.s64 	%rd451, %rd450, %rd81;
	selp.f64 	%fd373, %fd372, %fd122, %p199;
$L__BB11_101:
	setp.lt.s32 	%p200, %r29, 97;
	mov.f64 	%fd374, %fd373;
	mov.u64 	%rd452, %rd451;
	@%p200 bra 	$L__BB11_105;
	ld.shared.f64 	%fd127, [_ZN6thrust24THRUST_300001_SM_1000_NS8cuda_cub4core6detail5shmemE+56];
	ld.shared.u64 	%rd84, [_ZN6thrust24THRUST_300001_SM_1000_NS8cuda_cub4core6detail5shmemE+64];
	abs.f64 	%fd128, %fd373;
	abs.f64 	%fd129, %fd127;
	setp.lt.f64 	%p201, %fd128, %fd129;
	mov.f64 	%fd374, %fd127;
	mov.u64 	%rd452, %rd84;
	@%p201 bra 	$L__BB11_105;
	setp.lt.f64 	%p202, %fd129, %fd128;
	mov.f64 	%fd374, %fd373;
	mov.u64 	%rd452, %rd451;
	@%p202 bra 	$L__BB11_105;
	setp.lt.s64 	%p203, %rd451, %rd84;
	min.s64 	%rd452, %rd451, %rd84;
	selp.f64 	%fd374, %fd373, %fd127, %p203;
$L__BB11_105:
	setp.lt.s32 	%p204, %r29, 129;
	mov.f64 	%fd375, %fd374;
	mov.u64 	%rd453, %rd452;
	@%p204 bra 	$L__BB11_109;
	ld.shared.f64 	%fd132, [_ZN6thrust24THRUST_300001_SM_1000_NS8cuda_cub4core6detail5shmemE+72];
	ld.shared.u64 	%rd87, [_ZN6thrust24THRUST_300001_SM_1000_NS8cuda_cub4core6detail5shmemE+80];
	abs.f64 	%fd133, %fd374;
	abs.f64 	%fd134, %fd132;
	setp.lt.f64 	%p205, %fd133, %fd134;
	mov.f64 	%fd375, %fd132;
	mov.u64 	%rd453, %rd87;
	@%p205 bra 	$L__BB11_109;
	setp.lt.f64 	%p206, %fd134, %fd133;
	mov.f64 	%fd375, %fd374;
	mov.u64 	%rd453, %rd452;
	@%p206 bra 	$L__BB11_109;
	setp.lt.s64 	%p207, %rd452, %rd87;
	min.s64 	%rd453, %rd452, %rd87;
	selp.f64 	%fd375, %fd374, %fd132, %p207;
$L__BB11_109:
	setp.lt.s32 	%p208, %r29, 161;
	mov.f64 	%fd376, %fd375;
	mov.u64 	%rd454, %rd453;
	@%p208 bra 	$L__BB11_113;
	ld.shared.f64 	%fd137, [_ZN6thrust24THRUST_300001_SM_1000_NS8cuda_cub4core6detail5shmemE+88];
	ld.shared.u64 	%rd90, [_ZN6thrust24THRUST_300001_SM_1000_NS8cuda_cub4core6detail5shmemE+96];
	abs.f64 	%fd138, %fd375;
	abs.f64 	%fd139, %fd137;
	setp.lt.f64 	%p209, %fd138, %fd139;
	mov.f64 	%fd376, %fd137;
	mov.u64 	%rd454, %rd90;
	@%p209 bra 	$L__BB11_113;
	setp.lt.f64 	%p210, %fd139, %fd138;
	mov.f64 	%fd376, %fd375;
	mov.u64 	%rd454, %rd453;
	@%p210 bra 	$L__BB11_113;
	setp.lt.s64 	%p211, %rd453, %rd90;
	min.s64 	%rd454, %rd453, %rd90;
	selp.f64 	%fd376, %fd375, %fd137, %p211;
$L__BB11_113:
	setp.lt.s32 	%p212, %r29, 193;
	mov.f64 	%fd377, %fd376;
	mov.u64 	%rd455, %rd454;
	@%p212 bra 	$L__BB11_117;
	ld.shared.f64 	%fd142, [_ZN6thrust24THRUST_300001_SM_1000_NS8cuda_cub4core6detail5shmemE+104];
	ld.shared.u64 	%rd93, [_ZN6thrust24THRUST_300001_SM_1000_NS8cuda_cub4core6detail5shmemE+112];
	abs.f64 	%fd143, %fd376;
	abs.f64 	%fd144, %fd142;
	setp.lt.f64 	%p213, %fd143, %fd144;
	mov.f64 	%fd377, %fd142;
	mov.u64 	%rd455, %rd93;
	@%p213 bra 	$L__BB11_117;
	setp.lt.f64 	%p214, %fd144, %fd143;
	mov.f64 	%fd377, %fd376;
	mov.u64 	%rd455, %rd454;
	@%p214 bra 	$L__BB11_117;
	setp.lt.s64 	%p215, %rd454, %rd93;
	min.s64 	%rd455, %rd454, %rd93;
	selp.f64 	%fd377, %fd376, %fd142, %p215;
$L__BB11_117:
	setp.lt.s32 	%p216, %r29, 225;
	mov.u64 	%rd508, %rd455;
	mov.f64 	%fd422, %fd377;
	@%p216 bra 	$L__BB11_232;
	ld.shared.f64 	%fd147, [_ZN6thrust24THRUST_300001_SM_1000_NS8cuda_cub4core6detail5shmemE+120];
	ld.shared.u64 	%rd96, [_ZN6thrust24THRUST_300001_SM_1000_NS8cuda_cub4core6detail5shmemE+128];
	abs.f64 	%fd148, %fd377;
	abs.f64 	%fd149, %fd147;
	setp.lt.f64 	%p217, %fd148, %fd149;
	mov.u64 	%rd508, %rd96;
	mov.f64 	%fd422, %fd147;
	@%p217 bra 	$L__BB11_232;
	setp.lt.f64 	%p218, %fd149, %fd148;
	mov.u64 	%rd508, %rd455;
	mov.f64 	%fd422, %fd377;
	@%p218 bra 	$L__BB11_232;
	setp.lt.s64 	%p219, %rd455, %rd96;
	min.s64 	%rd508, %rd455, %rd96;
	selp.f64 	%fd422, %fd377, %fd147, %p219;
	bra.uni 	$L__BB11_232;
$L__BB11_121:
	mov.u32 	%r16, %tid.x;
	cvt.u64.u32 	%rd98, %r16;
	mul.wide.u32 	%rd258, %r16, 16;
	add.s64 	%rd239, %rd236, %rd258;
	// begin inline asm
	ld.global.nc.u64 %rd238, [%rd239];
	// end inline asm
	add.s64 	%rd241, %rd239, 8;
	// begin inline asm
	ld.global.nc.u64 %rd240, [%rd241];
	// end inline asm
	mov.b64 	%fd151, %rd238;
	add.s64 	%rd243, %rd239, 4096;
	// begin inline asm
	ld.global.nc.u64 %rd242, [%rd243];
	// end inline asm
	add.s64 	%rd245, %rd239, 4104;
	// begin inline asm
	ld.global.nc.u64 %rd456, [%rd245];
	// end inline asm
	mov.b64 	%fd378, %rd242;
	add.s64 	%rd247, %rd239, 8192;
	// begin inline asm
	ld.global.nc.u64 %rd246, [%rd247];
	// end inline asm
	add.s64 	%rd249, %rd239, 8200;
	// begin inline asm
	ld.global.nc.u64 %rd457, [%rd249];
	// end inline asm
	mov.b64 	%fd379, %rd246;
	add.s64 	%rd251, %rd239, 12288;
	// begin inline asm
	ld.global.nc.u64 %rd250, [%rd251];
	// end inline asm
	add.s64 	%rd253, %rd239, 12296;
	// begin inline asm
	ld.global.nc.u64 %rd458, [%rd253];
	// end inline asm
	mov.b64 	%fd380, %rd250;
	add.s64 	%rd255, %rd239, 16384;
	// begin inline asm
	ld.global.nc.u64 %rd254, [%rd255];
	// end inline asm
	add.s64 	%rd257, %rd239, 16392;
	// begin inline asm
	ld.global.nc.u64 %rd495, [%rd257];
	// end inline asm
	mov.b64 	%fd409, %rd254;
	abs.f64 	%fd156, %fd151;
	abs.f64 	%fd157, %fd378;
	setp.lt.f64 	%p3, %fd156, %fd157;
	@%p3 bra 	$L__BB11_123;
	setp.lt.f64 	%p4, %fd157, %fd156;
	setp.lt.s64 	%p5, %rd240, %rd456;
	or.pred  	%p6, %p4, %p5;
	selp.b64 	%rd456, %rd240, %rd456, %p6;
	selp.f64 	%fd378, %fd151, %fd378, %p6;
$L__BB11_123:
	abs.f64 	%fd160, %fd378;
	abs.f64 	%fd161, %fd379;
	setp.lt.f64 	%p7, %fd160, %fd161;
	@%p7 bra 	$L__BB11_125;
	setp.lt.f64 	%p8, %fd161, %fd160;
	setp.lt.s64 	%p9, %rd456, %rd457;
	or.pred  	%p10, %p8, %p9;
	selp.b64 	%rd457, %rd456, %rd457, %p10;
	selp.f64 	%fd379, %fd378, %fd379, %p10;
$L__BB11_125:
	abs.f64 	%fd164, %fd379;
	abs.f64 	%fd165, %fd380;
	setp.lt.f64 	%p11, %fd164, %fd165;
	@%p11 bra 	$L__BB11_127;
	setp.lt.f64 	%p12, %fd165, %fd164;
	setp.lt.s64 	%p13, %rd457, %rd458;
	or.pred  	%p14, %p12, %p13;
	selp.b64 	%rd458, %rd457, %rd458, %p14;
	selp.f64 	%fd380, %fd379, %fd380, %p14;
$L__BB11_127:
	abs.f64 	%fd168, %fd380;
	abs.f64 	%fd169, %fd409;
	setp.lt.f64 	%p15, %fd168, %fd169;
	@%p15 bra 	$L__BB11_129;
	setp.lt.f64 	%p16, %fd169, %fd168;
	setp.lt.s64 	%p17, %rd458, %rd495;
	or.pred  	%p18, %p16, %p17;
	selp.b64 	%rd495, %rd458, %rd495, %p18;
	selp.f64 	%fd409, %fd380, %fd409, %p18;
$L__BB11_129:
	setp.lt.u32 	%p19, %r29, 2560;
	mov.b64 	%rd474, 1280;
	@%p19 bra 	$L__BB11_165;
	add.s64 	%rd262, %rd1, -2560;
	mul.hi.u64 	%rd263, %rd262, -3689348814741910323;
	shr.u64 	%rd112, %rd263, 10;
	setp.lt.u64 	%p20, %rd262, 1280;
	mov.b64 	%rd474, 1280;
	@%p20 bra 	$L__BB11_153;
	add.s64 	%rd265, %rd112, 1;
	and.b64  	%rd460, %rd265, 36028797018963966;
	shl.b64 	%rd266, %rd98, 4;
	add.s64 	%rd267, %rd266, %rd236;
	add.s64 	%rd461, %rd267, 57352;
	mov.b64 	%rd474, 1280;
$L__BB11_132:
	add.s64 	%rd269, %rd461, -36872;
	// begin inline asm
	ld.global.nc.u64 %rd268, [%rd269];
	// end inline asm
	add.s64 	%rd271, %rd461, -36864;
	// begin inline asm
	ld.global.nc.u64 %rd464, [%rd271];
	// end inline asm
	mov.b64 	%fd383, %rd268;
	add.s64 	%rd273, %rd461, -32776;
	// begin inline asm
	ld.global.nc.u64 %rd272, [%rd273];
	// end inline asm
	add.s64 	%rd275, %rd461, -32768;
	// begin inline asm
	ld.global.nc.u64 %rd465, [%rd275];
	// end inline asm
	mov.b64 	%fd384, %rd272;
	add.s64 	%rd277, %rd461, -28680;
	// begin inline asm
	ld.global.nc.u64 %rd276, [%rd277];
	// end inline asm
	add.s64 	%rd279, %rd461, -28672;
	// begin inline asm
	ld.global.nc.u64 %rd466, [%rd279];
	// end inline asm
	mov.b64 	%fd385, %rd276;
	add.s64 	%rd281, %rd461, -24584;
	// begin inline asm
	ld.global.nc.u64 %rd280, [%rd281];
	// end inline asm
	add.s64 	%rd283, %rd461, -24576;
	// begin inline asm
	ld.global.nc.u64 %rd467, [%rd283];
	// end inline asm
	mov.b64 	%fd386, %rd280;
	add.s64 	%rd285, %rd461, -20488;
	// begin inline asm
	ld.global.nc.u64 %rd284, [%rd285];
	// end inline asm
	add.s64 	%rd287, %rd461, -20480;
	// begin inline asm
	ld.global.nc.u64 %rd468, [%rd287];
	// end inline asm
	mov.b64 	%fd387, %rd284;
	abs.f64 	%fd178, %fd409;
	abs.f64 	%fd179, %fd383;
	setp.lt.f64 	%p21, %fd178, %fd179;
	@%p21 bra 	$L__BB11_134;
	setp.lt.f64 	%p22, %fd179, %fd178;
	setp.lt.s64 	%p23, %rd495, %rd464;
	or.pred  	%p24, %p22, %p23;
	selp.b64 	%rd464, %rd495, %rd464, %p24;
	selp.f64 	%fd383, %fd409, %fd383, %p24;
$L__BB11_134:
	abs.f64 	%fd182, %fd383;
	abs.f64 	%fd183, %fd384;
	setp.lt.f64 	%p25, %fd182, %fd183;
	@%p25 bra 	$L__BB11_136;
	setp.lt.f64 	%p26, %fd183, %fd182;
	setp.lt.s64 	%p27, %rd464, %rd465;
	or.pred  	%p28, %p26, %p27;
	selp.b64 	%rd465, %rd464, %rd465, %p28;
	selp.f64 	%fd384, %fd383, %fd384, %p28;
$L__BB11_136:
	abs.f64 	%fd186, %fd384;
	abs.f64 	%fd187, %fd385;
	setp.lt.f64 	%p29, %fd186, %fd187;
	@%p29 bra 	$L__BB11_138;
	setp.lt.f64 	%p30, %fd187, %fd186;
	setp.lt.s64 	%p31, %rd465, %rd466;
	or.pred  	%p32, %p30, %p31;
	selp.b64 	%rd466, %rd465, %rd466, %p32;
	selp.f64 	%fd385, %fd384, %fd385, %p32;
$L__BB11_138:
	abs.f64 	%fd190, %fd385;
	abs.f64 	%fd191, %fd386;
	setp.lt.f64 	%p33, %fd190, %fd191;
	@%p33 bra 	$L__BB11_140;
	setp.lt.f64 	%p34, %fd191, %fd190;
	setp.lt.s64 	%p35, %rd466, %rd467;
	or.pred  	%p36, %p34, %p35;
	selp.b64 	%rd467, %rd466, %rd467, %p36;
	selp.f64 	%fd386, %fd385, %fd386, %p36;
$L__BB11_140:
	abs.f64 	%fd194, %fd386;
	abs.f64 	%fd195, %fd387;
	setp.lt.f64 	%p37, %fd194, %fd195;
	@%p37 bra 	$L__BB11_142;
	setp.lt.f64 	%p38, %fd195, %fd194;
	setp.lt.s64 	%p39, %rd467, %rd468;
	or.pred  	%p40, %p38, %p39;
	selp.b64 	%rd468, %rd467, %rd468, %p40;
	selp.f64 	%fd387, %fd386, %fd387, %p40;
$L__BB11_142:
	add.s64 	%rd289, %rd461, -16392;
	// begin inline asm
	ld.global.nc.u64 %rd288, [%rd289];
	// end inline asm
	add.s64 	%rd291, %rd461, -16384;
	// begin inline asm
	ld.global.nc.u64 %rd469, [%rd291];
	// end inline asm
	mov.b64 	%fd388, %rd288;
	add.s64 	%rd293, %rd461, -12296;
	// begin inline asm
	ld.global.nc.u64 %rd292, [%rd293];
	// end inline asm
	add.s64 	%rd295, %rd461, -12288;
	// begin inline asm
	ld.global.nc.u64 %rd470, [%rd295];
	// end inline asm
	mov.b64 	%fd389, %rd292;
	add.s64 	%rd297, %rd461, -8200;
	// begin inline asm
	ld.global.nc.u64 %rd296, [%rd297];
	// end inline asm
	add.s64 	%rd299, %rd461, -8192;
	// begin inline asm
	ld.global.nc.u64 %rd471, [%rd299];
	// end inline asm
	mov.b64 	%fd390, %rd296;
	add.s64 	%rd301, %rd461, -4104;
	// begin inline asm
	ld.global.nc.u64 %rd300, [%rd301];
	// end inline asm
	add.s64 	%rd303, %rd461, -4096;
	// begin inline asm
	ld.global.nc.u64 %rd472, [%rd303];
	// end inline asm
	mov.b64 	%fd391, %rd300;
	add.s64 	%rd305, %rd461, -8;
	// begin inline asm
	ld.global.nc.u64 %rd304, [%rd305];
	// end inline asm
	// begin inline asm
	ld.global.nc.u64 %rd495, [%rd461];
	// end inline asm
	mov.b64 	%fd409, %rd304;
	abs.f64 	%fd203, %fd387;
	abs.f64 	%fd204, %fd388;
	setp.lt.f64 	%p41, %fd203, %fd204;
	@%p41 bra 	$L__BB11_144;
	setp.lt.f64 	%p42, %fd204, %fd203;
	setp.lt.s64 	%p43, %rd468, %rd469;
	or.pred  	%p44, %p42, %p43;
	selp.b64 	%rd469, %rd468, %rd469, %p44;
	selp.f64 	%fd388, %fd387, %fd388, %p44;
$L__BB11_144:
	abs.f64 	%fd207, %fd388;
	abs.f64 	%fd208, %fd389;
	setp.lt.f64 	%p45, %fd207, %fd208;
	@%p45 bra 	$L__BB11_146;
	setp.lt.f64 	%p46, %fd208, %fd207;
	setp.lt.s64 	%p47, %rd469, %rd470;
	or.pred  	%p48, %p46, %p47;
	selp.b64 	%rd470, %rd469, %rd470, %p48;
	selp.f64 	%fd389, %fd388, %fd389, %p48;
$L__BB11_146:
	abs.f64 	%fd211, %fd389;
	abs.f64 	%fd212, %fd390;
	setp.lt.f64 	%p49, %fd211, %fd212;
	@%p49 bra 	$L__BB11_148;
	setp.lt.f64 	%p50, %fd212, %fd211;
	setp.lt.s64 	%p51, %rd470, %rd471;
	or.pred  	%p52, %p50, %p51;
	selp.b64 	%rd471, %rd470, %rd471, %p52;
	selp.f64 	%fd390, %fd389, %fd390, %p52;
$L__BB11_148:
	abs.f64 	%fd215, %fd390;
	abs.f64 	%fd216, %fd391;
	setp.lt.f64 	%p53, %fd215, %fd216;
	@%p53 bra 	$L__BB11_150;
	setp.lt.f64 	%p54, %fd216, %fd215;
	setp.lt.s64 	%p55, %rd471, %rd472;
	or.pred  	%p56, %p54, %p55;
	selp.b64 	%rd472, %rd471, %rd472, %p56;
	selp.f64 	%fd391, %fd390, %fd391, %p56;
$L__BB11_150:
	abs.f64 	%fd219, %fd391;
	abs.f64 	%fd220, %fd409;
	setp.lt.f64 	%p57, %fd219, %fd220;
	@%p57 bra 	$L__BB11_152;
	setp.lt.f64 	%p58, %fd220, %fd219;
	setp.lt.s64 	%p59, %rd472, %rd495;
	or.pred  	%p60, %p58, %p59;
	selp.b64 	%rd495, %rd472, %rd495, %p60;
	selp.f64 	%fd409, %fd391, %fd409, %p60;
$L__BB11_152:
	add.s64 	%rd474, %rd474, 2560;
	add.s64 	%rd461, %rd461, 40960;
	add.s64 	%rd460, %rd460, -2;
	setp.ne.s64 	%p61, %rd460, 0;
	@%p61 bra 	$L__BB11_132;
$L__BB11_153:
	and.b64  	%rd308, %rd112, 1;
	setp.eq.b64 	%p62, %rd308, 1;
	@%p62 bra 	$L__BB11_165;
	shl.b64 	%rd329, %rd474, 4;
	mul.wide.u32 	%rd330, %r16, 16;
	add.s64 	%rd331, %rd236, %rd330;
	add.s64 	%rd310, %rd331, %rd329;
	// begin inline asm
	ld.global.nc.u64 %rd309, [%rd310];
	// end inline asm
	add.s64 	%rd312, %rd310, 8;
	// begin inline asm
	ld.global.nc.u64 %rd478, [%rd312];
	// end inline asm
	mov.b64 	%fd395, %rd309;
	add.s64 	%rd314, %rd310, 4096;
	// begin inline asm
	ld.global.nc.u64 %rd313, [%rd314];
	// end inline asm
	add.s64 	%rd316, %rd310, 4104;
	// begin inline asm
	ld.global.nc.u64 %rd479, [%rd316];
	// end inline asm
	mov.b64 	%fd396, %rd313;
	add.s64 	%rd318, %rd310, 8192;
	// begin inline asm
	ld.global.nc.u64 %rd317, [%rd318];
	// end inline asm
	add.s64 	%rd320, %rd310, 8200;
	// begin inline asm
	ld.global.nc.u64 %rd480, [%rd320];
	// end inline asm
	mov.b64 	%fd397, %rd317;
	add.s64 	%rd322, %rd310, 12288;
	// begin inline asm
	ld.global.nc.u64 %rd321, [%rd322];
	// end inline asm
	add.s64 	%rd324, %rd310, 12296;
	// begin inline asm
	ld.global.nc.u64 %rd481, [%rd324];
	// end inline asm
	mov.b64 	%fd398, %rd321;
	add.s64 	%rd326, %rd310, 16384;
	// begin inline asm
	ld.global.nc.u64 %rd325, [%rd326];
	// end inline asm
	add.s64 	%rd328, %rd310, 16392;
	// begin inline asm
	ld.global.nc.u64 %rd482, [%rd328];
	// end inline asm
	mov.b64 	%fd399, %rd325;
	abs.f64 	%fd230, %fd409;
	abs.f64 	%fd231, %fd395;
	setp.lt.f64 	%p63, %fd230, %fd231;
	@%p63 bra 	$L__BB11_156;
	setp.lt.f64 	%p64, %fd231, %fd230;
	setp.lt.s64 	%p65, %rd495, %rd478;
	or.pred  	%p66, %p64, %p65;
	selp.b64 	%rd478, %rd495, %rd478, %p66;
	selp.f64 	%fd395, %fd409, %fd395, %p66;
$L__BB11_156:
	abs.f64 	%fd234, %fd395;
	abs.f64 	%fd235, %fd396;
	setp.lt.f64 	%p67, %fd234, %fd235;
	@%p67 bra 	$L__BB11_158;
	setp.lt.f64 	%p68, %fd235, %fd234;
	setp.lt.s64 	%p69, %rd478, %rd479;
	or.pred  	%p70, %p68, %p69;
	selp.b64 	%rd479, %rd478, %rd479, %p70;
	selp.f64 	%fd396, %fd395, %fd396, %p70;
$L__BB11_158:
	abs.f64 	%fd238, %fd396;
	abs.f64 	%fd239, %fd397;
	setp.lt.f64 	%p71, %fd238, %fd239;
	@%p71 bra 	$L__BB11_160;
	setp.lt.f64 	%p72, %fd239, %fd238;
	setp.lt.s64 	%p73, %rd479, %rd480;
	or.pred  	%p74, %p72, %p73;
	selp.b64 	%rd480, %rd479, %rd480, %p74;
	selp.f64 	%fd397, %fd396, %fd397, %p74;
$L__BB11_160:
	abs.f64 	%fd242, %fd397;
	abs.f64 	%fd243, %fd398;
	setp.lt.f64 	%p75, %fd242, %fd243;
	@%p75 bra 	$L__BB11_162;
	setp.lt.f64 	%p76, %fd243, %fd242;
	setp.lt.s64 	%p77, %rd480, %rd481;
	or.pred  	%p78, %p76, %p77;
	selp.b64 	%rd481, %rd480, %rd481, %p78;
	selp.f64 	%fd398, %fd397, %fd398, %p78;
$L__BB11_162:
	abs.f64 	%fd246, %fd398;
	abs.f64 	%fd247, %fd399;
	setp.lt.f64 	%p79, %fd246, %fd247;
	@%p79 bra 	$L__BB11_164;
	setp.lt.f64 	%p80, %fd247, %fd246;
	setp.lt.s64 	%p81, %rd481, %rd482;
	or.pred  	%p82, %p80, %p81;
	selp.b64 	%rd482, %rd481, %rd482, %p82;
	selp.f64 	%fd399, %fd398, %fd399, %p82;
$L__BB11_164:
	add.s64 	%rd474, %rd474, 1280;
	mov.u64 	%rd495, %rd482;
	mov.f64 	%fd409, %fd399;
$L__BB11_165:
	cvt.s64.s32 	%rd332, %r29;
	setp.ge.s64 	%p83, %rd474, %rd332;
	@%p83 bra 	$L__BB11_188;
	cvt.u32.u64 	%r17, %rd474;
	sub.s32 	%r18, %r29, %r17;
	setp.ge.s32 	%p84, %r16, %r18;
	@%p84 bra 	$L__BB11_188;
	not.b32 	%r30, %r16;
	add.s32 	%r31, %r29, %r30;
	sub.s32 	%r19, %r31, %r17;
	and.b32  	%r32, %r19, 768;
	setp.eq.s32 	%p85, %r32, 768;
	mov.u32 	%r372, %r16;
	@%p85 bra 	$L__BB11_173;
	cvt.u64.u32 	%rd334, %r16;
	add.s64 	%rd335, %rd474, %rd334;
	shl.b64 	%rd336, %rd335, 4;
	add.s64 	%rd485, %rd236, %rd336;
	shr.u32 	%r33, %r19, 8;
	add.s32 	%r34, %r33, 1;
	and.b32  	%r35, %r34, 3;
	neg.s32 	%r370, %r35;
	mov.u32 	%r372, %r16;
$L__BB11_169:
	.pragma "nounroll";
	mov.u64 	%rd176, %rd495;
	mov.f64 	%fd251, %fd409;
	// begin inline asm
	ld.global.nc.u64 %rd337, [%rd485];
	// end inline asm
	add.s64 	%rd340, %rd485, 8;
	// begin inline asm
	ld.global.nc.u64 %rd339, [%rd340];
	// end inline asm
	mov.b64 	%fd252, %rd337;
	abs.f64 	%fd253, %fd251;
	abs.f64 	%fd254, %fd252;
	setp.lt.f64 	%p86, %fd253, %fd254;
	mov.f64 	%fd409, %fd252;
	mov.u64 	%rd495, %rd339;
	@%p86 bra 	$L__BB11_172;
	setp.lt.f64 	%p87, %fd254, %fd253;
	mov.f64 	%fd409, %fd251;
	mov.u64 	%rd495, %rd176;
	@%p87 bra 	$L__BB11_172;
	setp.lt.s64 	%p88, %rd176, %rd339;
	selp.f64 	%fd409, %fd251, %fd252, %p88;
	min.s64 	%rd495, %rd176, %rd339;
$L__BB11_172:
	add.s32 	%r372, %r372, 256;
	add.s64 	%rd485, %rd485, 4096;
	add.s32 	%r370, %r370, 1;
	setp.ne.s32 	%p89, %r370, 0;
	@%p89 bra 	$L__BB11_169;
$L__BB11_173:
	setp.lt.u32 	%p90, %r19, 768;
	@%p90 bra 	$L__BB11_188;
	cvt.u64.u32 	%rd341, %r372;
	add.s64 	%rd342, %rd474, %rd341;
	shl.b64 	%rd343, %rd342, 4;
	add.s64 	%rd344, %rd343, %rd236;
	add.s64 	%rd490, %rd344, 12296;
$L__BB11_175:
	add.s64 	%rd346, %rd490, -12296;
	// begin inline asm
	ld.global.nc.u64 %rd345, [%rd346];
	// end inline asm
	add.s64 	%rd348, %rd490, -12288;
	// begin inline asm
	ld.global.nc.u64 %rd347, [%rd348];
	// end inline asm
	mov.b64 	%fd260, %rd345;
	abs.f64 	%fd261, %fd409;
	abs.f64 	%fd262, %fd260;
	setp.lt.f64 	%p91, %fd261, %fd262;
	mov.f64 	%fd406, %fd260;
	mov.u64 	%rd492, %rd347;
	@%p91 bra 	$L__BB11_178;
	setp.lt.f64 	%p92, %fd262, %fd261;
	mov.f64 	%fd406, %fd409;
	mov.u64 	%rd492, %rd495;
	@%p92 bra 	$L__BB11_178;
	setp.lt.s64 	%p93, %rd495, %rd347;
	selp.f64 	%fd406, %fd409, %fd260, %p93;
	min.s64 	%rd492, %rd495, %rd347;
$L__BB11_178:
	add.s64 	%rd350, %rd490, -8200;
	// begin inline asm
	ld.global.nc.u64 %rd349, [%rd350];
	// end inline asm
	add.s64 	%rd352, %rd490, -8192;
	// begin inline asm
	ld.global.nc.u64 %rd351, [%rd352];
	// end inline asm
	mov.b64 	%fd265, %rd349;
	abs.f64 	%fd266, %fd406;
	abs.f64 	%fd267, %fd265;
	setp.lt.f64 	%p94, %fd266, %fd267;
	mov.f64 	%fd407, %fd265;
	mov.u64 	%rd493, %rd351;
	@%p94 bra 	$L__BB11_181;
	setp.lt.f64 	%p95, %fd267, %fd266;
	mov.f64 	%fd407, %fd406;
	mov.u64 	%rd493, %rd492;
	@%p95 bra 	$L__BB11_181;
	setp.lt.s64 	%p96, %rd492, %rd351;
	selp.f64 	%fd407, %fd406, %fd265, %p96;
	min.s64 	%rd493, %rd492, %rd351;
$L__BB11_181:
	add.s64 	%rd354, %rd490, -4104;
	// begin inline asm
	ld.global.nc.u64 %rd353, [%rd354];
	// end inline asm
	add.s64 	%rd356, %rd490, -4096;
	// begin inline asm
	ld.global.nc.u64 %rd355, [%rd356];
	// end inline asm
	mov.b64 	%fd270, %rd353;
	abs.f64 	%fd271, %fd407;
	abs.f64 	%fd272, %fd270;
	setp.lt.f64 	%p97, %fd271, %fd272;
	mov.f64 	%fd408, %fd270;
	mov.u64 	%rd494, %rd355;
	@%p97 bra 	$L__BB11_184;
	setp.lt.f64 	%p98, %fd272, %fd271;
	mov.f64 	%fd408, %fd407;
	mov.u64 	%rd494, %rd493;
	@%p98 bra 	$L__BB11_184;
	setp.lt.s64 	%p99, %rd493, %rd355;
	selp.f64 	%fd408, %fd407, %fd270, %p99;
	min.s64 	%rd494, %rd493, %rd355;
$L__BB11_184:
	add.s64 	%rd358, %rd490, -8;
	// begin inline asm
	ld.global.nc.u64 %rd357, [%rd358];
	// end inline asm
	// begin inline asm
	ld.global.nc.u64 %rd359, [%rd490];
	// end inline asm
	mov.b64 	%fd275, %rd357;
	abs.f64 	%fd276, %fd408;
	abs.f64 	%fd277, %fd275;
	setp.lt.f64 	%p100, %fd276, %fd277;
	mov.f64 	%fd409, %fd275;
	mov.u64 	%rd495, %rd359;
	@%p100 bra 	$L__BB11_187;
	setp.lt.f64 	%p101, %fd277, %fd276;
	mov.f64 	%fd409, %fd408;
	mov.u64 	%rd495, %rd494;
	@%p101 bra 	$L__BB11_187;
	setp.lt.s64 	%p102, %rd494, %rd359;
	selp.f64 	%fd409, %fd408, %fd275, %p102;
	min.s64 	%rd495, %rd494, %rd359;
$L__BB11_187:
	add.s32 	%r372, %r372, 1024;
	add.s64 	%rd490, %rd490, 16384;
	setp.lt.s32 	%p103, %r372, %r18;
	@%p103 bra 	$L__BB11_175;
$L__BB11_188:
	// begin inline asm
	mov.u32 %r36, %laneid;
	// end inline asm
	mov.b64 	%rd361, %fd409;
	mov.b64 	{%r38, %r43}, %rd361;
	mov.b32 	%r54, 1;
	mov.b32 	%r55, 31;
	mov.b32 	%r56, -1;
	// begin inline asm
	shfl.sync.down.b32 %r37, %r38, %r54, %r55, %r56;
	// end inline asm
	// begin inline asm
	shfl.sync.down.b32 %r42, %r43, %r54, %r55, %r56;
	// end inline asm
	mov.b64 	%rd362, {%r37, %r42};
	mov.b64 	%fd281, %rd362;
	mov.b64 	{%r48, %r53}, %rd495;
	// begin inline asm
	shfl.sync.down.b32 %r47, %r48, %r54, %r55, %r56;
	// end inline asm
	// begin inline asm
	shfl.sync.down.b32 %r52, %r53, %r54, %r55, %r56;
	// end inline asm
	mov.b64 	%rd200, {%r47, %r52};
	setp.gt.s32 	%p104, %r36, 30;
	mov.f64 	%fd411, %fd409;
	mov.u64 	%rd497, %rd495;
	@%p104 bra 	$L__BB11_192;
	abs.f64 	%fd282, %fd409;
	abs.f64 	%fd283, %fd281;
	setp.lt.f64 	%p105, %fd282, %fd283;
	mov.f64 	%fd411, %fd281;
	mov.u64 	%rd497, %rd200;
	@%p105 bra 	$L__BB11_192;
	setp.lt.f64 	%p106, %fd283, %fd282;
	mov.f64 	%fd411, %fd409;
	mov.u64 	%rd497, %rd495;
	@%p106 bra 	$L__BB11_192;
	setp.lt.s64 	%p107, %rd495, %rd200;
	selp.f64 	%fd411, %fd409, %fd281, %p107;
	min.s64 	%rd497, %rd495, %rd200;
$L__BB11_192:
	mov.b64 	%rd363, %fd411;
	mov.b64 	{%r58, %r63}, %rd363;
	mov.b32 	%r74, 2;
	mov.b32 	%r75, 31;
	mov.b32 	%r76, -1;
	// begin inline asm
	shfl.sync.down.b32 %r57, %r58, %r74, %r75, %r76;
	// end inline asm
	// begin inline asm
	shfl.sync.down.b32 %r62, %r63, %r74, %r75, %r76;
	// end inline asm
	mov.b64 	%rd364, {%r57, %r62};
	mov.b64 	%fd286, %rd364;
	mov.b64 	{%r68, %r73}, %rd497;
	// begin inline asm
	shfl.sync.down.b32 %r67, %r68, %r74, %r75, %r76;
	// end inline asm
	// begin inline asm
	shfl.sync.down.b32 %r72, %r73, %r74, %r75, %r76;
	// end inline asm
	mov.b64 	%rd203, {%r67, %r72};
	setp.gt.s32 	%p108, %r36, 29;
	mov.f64 	%fd412, %fd411;
	mov.u64 	%rd498, %rd497;
	@%p108 bra 	$L__BB11_196;
	abs.f64 	%fd287, %fd411;
	abs.f64 	%fd288, %fd286;
	setp.lt.f64 	%p109, %fd287, %fd288;
	mov.f64 	%fd412, %fd286;
	mov.u64 	%rd498, %rd203;
	@%p109 bra 	$L__BB11_196;
	setp.lt.f64 	%p110, %fd288, %fd287;
	mov.f64 	%fd412, %fd411;
	mov.u64 	%rd498, %rd497;
	@%p110 bra 	$L__BB11_196;
	setp.lt.s64 	%p111, %rd497, %rd203;
	selp.f64 	%fd412, %fd411, %fd286, %p111;
	min.s64 	%rd498, %rd497, %rd203;
$L__BB11_196:
	mov.b64 	%rd365, %fd412;
	mov.b64 	{%r78, %r83}, %rd365;
	mov.b32 	%r94, 4;
	mov.b32 	%r95, 31;
	mov.b32 	%r96, -1;
	// begin inline asm
	shfl.sync.down.b32 %r77, %r78, %r94, %r95, %r96;
	// end inline asm
	// begin inline asm
	shfl.sync.down.b32 %r82, %r83, %r94, %r95, %r96;
	// end inline asm
	mov.b64 	%rd366, {%r77, %r82};
	mov.b64 	%fd291, %rd366;
	mov.b64 	{%r88, %r93}, %rd498;
	// begin inline asm
	shfl.sync.down.b32 %r87, %r88, %r94, %r95, %r96;
	// end inline asm
	// begin inline asm
	shfl.sync.down.b32 %r92, %r93, %r94, %r95, %r96;
	// end inline asm
	mov.b64 	%rd206, {%r87, %r92};
	setp.gt.s32 	%p112, %r36, 27;
	mov.f64 	%fd413, %fd412;
	mov.u64 	%rd499, %rd498;
	@%p112 bra 	$L__BB11_200;
	abs.f64 	%fd292, %fd412;
	abs.f64 	%fd293, %fd291;
	setp.lt.f64 	%p113, %fd292, %fd293;
	mov.f64 	%fd413, %fd291;
	mov.u64 	%rd499, %rd206;
	@%p113 bra 	$L__BB11_200;
	setp.lt.f64 	%p114, %fd293, %fd292;
	mov.f64 	%fd413, %fd412;
	mov.u64 	%rd499, %rd498;
	@%p114 bra 	$L__BB11_200;
	setp.lt.s64 	%p115, %rd498, %rd206;
	selp.f64 	%fd413, %fd412, %fd291, %p115;
	min.s64 	%rd499, %rd498, %rd206;
$L__BB11_200:
	mov.b64 	%rd367, %fd413;
	mov.b64 	{%r98, %r103}, %rd367;
	mov.b32 	%r114, 8;
	mov.b32 	%r115, 31;
	mov.b32 	%r116, -1;
	// begin inline asm
	shfl.sync.down.b32 %r97, %r98, %r114, %r115, %r116;
	// end inline asm
	// begin inline asm
	shfl.sync.down.b32 %r102, %r103, %r114, %r115, %r116;
	// end inline asm
	mov.b64 	%rd368, {%r97, %r102};
	mov.b64 	%fd296, %rd368;
	mov.b64 	{%r108, %r113}, %rd499;
	// begin inline asm
	shfl.sync.down.b32 %r107, %r108, %r114, %r115, %r116;
	// end inline asm
	// begin inline asm
	shfl.sync.down.b32 %r112, %r113, %r114, %r115, %r116;
	// end inline asm
	mov.b64 	%rd209, {%r107, %r112};
	setp.gt.s32 	%p116, %r36, 23;
	mov.f64 	%fd414, %fd413;
	mov.u64 	%rd500, %rd499;
	@%p116 bra 	$L__BB11_204;
	abs.f64 	%fd297, %fd413;
	abs.f64 	%fd298, %fd296;
	setp.lt.f64 	%p117, %fd297, %fd298;
	mov.f64 	%fd414, %fd296;
	mov.u64 	%rd500, %rd209;
	@%p117 bra 	$L__BB11_204;
	setp.lt.f64 	%p118, %fd298, %fd297;
	mov.f64 	%fd414, %fd413;
	mov.u64 	%rd500, %rd499;
	@%p118 bra 	$L__BB11_204;
	setp.lt.s64 	%p119, %rd499, %rd209;
	selp.f64 	%fd414, %fd413, %fd296, %p119;
	min.s64 	%rd500, %rd499, %rd209;
$L__BB11_204:
	mov.b64 	%rd369, %fd414;
	mov.b64 	{%r118, %r123}, %rd369;
	mov.b32 	%r134, 16;
	mov.b32 	%r135, 31;
	mov.b32 	%r136, -1;
	// begin inline asm
	shfl.sync.down.b32 %r117, %r118, %r134, %r135, %r136;
	// end inline asm
	// begin inline asm
	shfl.sync.down.b32 %r122, %r123, %r134, %r135, %r136;
	// end inline asm
	mov.b64 	%rd370, {%r117, %r122};
	mov.b64 	%fd301, %rd370;
	mov.b64 	{%r128, %r133}, %rd500;
	// begin inline asm
	shfl.sync.down.b32 %r127, %r128, %r134, %r135, %r136;
	// end inline asm
	// begin inline asm
	shfl.sync.down.b32 %r132, %r133, %r134, %r135, %r136;
	// end inline asm
	mov.b64 	%rd212, {%r127, %r132};
	setp.gt.s32 	%p120, %r36, 15;
	mov.f64 	%fd422, %fd414;
	mov.u64 	%rd508, %rd500;
	@%p120 bra 	$L__BB11_208;
	abs.f64 	%fd302, %fd414;
	abs.f64 	%fd303, %fd301;
	setp.lt.f64 	%p121, %fd302, %fd303;
	mov.f64 	%fd422, %fd301;
	mov.u64 	%rd508, %rd212;
	@%p121 bra 	$L__BB11_208;
	setp.lt.f64 	%p122, %fd303, %fd302;
	mov.f64 	%fd422, %fd414;
	mov.u64 	%rd508, %rd500;
	@%p122 bra 	$L__BB11_208;
	setp.lt.s64 	%p123, %rd500, %rd212;
	selp.f64 	%fd422, %fd414, %fd301, %p123;
	min.s64 	%rd508, %rd500, %rd212;
$L__BB11_208:
	setp.ne.s32 	%p124, %r36, 0;
	@%p124 bra 	$L__BB11_210;
	shr.u32 	%r137, %r16, 1;
	and.b32  	%r138, %r137, 496;
	mov.u32 	%r139, _ZN6thrust24THRUST_300001_SM_1000_NS8cuda_cub4core6detail5shmemE;
	add.s32 	%r140, %r139, %r138;
	st.shared.f64 	[%r140+8], %fd422;
	st.shared.u64 	[%r140+16], %rd508;
$L__BB11_210:
	bar.sync 	0;
	setp.ne.s32 	%p125, %r16, 0;
	@%p125 bra 	$L__BB11_232;
	ld.shared.f64 	%fd306, [_ZN6thrust24THRUST_300001_SM_1000_NS8cuda_cub4core6detail5shmemE+24];
	ld.shared.u64 	%rd215, [_ZN6thrust24THRUST_300001_SM_1000_NS8cuda_cub4core6detail5shmemE+32];
	abs.f64 	%fd307, %fd422;
	abs.f64 	%fd308, %fd306;
	setp.lt.f64 	%p126, %fd307, %fd308;
	mov.f64 	%fd416, %fd306;
	mov.u64 	%rd502, %rd215;
	@%p126 bra 	$L__BB11_214;
	setp.lt.f64 	%p127, %fd308, %fd307;
	mov.f64 	%fd416, %fd422;
	mov.u64 	%rd502, %rd508;
	@%p127 bra 	$L__BB11_214;
	setp.lt.s64 	%p128, %rd508, %rd215;
	selp.f64 	%fd416, %fd422, %fd306, %p128;
	min.s64 	%rd502, %rd508, %rd215;
$L__BB11_214:
	ld.shared.f64 	%fd311, [_ZN6thrust24THRUST_300001_SM_1000_NS8cuda_cub4core6detail5shmemE+40];
	ld.shared.u64 	%rd218, [_ZN6thrust24THRUST_300001_SM_1000_NS8cuda_cub4core6detail5shmemE+48];
	abs.f64 	%fd312, %fd416;
	abs.f64 	%fd313, %fd311;
	setp.lt.f64 	%p129, %fd312, %fd313;
	mov.f64 	%fd417, %fd311;
	mov.u64 	%rd503, %rd218;
	@%p129 bra 	$L__BB11_217;
	setp.lt.f64 	%p130, %fd313, %fd312;
	mov.f64 	%fd417, %fd416;
	mov.u64 	%rd503, %rd502;
	@%p130 bra 	$L__BB11_217;
	setp.lt.s64 	%p131, %rd502, %rd218;
	selp.f64 	%fd417, %fd416, %fd311, %p131;
	min.s64 	%rd503, %rd502, %rd218;
$L__BB11_217:
	ld.shared.f64 	%fd316, [_ZN6thrust24THRUST_300001_SM_1000_NS8cuda_cub4core6detail5shmemE+56];
	ld.shared.u64 	%rd221, [_ZN6thrust24THRUST_300001_SM_1000_NS8cuda_cub4core6detail5shmemE+64];
	abs.f64 	%fd317, %fd417;
	abs.f64 	%fd318, %fd316;
	setp.lt.f64 	%p132, %fd317, %fd318;
	mov.f64 	%fd418, %fd316;
	mov.u64 	%rd504, %rd221;
	@%p132 bra 	$L__BB11_220;
	setp.lt.f64 	%p133, %fd318, %fd317;
	mov.f64 	%fd418, %fd417;
	mov.u64 	%rd504, %rd503;
	@%p133 bra 	$L__BB11_220;
	setp.lt.s64 	%p134, %rd503, %rd221;
	selp.f64 	%fd418, %fd417, %fd316, %p134;
	min.s64 	%rd504, %rd503, %rd221;
$L__BB11_220:
	ld.shared.f64 	%fd321, [_ZN6thrust24THRUST_300001_SM_1000_NS8cuda_cub4core6detail5shmemE+72];
	ld.shared.u64 	%rd224, [_ZN6thrust24THRUST_300001_SM_1000_NS8cuda_cub4core6detail5shmemE+80];
	abs.f64 	%fd322, %fd418;
	abs.f64 	%fd323, %fd321;
	setp.lt.f64 	%p135, %fd322, %fd323;
	mov.f64 	%fd419, %fd321;
	mov.u64 	%rd505, %rd224;
	@%p135 bra 	$L__BB11_223;
	setp.lt.f64 	%p136, %fd323, %fd322;
	mov.f64 	%fd419, %fd418;
	mov.u64 	%rd505, %rd504;
	@%p136 bra 	$L__BB11_223;
	setp.lt.s64 	%p137, %rd504, %rd224;
	selp.f64 	%fd419, %fd418, %fd321, %p137;
	min.s64 	%rd505, %rd504, %rd224;
$L__BB11_223:
	ld.shared.f64 	%fd326, [_ZN6thrust24THRUST_300001_SM_1000_NS8cuda_cub4core6detail5shmemE+88];
	ld.shared.u64 	%rd227, [_ZN6thrust24THRUST_300001_SM_1000_NS8cuda_cub4core6detail5shmemE+96];
	abs.f64 	%fd327, %fd419;
	abs.f64 	%fd328, %fd326;
	setp.lt.f64 	%p138, %fd327, %fd328;
	mov.f64 	%fd420, %fd326;
	mov.u64 	%rd506, %rd227;
	@%p138 bra 	$L__BB11_226;
	setp.lt.f64 	%p139, %fd328, %fd327;
	mov.f64 	%fd420, %fd419;
	mov.u64 	%rd506, %rd505;
	@%p139 bra 	$L__BB11_226;
	setp.lt.s64 	%p140, %rd505, %rd227;
	selp.f64 	%fd420, %fd419, %fd326, %p140;
	min.s64 	%rd506, %rd505, %rd227;
$L__BB11_226:
	ld.shared.f64 	%fd331, [_ZN6thrust24THRUST_300001_SM_1000_NS8cuda_cub4core6detail5shmemE+104];
	ld.shared.u64 	%rd230, [_ZN6thrust24THRUST_300001_SM_1000_NS8cuda_cub4core6detail5shmemE+112];
	abs.f64 	%fd332, %fd420;
	abs.f64 	%fd333, %fd331;
	setp.lt.f64 	%p141, %fd332, %fd333;
	mov.f64 	%fd421, %fd331;
	mov.u64 	%rd507, %rd230;
	@%p141 bra 	$L__BB11_229;
	setp.lt.f64 	%p142, %fd333, %fd332;
	mov.f64 	%fd421, %fd420;
	mov.u64 	%rd507, %rd506;
	@%p142 bra 	$L__BB11_229;
	setp.lt.s64 	%p143, %rd506, %rd230;
	selp.f64 	%fd421, %fd420, %fd331, %p143;
	min.s64 	%rd507, %rd506, %rd230;
$L__BB11_229:
	ld.shared.f64 	%fd336, [_ZN6thrust24THRUST_300001_SM_1000_NS8cuda_cub4core6detail5shmemE+120];
	ld.shared.u64 	%rd233, [_ZN6thrust24THRUST_300001_SM_1000_NS8cuda_cub4core6detail5shmemE+128];
	abs.f64 	%fd337, %fd421;
	abs.f64 	%fd338, %fd336;
	setp.lt.f64 	%p144, %fd337, %fd338;
	mov.u64 	%rd508, %rd233;
	mov.f64 	%fd422, %fd336;
	@%p144 bra 	$L__BB11_232;
	setp.lt.f64 	%p145, %fd338, %fd337;
	mov.u64 	%rd508, %rd507;
	mov.f64 	%fd422, %fd421;
	@%p145 bra 	$L__BB11_232;
	setp.lt.s64 	%p146, %rd507, %rd233;
	selp.f64 	%fd422, %fd421, %fd336, %p146;
	min.s64 	%rd508, %rd507, %rd233;
$L__BB11_232:
	mov.u32 	%r364, %tid.x;
	setp.ne.s32 	%p263, %r364, 0;
	@%p263 bra 	$L__BB11_234;
	ld.param.u64 	%rd421, [_ZN6thrust24THRUST_300001_SM_1000_NS8cuda_cub4core6detail13_kernel_agentINS1_8__reduce11ReduceAgentIPN4cuda3std3__45tupleIJdlEEESC_SB_lNS1_9__extrema9arg_max_fIdl10comparatorEEEEJSC_SC_iSG_EEEvDpT0__param_1];
	cvta.to.global.u64 	%rd420, %rd421;
	st.global.f64 	[%rd420], %fd422;
	st.global.u64 	[%rd420+8], %rd508;
$L__BB11_234:
	ret;

}
	// .globl	_ZN3cub18CUB_300001_SM_10006detail11EmptyKernelIvEEvv
.visible .entry _ZN3cub18CUB_300001_SM_10006detail11EmptyKernelIvEEvv()
{


	ret;

}


// ===== COMPILED SASS (sm_100) =====

	.target	sm_100

	.elftype	@"ET_EXEC"


//--------------------- .note.nv.tkinfo           --------------------------
	.section	.note.nv.tkinfo,"",@"SHT_NOTE"
	.sectionflags	@"SHF_NOTE_NV_TKINFO"
	.tkinfo
        /*0018*/ 	.word	0x00000002
        /*0030*/ 	.string	""
        /*0030*/ 	.string	"ptxas"
        /*0030*/ 	.string	"Cuda compilation tools, release 13.0, V13.0.88"
        /*0030*/ 	.string	"Build cuda_13.0.r13.0/compiler.36424714_0"
        /*0030*/ 	.string	"-arch sm_100 -m 64 "



//--------------------- .note.nv.cuinfo           --------------------------
	.section	.note.nv.cuinfo,"",@"SHT_NOTE"
	.sectionflags	@"SHF_NOTE_NV_CUINFO"
        /*0018*/ 	.short	0x0002
        /*001a*/ 	.short	0x0064
        /*001c*/ 	.short	0x0082
	.zero		2


//--------------------- .nv.info                  --------------------------
	.section	.nv.info,"",@"SHT_CUDA_INFO"
	.align	4


	//----- nvinfo : EIATTR_REGCOUNT
	.align		4
        /*0000*/ 	.byte	0x04, 0x2f
        /*0002*/ 	.short	(.L_46 - .L_45)
	.align		4
.L_45:
        /*0004*/ 	.word	index@(_Z19row_exchange_kernelPdmii)
        /*0008*/ 	.word	0x00000010


	//----- nvinfo : EIATTR_FRAME_SIZE
	.align		4
.L_46:
        /*000c*/ 	.byte	0x04, 0x11
        /*000e*/ 	.short	(.L_48 - .L_47)
	.align		4
.L_47:
        /*0010*/ 	.word	index@(_Z19row_exchange_kernelPdmii)
        /*0014*/ 	.word	0x00000000


	//----- nvinfo : EIATTR_REGCOUNT
	.align		4
.L_48:
        /*0018*/ 	.byte	0x04, 0x2f
        /*001a*/ 	.short	(.L_50 - .L_49)
	.align		4
.L_49:
        /*001c*/ 	.word	index@(_Z24eliminate_forward_kernelPdmi)
        /*0020*/ 	.word	0x0000001a


	//----- nvinfo : EIATTR_FRAME_SIZE
	.align		4
.L_50:
        /*0024*/ 	.byte	0x04, 0x11
        /*0026*/ 	.short	(.L_52 - .L_51)
	.align		4
.L_51:
        /*0028*/ 	.word	index@(_Z24eliminate_forward_kernelPdmi)
        /*002c*/ 	.word	0x00000000


	//----- nvinfo : EIATTR_REGCOUNT
	.align		4
.L_52:
        /*0030*/ 	.byte	0x04, 0x2f
        /*0032*/ 	.short	(.L_54 - .L_53)
	.align		4
.L_53:
        /*0034*/ 	.word	index@(_Z20normalize_row_kernelPdmi)
        /*0038*/ 	.word	0x0000001d


	//----- nvinfo : EIATTR_FRAME_SIZE
	.align		4
.L_54:
        /*003c*/ 	.byte	0x04, 0x11
        /*003e*/ 	.short	(.L_56 - .L_55)
	.align		4
.L_55:
        /*0040*/ 	.word	index@($__internal_0_$__cuda_sm20_div_rn_f64_full)
        /*0044*/ 	.word	0x00000000


	//----- nvinfo : EIATTR_FRAME_SIZE
	.align		4
.L_56:
        /*0048*/ 	.byte	0x04, 0x11
        /*004a*/ 	.short	(.L_58 - .L_57)
	.align		4
.L_57:
        /*004c*/ 	.word	index@(_Z20normalize_row_kernelPdmi)
        /*0050*/ 	.word	0x00000000


	//----- nvinfo : EIATTR_REGCOUNT
	.align		4
.L_58:
        /*0054*/ 	.byte	0x04, 0x2f
        /*0056*/ 	.short	(.L_60 - .L_59)
	.align		4
.L_59:
        /*0058*/ 	.word	index@(_Z15backward_kernelPKdPdmi)
        /*005c*/ 	.word	0x00000015


	//----- nvinfo : EIATTR_FRAME_SIZE
	.align		4
.L_60:
        /*0060*/ 	.byte	0x04, 0x11
        /*0062*/ 	.short	(.L_62 - .L_61)
	.align		4
.L_61:
        /*0064*/ 	.word	index@(_Z15backward_kernelPKdPdmi)
        /*0068*/ 	.word	0x00000000


	//----- nvinfo : EIATTR_REGCOUNT
	.align		4
.L_62:
        /*006c*/ 	.byte	0x04, 0x2f
        /*006e*/ 	.short	(.L_64 - .L_63)
	.align		4
.L_63:
        /*0070*/ 	.word	index@(_ZN6thrust24THRUST_300001_SM_1000_NS8cuda_cub4core6detail13_kernel_agentINS1_8__reduce11ReduceAgentINS0_12zip_iteratorIN4cuda3std3__45tupleIJNS0_10device_ptrIdEENS0_17counting_iteratorIlNS0_11use_defaultESF_SF_EEEEEEEPNSB_IJdlEEESJ_iNS1_9__extrema9arg_max_fIdl10comparatorEEEEJSI_SK_iSO_EEEvDpT0_)
        /*0074*/ 	.word	0x00000020


	//----- nvinfo : EIATTR_FRAME_SIZE
	.align		4
.L_64:
        /*0078*/ 	.byte	0x04, 0x11
        /*007a*/ 	.short	(.L_66 - .L_65)
	.align		4
.L_65:
        /*007c*/ 	.word	index@(_ZN6thrust24THRUST_300001_SM_1000_NS8cuda_cub4core6detail13_kernel_agentINS1_8__reduce11ReduceAgentINS0_12zip_iteratorIN4cuda3std3__45tupleIJNS0_10device_ptrIdEENS0_17counting_iteratorIlNS0_11use_defaultESF_SF_EEEEEEEPNSB_IJdlEEESJ_iNS1_9__extrema9arg_max_fIdl10comparatorEEEEJSI_SK_iSO_EEEvDpT0_)
        /*0080*/ 	.word	0x00000000


	//----- nvinfo : EIATTR_REGCOUNT
	.align		4
.L_66:
        /*0084*/ 	.byte	0x04, 0x2f
        /*0086*/ 	.short	(.L_68 - .L_67)
	.align		4
.L_67:
        /*0088*/ 	.word	index@(_ZN6thrust24THRUST_300001_SM_1000_NS8cuda_cub4core6detail13_kernel_agentINS1_8__reduce11ReduceAgentINS0_12zip_iteratorIN4cuda3std3__45tupleIJNS0_10device_ptrIdEENS0_17counting_iteratorIlNS0_11use_defaultESF_SF_EEEEEEEPNSB_IJdlEEESJ_iNS1_9__extrema9arg_max_fIdl10comparatorEEEEJSI_SK_iN3cub18CUB_300001_SM_100013GridEvenShareIiEENSR_9GridQueueIjEESO_EEEvDpT0_)
        /*008c*/ 	.word	0x00000028


	//----- nvinfo : EIATTR_FRAME_SIZE
	.align		4
.L_68:
        /*0090*/ 	.byte	0x04, 0x11
        /*0092*/ 	.short	(.L_70 - .L_69)
	.align		4
.L_69:
        /*0094*/ 	.word	index@(_ZN6thrust24THRUST_300001_SM_1000_NS8cuda_cub4core6detail13_kernel_agentINS1_8__reduce11ReduceAgentINS0_12zip_iteratorIN4cuda3std3__45tupleIJNS0_10device_ptrIdEENS0_17counting_iteratorIlNS0_11use_defaultESF_SF_EEEEEEEPNSB_IJdlEEESJ_iNS1_9__extrema9arg_max_fIdl10comparatorEEEEJSI_SK_iN3cub18CUB_300001_SM_100013GridEvenShareIiEENSR_9GridQueueIjEESO_EEEvDpT0_)
        /*0098*/ 	.word	0x00000000


	//----- nvinfo : EIATTR_REGCOUNT
	.align		4
.L_70:
        /*009c*/ 	.byte	0x04, 0x2f
        /*009e*/ 	.short	(.L_72 - .L_71)
	.align		4
.L_71:
        /*00a0*/ 	.word	index@(_ZN6thrust24THRUST_300001_SM_1000_NS8cuda_cub4core6detail13_kernel_agentINS1_8__reduce10DrainAgentIiEEJN3cub18CUB_300001_SM_10009GridQueueIjEEiEEEvDpT0_)
        /*00a4*/ 	.word	0x00000008


	//----- nvinfo : EIATTR_FRAME_SIZE
	.align		4
.L_72:
        /*00a8*/ 	.byte	0x04, 0x11
        /*00aa*/ 	.short	(.L_74 - .L_73)
	.align		4
.L_73:
        /*00ac*/ 	.word	index@(_ZN6thrust24THRUST_300001_SM_1000_NS8cuda_cub4core6detail13_kernel_agentINS1_8__reduce10DrainAgentIiEEJN3cub18CUB_300001_SM_10009GridQueueIjEEiEEEvDpT0_)
        /*00b0*/ 	.word	0x00000000


	//----- nvinfo : EIATTR_REGCOUNT
	.align		4
.L_74:
        /*00b4*/ 	.byte	0x04, 0x2f
        /*00b6*/ 	.short	(.L_76 - .L_75)
	.align		4
.L_75:
        /*00b8*/ 	.word	index@(_ZN6thrust24THRUST_300001_SM_1000_NS8cuda_cub4core6detail13_kernel_agentINS1_8__reduce11ReduceAgentIPN4cuda3std3__45tupleIJdlEEESC_SB_iNS1_9__extrema9arg_max_fIdl10comparatorEEEEJSC_SC_iSG_EEEvDpT0_)
        /*00bc*/ 	.word	0x00000020


	//----- nvinfo : EIATTR_FRAME_SIZE
	.align		4
.L_76:
        /*00c0*/ 	.byte	0x04, 0x11
        /*00c2*/ 	.short	(.L_78 - .L_77)
	.align		4
.L_77:
        /*00c4*/ 	.word	index@(_ZN6thrust24THRUST_300001_SM_1000_NS8cuda_cub4core6detail13_kernel_agentINS1_8__reduce11ReduceAgentIPN4cuda3std3__45tupleIJdlEEESC_SB_iNS1_9__extrema9arg_max_fIdl10comparatorEEEEJSC_SC_iSG_EEEvDpT0_)
        /*00c8*/ 	.word	0x00000000


	//----- nvinfo : EIATTR_REGCOUNT
	.align		4
.L_78:
        /*00cc*/ 	.byte	0x04, 0x2f
        /*00ce*/ 	.short	(.L_80 - .L_79)
	.align		4
.L_79:
        /*00d0*/ 	.word	index@(_ZN6thrust24THRUST_300001_SM_1000_NS8cuda_cub4core6detail13_kernel_agentINS1_8__reduce11ReduceAgentINS0_12zip_iteratorIN4cuda3std3__45tupleIJNS0_10device_ptrIdEENS0_17counting_iteratorIlNS0_11use_defaultESF_SF_EEEEEEEPNSB_IJdlEEESJ_lNS1_9__extrema9arg_max_fIdl10comparatorEEEEJSI_SK_lSO_EEEvDpT0_)
        /*00d4*/ 	.word	0x00000020


	//----- nvinfo : EIATTR_FRAME_SIZE
	.align		4
.L_80:
        /*00d8*/ 	.byte	0x04, 0x11
        /*00da*/ 	.short	(.L_82 - .L_81)
	.align		4
.L_81:
        /*00dc*/ 	.word	index@(_ZN6thrust24THRUST_300001_SM_1000_NS8cuda_cub4core6detail13_kernel_agentINS1_8__reduce11ReduceAgentINS0_12zip_iteratorIN4cuda3std3__45tupleIJNS0_10device_ptrIdEENS0_17counting_iteratorIlNS0_11use_defaultESF_SF_EEEEEEEPNSB_IJdlEEESJ_lNS1_9__extrema9arg_max_fIdl10comparatorEEEEJSI_SK_lSO_EEEvDpT0_)
        /*00e0*/ 	.word	0x00000000


	//----- nvinfo : EIATTR_REGCOUNT
	.align		4
.L_82:
        /*00e4*/ 	.byte	0x04, 0x2f
        /*00e6*/ 	.short	(.L_84 - .L_83)
	.align		4
.L_83:
        /*00e8*/ 	.word	index@(_ZN6thrust24THRUST_300001_SM_1000_NS8cuda_cub4core6detail13_kernel_agentINS1_8__reduce11ReduceAgentINS0_12zip_iteratorIN4cuda3std3__45tupleIJNS0_10device_ptrIdEENS0_17counting_iteratorIlNS0_11use_defaultESF_SF_EEEEEEEPNSB_IJdlEEESJ_lNS1_9__extrema9arg_max_fIdl10comparatorEEEEJSI_SK_lN3cub18CUB_300001_SM_100013GridEvenShareIlEENSR_9GridQueueIyEESO_EEEvDpT0_)
        /*00ec*/ 	.word	0x00000020


	//----- nvinfo : EIATTR_FRAME_SIZE
	.align		4
.L_84:
        /*00f0*/ 	.byte	0x04, 0x11
        /*00f2*/ 	.short	(.L_86 - .L_85)
	.align		4
.L_85:
        /*00f4*/ 	.word	index@(_ZN6thrust24THRUST_300001_SM_1000_NS8cuda_cub4core6detail13_kernel_agentINS1_8__reduce11ReduceAgentINS0_12zip_iteratorIN4cuda3std3__45tupleIJNS0_10device_ptrIdEENS0_17counting_iteratorIlNS0_11use_defaultESF_SF_EEEEEEEPNSB_IJdlEEESJ_lNS1_9__extrema9arg_max_fIdl10comparatorEEEEJSI_SK_lN3cub18CUB_300001_SM_100013GridEvenShareIlEENSR_9GridQueueIyEESO_EEEvDpT0_)
        /*00f8*/ 	.word	0x00000000


	//----- nvinfo : EIATTR_REGCOUNT
	.align		4
.L_86:
        /*00fc*/ 	.byte	0x04, 0x2f
        /*00fe*/ 	.short	(.L_88 - .L_87)
	.align		4
.L_87:
        /*0100*/ 	.word	index@(_ZN6thrust24THRUST_300001_SM_1000_NS8cuda_cub4core6detail13_kernel_agentINS1_8__reduce10DrainAgentIlEEJN3cub18CUB_300001_SM_10009GridQueueIyEElEEEvDpT0_)
        /*0104*/ 	.word	0x00000008


	//----- nvinfo : EIATTR_FRAME_SIZE
	.align		4
.L_88:
        /*0108*/ 	.byte	0x04, 0x11
        /*010a*/ 	.short	(.L_90 - .L_89)
	.align		4
.L_89:
        /*010c*/ 	.word	index@(_ZN6thrust24THRUST_300001_SM_1000_NS8cuda_cub4core6detail13_kernel_agentINS1_8__reduce10DrainAgentIlEEJN3cub18CUB_300001_SM_10009GridQueueIyEElEEEvDpT0_)
        /*0110*/ 	.word	0x00000000


	//----- nvinfo : EIATTR_REGCOUNT
	.align		4
.L_90:
        /*0114*/ 	.byte	0x04, 0x2f
        /*0116*/ 	.short	(.L_92 - .L_91)
	.align		4
.L_91:
        /*0118*/ 	.word	index@(_ZN6thrust24THRUST_300001_SM_1000_NS8cuda_cub4core6detail13_kernel_agentINS1_8__reduce11ReduceAgentIPN4cuda3std3__45tupleIJdlEEESC_SB_lNS1_9__extrema9arg_max_fIdl10comparatorEEEEJSC_SC_iSG_EEEvDpT0_)
        /*011c*/ 	.word	0x00000020


	//----- nvinfo : EIATTR_FRAME_SIZE
	.align		4
.L_92:
        /*0120*/ 	.byte	0x04, 0x11
        /*0122*/ 	.short	(.L_94 - .L_93)
	.align		4
.L_93:
        /*0124*/ 	.word	index@(_ZN6thrust24THRUST_300001_SM_1000_NS8cuda_cub4core6detail13_kernel_agentINS1_8__reduce11ReduceAgentIPN4cuda3std3__45tupleIJdlEEESC_SB_lNS1_9__extrema9arg_max_fIdl10comparatorEEEEJSC_SC_iSG_EEEvDpT0_)
        /*0128*/ 	.word	0x00000000


	//----- nvinfo : EIATTR_REGCOUNT
	.align		4
.L_94:
        /*012c*/ 	.byte	0x04, 0x2f
        /*012e*/ 	.short	(.L_96 - .L_95)
	.align		4
.L_95:
        /*0130*/ 	.word	index@(_ZN3cub18CUB_300001_SM_10006detail11EmptyKernelIvEEvv)
        /*0134*/ 	.word	0x00000004


	//----- nvinfo : EIATTR_FRAME_SIZE
	.align		4
.L_96:
        /*0138*/ 	.byte	0x04, 0x11
        /*013a*/ 	.short	(.L_98 - .L_97)
	.align		4
.L_97:
        /*013c*/ 	.word	index@(_ZN3cub18CUB_300001_SM_10006detail11EmptyKernelIvEEvv)
        /*0140*/ 	.word	0x00000000


	//----- nvinfo : EIATTR_MIN_STACK_SIZE
	.align		4
.L_98:
        /*0144*/ 	.byte	0x04, 0x12
        /*0146*/ 	.short	(.L_100 - .L_99)
	.align		4
.L_99:
        /*0148*/ 	.word	index@(_ZN3cub18CUB_300001_SM_10006detail11EmptyKernelIvEEvv)
        /*014c*/ 	.word	0x00000000


	//----- nvinfo : EIATTR_MIN_STACK_SIZE
	.align		4
.L_100:
        /*0150*/ 	.byte	0x04, 0x12
        /*0152*/ 	.short	(.L_102 - .L_101)
	.align		4
.L_101:
        /*0154*/ 	.word	index@(_ZN6thrust24THRUST_300001_SM_1000_NS8cuda_cub4core6detail13_kernel_agentINS1_8__reduce11ReduceAgentIPN4cuda3std3__45tupleIJdlEEESC_SB_lNS1_9__extrema9arg_max_fIdl10comparatorEEEEJSC_SC_iSG_EEEvDpT0_)
        /*0158*/ 	.word	0x00000000


	//----- nvinfo : EIATTR_MIN_STACK_SIZE
	.align		4
.L_102:
        /*015c*/ 	.byte	0x04, 0x12
        /*015e*/ 	.short	(.L_104 - .L_103)
	.align		4
.L_103:
        /*0160*/ 	.word	index@(_ZN6thrust24THRUST_300001_SM_1000_NS8cuda_cub4core6detail13_kernel_agentINS1_8__reduce10DrainAgentIlEEJN3cub18CUB_300001_SM_10009GridQueueIyEElEEEvDpT0_)
        /*0164*/ 	.word	0x00000000


	//----- nvinfo : EIATTR_MIN_STACK_SIZE
	.align		4
.L_104:
        /*0168*/ 	.byte	0x04, 0x12
        /*016a*/ 	.short	(.L_106 - .L_105)
	.align		4
.L_105:
        /*016c*/ 	.word	index@(_ZN6thrust24THRUST_300001_SM_1000_NS8cuda_cub4core6detail13_kernel_agentINS1_8__reduce11ReduceAgentINS0_12zip_iteratorIN4cuda3std3__45tupleIJNS0_10device_ptrIdEENS0_17counting_iteratorIlNS0_11use_defaultESF_SF_EEEEEEEPNSB_IJdlEEESJ_lNS1_9__extrema9arg_max_fIdl10comparatorEEEEJSI_SK_lN3cub18CUB_300001_SM_100013GridEvenShareIlEENSR_9GridQueueIyEESO_EEEvDpT0_)
        /*0170*/ 	.word	0x00000000


	//----- nvinfo : EIATTR_MIN_STACK_SIZE
	.align		4
.L_106:
        /*0174*/ 	.byte	0x04, 0x12
        /*0176*/ 	.short	(.L_108 - .L_107)
	.align		4
.L_107:
        /*0178*/ 	.word	index@(_ZN6thrust24THRUST_300001_SM_1000_NS8cuda_cub4core6detail13_kernel_agentINS1_8__reduce11ReduceAgentINS0_12zip_iteratorIN4cuda3std3__45tupleIJNS0_10device_ptrIdEENS0_17counting_iteratorIlNS0_11use_defaultESF_SF_EEEEEEEPNSB_IJdlEEESJ_lNS1_9__extrema9arg_max_fIdl10comparatorEEEEJSI_SK_lSO_EEEvDpT0_)
        /*017c*/ 	.word	0x00000000


	//----- nvinfo : EIATTR_MIN_STACK_SIZE
	.align		4
.L_108:
        /*0180*/ 	.byte	0x04, 0x12
        /*0182*/ 	.short	(.L_110 - .L_109)
	.align		4
.L_109:
        /*0184*/ 	.word	index@(_ZN6thrust24THRUST_300001_SM_1000_NS8cuda_cub4core6detail13_kernel_agentINS1_8__reduce11ReduceAgentIPN4cuda3std3__45tupleIJdlEEESC_SB_iNS1_9__extrema9arg_max_fIdl10comparatorEEEEJSC_SC_iSG_EEEvDpT0_)
        /*0188*/ 	.word	0x00000000


	//----- nvinfo : EIATTR_MIN_STACK_SIZE
	.align		4
.L_110:
        /*018c*/ 	.byte	0x04, 0x12
        /*018e*/ 	.short	(.L_112 - .L_111)
	.align		4
.L_111:
        /*0190*/ 	.word	index@(_ZN6thrust24THRUST_300001_SM_1000_NS8cuda_cub4core6detail13_kernel_agentINS1_8__reduce10DrainAgentIiEEJN3cub18CUB_300001_SM_10009GridQueueIjEEiEEEvDpT0_)
        /*0194*/ 	.word	0x00000000


	//----- nvinfo : EIATTR_MIN_STACK_SIZE
	.align		4
.L_112:
        /*0198*/ 	.byte	0x04, 0x12
        /*019a*/ 	.short	(.L_114 - .L_113)
	.align		4
.L_113:
        /*019c*/ 	.word	index@(_ZN6thrust24THRUST_300001_SM_1000_NS8cuda_cub4core6detail13_kernel_agentINS1_8__reduce11ReduceAgentINS0_12zip_iteratorIN4cuda3std3__45tupleIJNS0_10device_ptrIdEENS0_17counting_iteratorIlNS0_11use_defaultESF_SF_EEEEEEEPNSB_IJdlEEESJ_iNS1_9__extrema9arg_max_fIdl10comparatorEEEEJSI_SK_iN3cub18CUB_300001_SM_100013GridEvenShareIiEENSR_9GridQueueIjEESO_EEEvDpT0_)
        /*01a0*/ 	.word	0x00000000


	//----- nvinfo : EIATTR_MIN_STACK_SIZE
	.align		4
.L_114:
        /*01a4*/ 	.byte	0x04, 0x12
        /*01a6*/ 	.short	(.L_116 - .L_115)
	.align		4
.L_115:
        /*01a8*/ 	.word	index@(_ZN6thrust24THRUST_300001_SM_1000_NS8cuda_cub4core6detail13_kernel_agentINS1_8__reduce11ReduceAgentINS0_12zip_iteratorIN4cuda3std3__45tupleIJNS0_10device_ptrIdEENS0_17counting_iteratorIlNS0_11use_defaultESF_SF_EEEEEEEPNSB_IJdlEEESJ_iNS1_9__extrema9arg_max_fIdl10comparatorEEEEJSI_SK_iSO_EEEvDpT0_)
        /*01ac*/ 	.word	0x00000000


	//----- nvinfo : EIATTR_MIN_STACK_SIZE
	.align		4
.L_116:
        /*01b0*/ 	.byte	0x04, 0x12
        /*01b2*/ 	.short	(.L_118 - .L_117)
	.align		4
.L_117:
        /*01b4*/ 	.word	index@(_Z15backward_kernelPKdPdmi)
        /*01b8*/ 	.word	0x00000000


	//----- nvinfo : EIATTR_MIN_STACK_SIZE
	.align		4
.L_118:
        /*01bc*/ 	.byte	0x04, 0x12
        /*01be*/ 	.short	(.L_120 - .L_119)
	.align		4
.L_119:
        /*01c0*/ 	.word	index@(_Z20normalize_row_kernelPdmi)
        /*01c4*/ 	.word	0x00000000


	//----- nvinfo : EIATTR_MIN_STACK_SIZE
	.align		4
.L_120:
        /*01c8*/ 	.byte	0x04, 0x12
        /*01ca*/ 	.short	(.L_122 - .L_121)
	.align		4
.L_121:
        /*01cc*/ 	.word	index@(_Z24eliminate_forward_kernelPdmi)
        /*01d0*/ 	.word	0x00000000


	//----- nvinfo : EIATTR_MIN_STACK_SIZE
	.align		4
.L_122:
        /*01d4*/ 	.byte	0x04, 0x12
        /*01d6*/ 	.short	(.L_124 - .L_123)
	.align		4
.L_123:
        /*01d8*/ 	.word	index@(_Z19row_exchange_kernelPdmii)
        /*01dc*/ 	.word	0x00000000
.L_124:


//--------------------- .nv.compat                --------------------------
	.section	.nv.compat,"",@"SHT_CUDA_COMPAT_INFO"
	.align	4
        /*0000*/ 	.byte	0x02, 0x09, 0x00, 0x00, 0x02, 0x02, 0x01, 0x00, 0x02, 0x05, 0x05, 0x00, 0x03, 0x07, 0x01, 0x01
        /*0010*/ 	.byte	0x02, 0x03, 0x00, 0x00, 0x02, 0x06, 0x01, 0x00, 0x04, 0x0b, 0x08, 0x00, 0x01, 0x00, 0x00, 0x00
        /*0020*/ 	.byte	0x00, 0x00, 0x00, 0x00


//--------------------- .nv.info._ZN3cub18CUB_300001_SM_10006detail11EmptyKernelIvEEvv --------------------------
	.section	.nv.info._ZN3cub18CUB_300001_SM_10006detail11EmptyKernelIvEEvv,"",@"SHT_CUDA_INFO"
	.sectionflags	@""
	.align	4


	//----- nvinfo : EIATTR_CUDA_API_VERSION
	.align		4
        /*0000*/ 	.byte	0x04, 0x37
        /*0002*/ 	.short	(.L_126 - .L_125)
.L_125:
        /*0004*/ 	.word	0x00000082


	//----- nvinfo : EIATTR_SPARSE_MMA_MASK
	.align		4
.L_126:
        /*0008*/ 	.byte	0x03, 0x50
        /*000a*/ 	.short	0x0000


	//----- nvinfo : EIATTR_MAXREG_COUNT
	.align		4
        /*000c*/ 	.byte	0x03, 0x1b
        /*000e*/ 	.short	0x00ff


	//----- nvinfo : EIATTR_MERCURY_ISA_VERSION
	.align		4
        /*0010*/ 	.byte	0x03, 0x5f
        /*0012*/ 	.short	0x0101


	//----- nvinfo : EIATTR_VRC_CTA_INIT_COUNT
	.align		4
        /*0014*/ 	.byte	0x02, 0x4a
	.zero		1
	.zero		1


	//----- nvinfo : EIATTR_EXIT_INSTR_OFFSETS
	.align		4
        /*0018*/ 	.byte	0x04, 0x1c
        /*001a*/ 	.short	(.L_128 - .L_127)


	//   ....[0]....
.L_127:
        /*001c*/ 	.word	0x00000010


	//----- nvinfo : EIATTR_SW_WAR
	.align		4
.L_128:
        /*0020*/ 	.byte	0x04, 0x36
        /*0022*/ 	.short	(.L_130 - .L_129)
.L_129:
        /*0024*/ 	.word	0x00000008
.L_130:


//--------------------- .nv.info._ZN6thrust24THRUST_300001_SM_1000_NS8cuda_cub4core6detail13_kernel_agentINS1_8__reduce11ReduceAgentIPN4cuda3std3__45tupleIJdlEEESC_SB_lNS1_9__extrema9arg_max_fIdl10comparatorEEEEJSC_SC_iSG_EEEvDpT0_ --------------------------
	.section	.nv.info._ZN6thrust24THRUST_300001_SM_1000_NS8cuda_cub4core6detail13_kernel_agentINS1_8__reduce11ReduceAgentIPN4cuda3std3__45tupleIJdlEEESC_SB_lNS1_9__extrema9arg_max_fIdl10comparatorEEEEJSC_SC_iSG_EEEvDpT0_,"",@"SHT_CUDA_INFO"
	.sectionflags	@""
	.align	4


	//----- nvinfo : EIATTR_CUDA_API_VERSION
	.align		4
        /*0000*/ 	.byte	0x04, 0x37
        /*0002*/ 	.short	(.L_132 - .L_131)
.L_131:
        /*0004*/ 	.word	0x00000082


	//----- nvinfo : EIATTR_KPARAM_INFO
	.align		4
.L_132:
        /*0008*/ 	.byte	0x04, 0x17
        /*000a*/ 	.short	(.L_134 - .L_133)
.L_133:
        /*000c*/ 	.word	0x00000000
        /*0010*/ 	.short	0x0003
        /*0012*/ 	.short	0x0014
        /*0014*/ 	.byte	0x00, 0xf0, 0x05, 0x00


	//----- nvinfo : EIATTR_KPARAM_INFO
	.align		4
.L_134:
        /*0018*/ 	.byte	0x04, 0x17
        /*001a*/ 	.short	(.L_136 - .L_135)
.L_135:
        /*001c*/ 	.word	0x00000000
        /*0020*/ 	.short	0x0002
        /*0022*/ 	.short	0x0010
        /*0024*/ 	.byte	0x00, 0xf0, 0x11, 0x00


	//----- nvinfo : EIATTR_KPARAM_INFO
	.align		4
.L_136:
        /*0028*/ 	.byte	0x04, 0x17
        /*002a*/ 	.short	(.L_138 - .L_137)
.L_137:
        /*002c*/ 	.word	0x00000000
        /*0030*/ 	.short	0x0001
        /*0032*/ 	.short	0x0008
        /*0034*/ 	.byte	0x00, 0xf5, 0x21, 0x00


	//----- nvinfo : EIATTR_KPARAM_INFO
	.align		4
.L_138:
        /*0038*/ 	.byte	0x04, 0x17
        /*003a*/ 	.short	(.L_140 - .L_139)
.L_139:
        /*003c*/ 	.word	0x00000000
        /*0040*/ 	.short	0x0000
        /*0042*/ 	.short	0x0000
        /*0044*/ 	.byte	0x00, 0xf5, 0x21, 0x00


	//----- nvinfo : EIATTR_SPARSE_MMA_MASK
	.align		4
.L_140:
        /*0048*/ 	.byte	0x03, 0x50
        /*004a*/ 	.short	0x0000


	//----- nvinfo : EIATTR_MAXREG_COUNT
	.align		4
        /*004c*/ 	.byte	0x03, 0x1b
        /*004e*/ 	.short	0x00ff


	//----- nvinfo : EIATTR_NUM_BARRIERS
	.align		4
        /*0050*/ 	.byte	0x02, 0x4c
        /*0052*/ 	.byte	0x01
	.zero		1


	//----- nvinfo : EIATTR_MERCURY_ISA_VERSION
	.align		4
        /*0054*/ 	.byte	0x03, 0x5f
        /*0056*/ 	.short	0x0101


	//----- nvinfo : EIATTR_COOP_GROUP_MASK_REGIDS
	.align		4
        /*0058*/ 	.byte	0x04, 0x29
        /*005a*/ 	.short	(.L_142 - .L_141)


	//   ....[0]....
.L_141:
        /*005c*/ 	.word	0xffffffff


	//   ....[1]....
        /*0060*/ 	.word	0xffffffff


	//   ....[2]....
        /*0064*/ 	.word	0xffffffff


	//   ....[3]....
        /*0068*/ 	.word	0xffffffff


	//   ....[4]....
        /*006c*/ 	.word	0xffffffff


	//   ....[5]....
        /*0070*/ 	.word	0xffffffff


	//   ....[6]....
        /*0074*/ 	.word	0xffffffff


	//   ....[7]....
        /*0078*/ 	.word	0xffffffff


	//   ....[8]....
        /*007c*/ 	.word	0xffffffff


	//   ....[9]....
        /*0080*/ 	.word	0xffffffff


	//   ....[10]....
        /*0084*/ 	.word	0xffffffff


	//   ....[11]....
        /*0088*/ 	.word	0xffffffff


	//   ....[12]....
        /*008c*/ 	.word	0xffffffff


	//   ....[13]....
        /*0090*/ 	.word	0xffffffff


	//   ....[14]....
        /*0094*/ 	.word	0xffffffff


	//   ....[15]....
        /*0098*/ 	.word	0xffffffff


	//   ....[16]....
        /*009c*/ 	.word	0xffffffff


	//   ....[17]....
        /*00a0*/ 	.word	0xffffffff


	//   ....[18]....
        /*00a4*/ 	.word	0xffffffff


	//   ....[19]....
        /*00a8*/ 	.word	0xffffffff


	//   ....[20]....
        /*00ac*/ 	.word	0xffffffff


	//   ....[21]....
        /*00b0*/ 	.word	0xffffffff


	//   ....[22]....
        /*00b4*/ 	.word	0xffffffff


	//   ....[23]....
        /*00b8*/ 	.word	0xffffffff


	//   ....[24]....
        /*00bc*/ 	.word	0xffffffff


	//   ....[25]....
        /*00c0*/ 	.word	0xffffffff


	//   ....[26]....
        /*00c4*/ 	.word	0xffffffff


	//   ....[27]....
        /*00c8*/ 	.word	0xffffffff


	//   ....[28]....
        /*00cc*/ 	.word	0xffffffff


	//   ....[29]....
        /*00d0*/ 	.word	0xffffffff


	//   ....[30]....
        /*00d4*/ 	.word	0xffffffff


	//   ....[31]....
        /*00d8*/ 	.word	0xffffffff


	//   ....[32]....
        /*00dc*/ 	.word	0xffffffff


	//   ....[33]....
        /*00e0*/ 	.word	0xffffffff


	//   ....[34]....
        /*00e4*/ 	.word	0xffffffff


	//   ....[35]....
        /*00e8*/ 	.word	0xffffffff


	//   ....[36]....
        /*00ec*/ 	.word	0xffffffff


	//   ....[37]....
        /*00f0*/ 	.word	0xffffffff


	//   ....[38]....
        /*00f4*/ 	.word	0xffffffff


	//   ....[39]....
        /*00f8*/ 	.word	0xffffffff


	//   ....[40]....
        /*00fc*/ 	.word	0xffffffff


	//   ....[41]....
        /*0100*/ 	.word	0xffffffff


	//   ....[42]....
        /*0104*/ 	.word	0xffffffff


	//   ....[43]....
        /*0108*/ 	.word	0xffffffff


	//   ....[44]....
        /*010c*/ 	.word	0xffffffff


	//   ....[45]....
        /*0110*/ 	.word	0xffffffff


	//   ....[46]....
        /*0114*/ 	.word	0xffffffff


	//   ....[47]....
        /*0118*/ 	.word	0xffffffff


	//   ....[48]....
        /*011c*/ 	.word	0xffffffff


	//   ....[49]....
        /*0120*/ 	.word	0xffffffff


	//   ....[50]....
        /*0124*/ 	.word	0xffffffff


	//   ....[51]....
        /*0128*/ 	.word	0xffffffff


	//   ....[52]....
        /*012c*/ 	.word	0xffffffff


	//   ....[53]....
        /*0130*/ 	.word	0xffffffff


	//   ....[54]....
        /*0134*/ 	.word	0xffffffff


	//   ....[55]....
        /*0138*/ 	.word	0xffffffff


	//   ....[56]....
        /*013c*/ 	.word	0xffffffff


	//   ....[57]....
        /*0140*/ 	.word	0xffffffff


	//   ....[58]....
        /*0144*/ 	.word	0xffffffff


	//   ....[59]....
        /*0148*/ 	.word	0xffffffff


	//----- nvinfo : EIATTR_COOP_GROUP_INSTR_OFFSETS
	.align		4
.L_142:
        /*014c*/ 	.byte	0x04, 0x28
        /*014e*/ 	.short	(.L_144 - .L_143)


	//   ....[0]....
.L_143:
        /*0150*/ 	.word	0x00000b70


	//   ....[1]....
        /*0154*/ 	.word	0x00000ba0


	//   ....[2]....
        /*0158*/ 	.word	0x00000bc0


	//   ....[3]....
        /*015c*/ 	.word	0x00000bd0


	//   ....[4]....
        /*0160*/ 	.word	0x00000d60


	//   ....[5]....
        /*0164*/ 	.word	0x00000d90


	//   ....[6]....
        /*0168*/ 	.word	0x00000dc0


	//   ....[7]....
        /*016c*/ 	.word	0x00000de0


	//   ....[8]....
        /*0170*/ 	.word	0x00000f60


	//   ....[9]....
        /*0174*/ 	.word	0x00000f90


	//   ....[10]....
        /*0178*/ 	.word	0x00000fc0


	//   ....[11]....
        /*017c*/ 	.word	0x00000fe0


	//   ....[12]....
        /*0180*/ 	.word	0x00001160


	//   ....[13]....
        /*0184*/ 	.word	0x00001190


	//   ....[14]....
        /*0188*/ 	.word	0x000011c0


	//   ....[15]....
        /*018c*/ 	.word	0x000011e0


	//   ....[16]....
        /*0190*/ 	.word	0x00001360


	//   ....[17]....
        /*0194*/ 	.word	0x00001390


	//   ....[18]....
        /*0198*/ 	.word	0x000013c0


	//   ....[19]....
        /*019c*/ 	.word	0x000013e0


	//   ....[20]....
        /*01a0*/ 	.word	0x00002140


	//   ....[21]....
        /*01a4*/ 	.word	0x00002150


	//   ....[22]....
        /*01a8*/ 	.word	0x00002160


	//   ....[23]....
        /*01ac*/ 	.word	0x00002180


	//   ....[24]....
        /*01b0*/ 	.word	0x00002300


	//   ....[25]....
        /*01b4*/ 	.word	0x00002340


	//   ....[26]....
        /*01b8*/ 	.word	0x00002370


	//   ....[27]....
        /*01bc*/ 	.word	0x00002390


	//   ....[28]....
        /*01c0*/ 	.word	0x00002510


	//   ....[29]....
        /*01c4*/ 	.word	0x00002550


	//   ....[30]....
        /*01c8*/ 	.word	0x00002580


	//   ....[31]....
        /*01cc*/ 	.word	0x000025a0


	//   ....[32]....
        /*01d0*/ 	.word	0x00002720


	//   ....[33]....
        /*01d4*/ 	.word	0x00002760


	//   ....[34]....
        /*01d8*/ 	.word	0x00002790


	//   ....[35]....
        /*01dc*/ 	.word	0x000027b0


	//   ....[36]....
        /*01e0*/ 	.word	0x00002930


	//   ....[37]....
        /*01e4*/ 	.word	0x00002970


	//   ....[38]....
        /*01e8*/ 	.word	0x000029a0


	//   ....[39]....
        /*01ec*/ 	.word	0x000029c0


	//   ....[40]....
        /*01f0*/ 	.word	0x00005760


	//   ....[41]....
        /*01f4*/ 	.word	0x00005790


	//   ....[42]....
        /*01f8*/ 	.word	0x000057b0


	//   ....[43]....
        /*01fc*/ 	.word	0x000057c0


	//   ....[44]....
        /*0200*/ 	.word	0x00005950


	//   ....[45]....
        /*0204*/ 	.word	0x00005980


	//   ....[46]....
        /*0208*/ 	.word	0x000059b0


	//   ....[47]....
        /*020c*/ 	.word	0x000059d0


	//   ....[48]....
        /*0210*/ 	.word	0x00005b50


	//   ....[49]....
        /*0214*/ 	.word	0x00005b80


	//   ....[50]....
        /*0218*/ 	.word	0x00005bb0


	//   ....[51]....
        /*021c*/ 	.word	0x00005bd0


	//   ....[52]....
        /*0220*/ 	.word	0x00005d50


	//   ....[53]....
        /*0224*/ 	.word	0x00005d80


	//   ....[54]....
        /*0228*/ 	.word	0x00005db0


	//   ....[55]....
        /*022c*/ 	.word	0x00005dd0


	//   ....[56]....
        /*0230*/ 	.word	0x00005f50


	//   ....[57]....
        /*0234*/ 	.word	0x00005f80


	//   ....[58]....
        /*0238*/ 	.word	0x00005fb0


	//   ....[59]....
        /*023c*/ 	.word	0x00005fd0


	//----- nvinfo : EIATTR_VRC_CTA_INIT_COUNT
	.align		4
.L_144:
        /*0240*/ 	.byte	0x02, 0x4a
	.zero		1
	.zero		1


	//----- nvinfo : EIATTR_EXIT_INSTR_OFFSETS
	.align		4
        /*0244*/ 	.byte	0x04, 0x1c
        /*0246*/ 	.short	(.L_146 - .L_145)


	//   ....[0]....
.L_145:
        /*0248*/ 	.word	0x00000030


	//   ....[1]....
        /*024c*/ 	.word	0x00006c70


	//   ....[2]....
        /*0250*/ 	.word	0x00006cb0


	//----- nvinfo : EIATTR_MAX_THREADS
	.align		4
.L_146:
        /*0254*/ 	.byte	0x04, 0x05
        /*0256*/ 	.short	(.L_148 - .L_147)
.L_147:
        /*0258*/ 	.word	0x00000100
        /*025c*/ 	.word	0x00000001
        /*0260*/ 	.word	0x00000001


	//----- nvinfo : EIATTR_CRS_STACK_SIZE
	.align		4
.L_148:
        /*0264*/ 	.byte	0x04, 0x1e
        /*0266*/ 	.short	(.L_150 - .L_149)
.L_149:
        /*0268*/ 	.word	0x00000000


	//----- nvinfo : EIATTR_CBANK_PARAM_SIZE
	.align		4
.L_150:
        /*026c*/ 	.byte	0x03, 0x19
        /*026e*/ 	.short	0x0015


	//----- nvinfo : EIATTR_PARAM_CBANK
	.align		4
        /*0270*/ 	.byte	0x04, 0x0a
        /*0272*/ 	.short	(.L_152 - .L_151)
	.align		4
.L_151:
        /*0274*/ 	.word	index@(.nv.constant0._ZN6thrust24THRUST_300001_SM_1000_NS8cuda_cub4core6detail13_kernel_agentINS1_8__reduce11ReduceAgentIPN4cuda3std3__45tupleIJdlEEESC_SB_lNS1_9__extrema9arg_max_fIdl10comparatorEEEEJSC_SC_iSG_EEEvDpT0_)
        /*0278*/ 	.short	0x0380
        /*027a*/ 	.short	0x0015


	//----- nvinfo : EIATTR_SW_WAR
	.align		4
.L_152:
        /*027c*/ 	.byte	0x04, 0x36
        /*027e*/ 	.short	(.L_154 - .L_153)
.L_153:
        /*0280*/ 	.word	0x00000008
.L_154:


//--------------------- .nv.info._ZN6thrust24THRUST_300001_SM_1000_NS8cuda_cub4core6detail13_kernel_agentINS1_8__reduce10DrainAgentIlEEJN3cub18CUB_300001_SM_10009GridQueueIyEElEEEvDpT0_ --------------------------
	.section	.nv.info._ZN6thrust24THRUST_300001_SM_1000_NS8cuda_cub4core6detail13_kernel_agentINS1_8__reduce10DrainAgentIlEEJN3cub18CUB_300001_SM_10009GridQueueIyEElEEEvDpT0_,"",@"SHT_CUDA_INFO"
	.sectionflags	@""
	.align	4


	//----- nvinfo : EIATTR_CUDA_API_VERSION
	.align		4
        /*0000*/ 	.byte	0x04, 0x37
        /*0002*/ 	.short	(.L_156 - .L_155)
.L_155:
        /*0004*/ 	.word	0x00000082


	//----- nvinfo : EIATTR_KPARAM_INFO
	.align		4
.L_156:
        /*0008*/ 	.byte	0x04, 0x17
        /*000a*/ 	.short	(.L_158 - .L_157)
.L_157:
        /*000c*/ 	.word	0x00000000
        /*0010*/ 	.short	0x0001
        /*0012*/ 	.short	0x0008
        /*0014*/ 	.byte	0x00, 0xf0, 0x21, 0x00


	//----- nvinfo : EIATTR_KPARAM_INFO
	.align		4
.L_158:
        /*0018*/ 	.byte	0x04, 0x17
        /*001a*/ 	.short	(.L_160 - .L_159)
.L_159:
        /*001c*/ 	.word	0x00000000
        /*0020*/ 	.short	0x0000
        /*0022*/ 	.short	0x0000
        /*0024*/ 	.byte	0x00, 0xf0, 0x21, 0x00


	//----- nvinfo : EIATTR_SPARSE_MMA_MASK
	.align		4
.L_160:
        /*0028*/ 	.byte	0x03, 0x50
        /*002a*/ 	.short	0x0000


	//----- nvinfo : EIATTR_MAXREG_COUNT
	.align		4
        /*002c*/ 	.byte	0x03, 0x1b
        /*002e*/ 	.short	0x00ff


	//----- nvinfo : EIATTR_MERCURY_ISA_VERSION
	.align		4
        /*0030*/ 	.byte	0x03, 0x5f
        /*0032*/ 	.short	0x0101


	//----- nvinfo : EIATTR_VRC_CTA_INIT_COUNT
	.align		4
        /*0034*/ 	.byte	0x02, 0x4a
	.zero		1
	.zero		1


	//----- nvinfo : EIATTR_EXIT_INSTR_OFFSETS
	.align		4
        /*0038*/ 	.byte	0x04, 0x1c
        /*003a*/ 	.short	(.L_162 - .L_161)


	//   ....[0]....
.L_161:
        /*003c*/ 	.word	0x00000060


	//----- nvinfo : EIATTR_MAX_THREADS
	.align		4
.L_162:
        /*0040*/ 	.byte	0x04, 0x05
        /*0042*/ 	.short	(.L_164 - .L_163)
.L_163:
        /*0044*/ 	.word	0x00000001
        /*0048*/ 	.word	0x00000001
        /*004c*/ 	.word	0x00000001


	//----- nvinfo : EIATTR_CBANK_PARAM_SIZE
	.align		4
.L_164:
        /*0050*/ 	.byte	0x03, 0x19
        /*0052*/ 	.short	0x0010


	//----- nvinfo : EIATTR_PARAM_CBANK
	.align		4
        /*0054*/ 	.byte	0x04, 0x0a
        /*0056*/ 	.short	(.L_166 - .L_165)
	.align		4
.L_165:
        /*0058*/ 	.word	index@(.nv.constant0._ZN6thrust24THRUST_300001_SM_1000_NS8cuda_cub4core6detail13_kernel_agentINS1_8__reduce10DrainAgentIlEEJN3cub18CUB_300001_SM_10009GridQueueIyEElEEEvDpT0_)
        /*005c*/ 	.short	0x0380
        /*005e*/ 	.short	0x0010


	//----- nvinfo : EIATTR_SW_WAR
	.align		4
.L_166:
        /*0060*/ 	.byte	0x04, 0x36
        /*0062*/ 	.short	(.L_168 - .L_167)
.L_167:
        /*0064*/ 	.word	0x00000008
.L_168:


//--------------------- .nv.info._ZN6thrust24THRUST_300001_SM_1000_NS8cuda_cub4core6detail13_kernel_agentINS1_8__reduce11ReduceAgentINS0_12zip_iteratorIN4cuda3std3__45tupleIJNS0_10device_ptrIdEENS0_17counting_iteratorIlNS0_11use_defaultESF_SF_EEEEEEEPNSB_IJdlEEESJ_lNS1_9__extrema9arg_max_fIdl10comparatorEEEEJSI_SK_lN3cub18CUB_300001_SM_100013GridEvenShareIlEENSR_9GridQueueIyEESO_EEEvDpT0_ --------------------------
	.section	.nv.info._ZN6thrust24THRUST_300001_SM_1000_NS8cuda_cub4core6detail13_kernel_agentINS1_8__reduce11ReduceAgentINS0_12zip_iteratorIN4cuda3std3__45tupleIJNS0_10device_ptrIdEENS0_17counting_iteratorIlNS0_11use_defaultESF_SF_EEEEEEEPNSB_IJdlEEESJ_lNS1_9__extrema9arg_max_fIdl10comparatorEEEEJSI_SK_lN3cub18CUB_300001_SM_100013GridEvenShareIlEENSR_9GridQueueIyEESO_EEEvDpT0_,"",@"SHT_CUDA_INFO"
	.sectionflags	@""
	.align	4


	//----- nvinfo : EIATTR_CUDA_API_VERSION
	.align		4
        /*0000*/ 	.byte	0x04, 0x37
        /*0002*/ 	.short	(.L_170 - .L_169)
.L_169:
        /*0004*/ 	.word	0x00000082


	//----- nvinfo : EIATTR_KPARAM_INFO
	.align		4
.L_170:
        /*0008*/ 	.byte	0x04, 0x17
        /*000a*/ 	.short	(.L_172 - .L_171)
.L_171:
        /*000c*/ 	.word	0x00000000
        /*0010*/ 	.short	0x0005
        /*0012*/ 	.short	0x0070
        /*0014*/ 	.byte	0x00, 0xf0, 0x05, 0x00


	//----- nvinfo : EIATTR_KPARAM_INFO
	.align		4
.L_172:
        /*0018*/ 	.byte	0x04, 0x17
        /*001a*/ 	.short	(.L_174 - .L_173)
.L_173:
        /*001c*/ 	.word	0x00000000
        /*0020*/ 	.short	0x0004
        /*0022*/ 	.short	0x0068
        /*0024*/ 	.byte	0x00, 0xf0, 0x21, 0x00


	//----- nvinfo : EIATTR_KPARAM_INFO
	.align		4
.L_174:
        /*0028*/ 	.byte	0x04, 0x17
        /*002a*/ 	.short	(.L_176 - .L_175)
.L_175:
        /*002c*/ 	.word	0x00000000
        /*0030*/ 	.short	0x0003
        /*0032*/ 	.short	0x0020
        /*0034*/ 	.byte	0x00, 0xf0, 0x21, 0x01


	//----- nvinfo : EIATTR_KPARAM_INFO
	.align		4
.L_176:
        /*0038*/ 	.byte	0x04, 0x17
        /*003a*/ 	.short	(.L_178 - .L_177)
.L_177:
        /*003c*/ 	.word	0x00000000
        /*0040*/ 	.short	0x0002
        /*0042*/ 	.short	0x0018
        /*0044*/ 	.byte	0x00, 0xf0, 0x21, 0x00


	//----- nvinfo : EIATTR_KPARAM_INFO
	.align		4
.L_178:
        /*0048*/ 	.byte	0x04, 0x17
        /*004a*/ 	.short	(.L_180 - .L_179)
.L_179:
        /*004c*/ 	.word	0x00000000
        /*0050*/ 	.short	0x0001
        /*0052*/ 	.short	0x0010
        /*0054*/ 	.byte	0x00, 0xf5, 0x21, 0x00


	//----- nvinfo : EIATTR_KPARAM_INFO
	.align		4
.L_180:
        /*0058*/ 	.byte	0x04, 0x17
        /*005a*/ 	.short	(.L_182 - .L_181)
.L_181:
        /*005c*/ 	.word	0x00000000
        /*0060*/ 	.short	0x0000
        /*0062*/ 	.short	0x0000
        /*0064*/ 	.byte	0x00, 0xf0, 0x41, 0x00


	//----- nvinfo : EIATTR_SPARSE_MMA_MASK
	.align		4
.L_182:
        /*0068*/ 	.byte	0x03, 0x50
        /*006a*/ 	.short	0x0000


	//----- nvinfo : EIATTR_MAXREG_COUNT
	.align		4
        /*006c*/ 	.byte	0x03, 0x1b
        /*006e*/ 	.short	0x00ff


	//----- nvinfo : EIATTR_NUM_BARRIERS
	.align		4
        /*0070*/ 	.byte	0x02, 0x4c
        /*0072*/ 	.byte	0x01
	.zero		1


	//----- nvinfo : EIATTR_MERCURY_ISA_VERSION
	.align		4
        /*0074*/ 	.byte	0x03, 0x5f
        /*0076*/ 	.short	0x0101


	//----- nvinfo : EIATTR_COOP_GROUP_MASK_REGIDS
	.align		4
        /*0078*/ 	.byte	0x04, 0x29
        /*007a*/ 	.short	(.L_184 - .L_183)


	//   ....[0]....
.L_183:
        /*007c*/ 	.word	0xffffffff


	//   ....[1]....
        /*0080*/ 	.word	0xffffffff


	//   ....[2]....
        /*0084*/ 	.word	0xffffffff


	//   ....[3]....
        /*0088*/ 	.word	0xffffffff


	//   ....[4]....
        /*008c*/ 	.word	0xffffffff


	//   ....[5]....
        /*0090*/ 	.word	0xffffffff


	//   ....[6]....
        /*0094*/ 	.word	0xffffffff


	//   ....[7]....
        /*0098*/ 	.word	0xffffffff


	//   ....[8]....
        /*009c*/ 	.word	0xffffffff


	//   ....[9]....
        /*00a0*/ 	.word	0xffffffff


	//   ....[10]....
        /*00a4*/ 	.word	0xffffffff


	//   ....[11]....
        /*00a8*/ 	.word	0xffffffff


	//   ....[12]....
        /*00ac*/ 	.word	0xffffffff


	//   ....[13]....
        /*00b0*/ 	.word	0xffffffff


	//   ....[14]....
        /*00b4*/ 	.word	0xffffffff


	//   ....[15]....
        /*00b8*/ 	.word	0xffffffff


	//   ....[16]....
        /*00bc*/ 	.word	0xffffffff


	//   ....[17]....
        /*00c0*/ 	.word	0xffffffff


	//   ....[18]....
        /*00c4*/ 	.word	0xffffffff


	//   ....[19]....
        /*00c8*/ 	.word	0xffffffff


	//   ....[20]....
        /*00cc*/ 	.word	0xffffffff


	//   ....[21]....
        /*00d0*/ 	.word	0xffffffff


	//   ....[22]....
        /*00d4*/ 	.word	0xffffffff


	//   ....[23]....
        /*00d8*/ 	.word	0xffffffff


	//   ....[24]....
        /*00dc*/ 	.word	0xffffffff


	//   ....[25]....
        /*00e0*/ 	.word	0xffffffff


	//   ....[26]....
        /*00e4*/ 	.word	0xffffffff


	//   ....[27]....
        /*00e8*/ 	.word	0xffffffff


	//   ....[28]....
        /*00ec*/ 	.word	0xffffffff


	//   ....[29]....
        /*00f0*/ 	.word	0xffffffff


	//   ....[30]....
        /*00f4*/ 	.word	0xffffffff


	//   ....[31]....
        /*00f8*/ 	.word	0xffffffff


	//   ....[32]....
        /*00fc*/ 	.word	0xffffffff


	//   ....[33]....
        /*0100*/ 	.word	0xffffffff


	//   ....[34]....
        /*0104*/ 	.word	0xffffffff


	//   ....[35]....
        /*0108*/ 	.word	0xffffffff


	//   ....[36]....
        /*010c*/ 	.word	0xffffffff


	//   ....[37]....
        /*0110*/ 	.word	0xffffffff


	//   ....[38]....
        /*0114*/ 	.word	0xffffffff


	//   ....[39]....
        /*0118*/ 	.word	0xffffffff


	//   ....[40]....
        /*011c*/ 	.word	0xffffffff


	//   ....[41]....
        /*0120*/ 	.word	0xffffffff


	//   ....[42]....
        /*0124*/ 	.word	0xffffffff


	//   ....[43]....
        /*0128*/ 	.word	0xffffffff


	//   ....[44]....
        /*012c*/ 	.word	0xffffffff


	//   ....[45]....
        /*0130*/ 	.word	0xffffffff


	//   ....[46]....
        /*0134*/ 	.word	0xffffffff


	//   ....[47]....
        /*0138*/ 	.word	0xffffffff


	//   ....[48]....
        /*013c*/ 	.word	0xffffffff


	//   ....[49]....
        /*0140*/ 	.word	0xffffffff


	//   ....[50]....
        /*0144*/ 	.word	0xffffffff


	//   ....[51]....
        /*0148*/ 	.word	0xffffffff


	//   ....[52]....
        /*014c*/ 	.word	0xffffffff


	//   ....[53]....
        /*0150*/ 	.word	0xffffffff


	//   ....[54]....
        /*0154*/ 	.word	0xffffffff


	//   ....[55]....
        /*0158*/ 	.word	0xffffffff


	//   ....[56]....
        /*015c*/ 	.word	0xffffffff


	//   ....[57]....
        /*0160*/ 	.word	0xffffffff


	//   ....[58]....
        /*0164*/ 	.word	0xffffffff


	//   ....[59]....
        /*0168*/ 	.word	0xffffffff


	//----- nvinfo : EIATTR_COOP_GROUP_INSTR_OFFSETS
	.align		4
.L_184:
        /*016c*/ 	.byte	0x04, 0x28
        /*016e*/ 	.short	(.L_186 - .L_185)


	//   ....[0]....
.L_185:
        /*0170*/ 	.word	0x00000d70


	//   ....[1]....
        /*0174*/ 	.word	0x00000da0


	//   ....[2]....
        /*0178*/ 	.word	0x00000dc0


	//   ....[3]....
        /*017c*/ 	.word	0x00000dd0


	//   ....[4]....
        /*0180*/ 	.word	0x00000f60


	//   ....[5]....
        /*0184*/ 	.word	0x00000f90


	//   ....[6]....
        /*0188*/ 	.word	0x00000fc0


	//   ....[7]....
        /*018c*/ 	.word	0x00000fe0


	//   ....[8]....
        /*0190*/ 	.word	0x00001160


	//   ....[9]....
        /*0194*/ 	.word	0x00001190


	//   ....[10]....
        /*0198*/ 	.word	0x000011c0


	//   ....[11]....
        /*019c*/ 	.word	0x000011e0


	//   ....[12]....
        /*01a0*/ 	.word	0x00001360


	//   ....[13]....
        /*01a4*/ 	.word	0x00001390


	//   ....[14]....
        /*01a8*/ 	.word	0x000013c0


	//   ....[15]....
        /*01ac*/ 	.word	0x000013e0


	//   ....[16]....
        /*01b0*/ 	.word	0x00001560


	//   ....[17]....
        /*01b4*/ 	.word	0x00001590


	//   ....[18]....
        /*01b8*/ 	.word	0x000015c0


	//   ....[19]....
        /*01bc*/ 	.word	0x000015e0


	//   ....[20]....
        /*01c0*/ 	.word	0x00002340


	//   ....[21]....
        /*01c4*/ 	.word	0x00002350


	//   ....[22]....
        /*01c8*/ 	.word	0x00002360


	//   ....[23]....
        /*01cc*/ 	.word	0x00002380


	//   ....[24]....
        /*01d0*/ 	.word	0x00002500


	//   ....[25]....
        /*01d4*/ 	.word	0x00002540


	//   ....[26]....
        /*01d8*/ 	.word	0x00002570


	//   ....[27]....
        /*01dc*/ 	.word	0x00002590


	//   ....[28]....
        /*01e0*/ 	.word	0x00002710


	//   ....[29]....
        /*01e4*/ 	.word	0x00002750


	//   ....[30]....
        /*01e8*/ 	.word	0x00002780


	//   ....[31]....
        /*01ec*/ 	.word	0x000027a0


	//   ....[32]....
        /*01f0*/ 	.word	0x00002920


	//   ....[33]....
        /*01f4*/ 	.word	0x00002960


	//   ....[34]....
        /*01f8*/ 	.word	0x00002990


	//   ....[35]....
        /*01fc*/ 	.word	0x000029b0


	//   ....[36]....
        /*0200*/ 	.word	0x00002b30


	//   ....[37]....
        /*0204*/ 	.word	0x00002b70


	//   ....[38]....
        /*0208*/ 	.word	0x00002ba0


	//   ....[39]....
        /*020c*/ 	.word	0x00002bc0


	//   ....[40]....
        /*0210*/ 	.word	0x000053c0


	//   ....[41]....
        /*0214*/ 	.word	0x000053f0


	//   ....[42]....
        /*0218*/ 	.word	0x00005410


	//   ....[43]....
        /*021c*/ 	.word	0x00005420


	//   ....[44]....
        /*0220*/ 	.word	0x000055b0


	//   ....[45]....
        /*0224*/ 	.word	0x000055e0


	//   ....[46]....
        /*0228*/ 	.word	0x00005610


	//   ....[47]....
        /*022c*/ 	.word	0x00005630


	//   ....[48]....
        /*0230*/ 	.word	0x000057b0


	//   ....[49]....
        /*0234*/ 	.word	0x000057e0


	//   ....[50]....
        /*0238*/ 	.word	0x00005810


	//   ....[51]....
        /*023c*/ 	.word	0x00005830


	//   ....[52]....
        /*0240*/ 	.word	0x000059b0


	//   ....[53]....
        /*0244*/ 	.word	0x000059e0


	//   ....[54]....
        /*0248*/ 	.word	0x00005a10


	//   ....[55]....
        /*024c*/ 	.word	0x00005a30


	//   ....[56]....
        /*0250*/ 	.word	0x00005bb0


	//   ....[57]....
        /*0254*/ 	.word	0x00005be0


	//   ....[58]....
        /*0258*/ 	.word	0x00005c10


	//   ....[59]....
        /*025c*/ 	.word	0x00005c30


	//----- nvinfo : EIATTR_VRC_CTA_INIT_COUNT
	.align		4
.L_186:
        /*0260*/ 	.byte	0x02, 0x4a
	.zero		1
	.zero		1


	//----- nvinfo : EIATTR_EXIT_INSTR_OFFSETS
	.align		4
        /*0264*/ 	.byte	0x04, 0x1c
        /*0266*/ 	.short	(.L_188 - .L_187)


	//   ....[0]....
.L_187:
        /*0268*/ 	.word	0x000068d0


	//   ....[1]....
        /*026c*/ 	.word	0x00006920


	//----- nvinfo : EIATTR_MAX_THREADS
	.align		4
.L_188:
        /*0270*/ 	.byte	0x04, 0x05
        /*0272*/ 	.short	(.L_190 - .L_189)
.L_189:
        /*0274*/ 	.word	0x00000100
        /*0278*/ 	.word	0x00000001
        /*027c*/ 	.word	0x00000001


	//----- nvinfo : EIATTR_CRS_STACK_SIZE
	.align		4
.L_190:
        /*0280*/ 	.byte	0x04, 0x1e
        /*0282*/ 	.short	(.L_192 - .L_191)
.L_191:
        /*0284*/ 	.word	0x00000000


	//----- nvinfo : EIATTR_CBANK_PARAM_SIZE
	.align		4
.L_192:
        /*0288*/ 	.byte	0x03, 0x19
        /*028a*/ 	.short	0x0071


	//----- nvinfo : EIATTR_PARAM_CBANK
	.align		4
        /*028c*/ 	.byte	0x04, 0x0a
        /*028e*/ 	.short	(.L_194 - .L_193)
	.align		4
.L_193:
        /*0290*/ 	.word	index@(.nv.constant0._ZN6thrust24THRUST_300001_SM_1000_NS8cuda_cub4core6detail13_kernel_agentINS1_8__reduce11ReduceAgentINS0_12zip_iteratorIN4cuda3std3__45tupleIJNS0_10device_ptrIdEENS0_17counting_iteratorIlNS0_11use_defaultESF_SF_EEEEEEEPNSB_IJdlEEESJ_lNS1_9__extrema9arg_max_fIdl10comparatorEEEEJSI_SK_lN3cub18CUB_300001_SM_100013GridEvenShareIlEENSR_9GridQueueIyEESO_EEEvDpT0_)
        /*0294*/ 	.short	0x0380
        /*0296*/ 	.short	0x0071


	//----- nvinfo : EIATTR_SW_WAR
	.align		4
.L_194:
        /*0298*/ 	.byte	0x04, 0x36
        /*029a*/ 	.short	(.L_196 - .L_195)
.L_195:
        /*029c*/ 	.word	0x00000008
.L_196:


//--------------------- .nv.info._ZN6thrust24THRUST_300001_SM_1000_NS8cuda_cub4core6detail13_kernel_agentINS1_8__reduce11ReduceAgentINS0_12zip_iteratorIN4cuda3std3__45tupleIJNS0_10device_ptrIdEENS0_17counting_iteratorIlNS0_11use_defaultESF_SF_EEEEEEEPNSB_IJdlEEESJ_lNS1_9__extrema9arg_max_fIdl10comparatorEEEEJSI_SK_lSO_EEEvDpT0_ --------------------------
	.section	.nv.info._ZN6thrust24THRUST_300001_SM_1000_NS8cuda_cub4core6detail13_kernel_agentINS1_8__reduce11ReduceAgentINS0_12zip_iteratorIN4cuda3std3__45tupleIJNS0_10device_ptrIdEENS0_17counting_iteratorIlNS0_11use_defaultESF_SF_EEEEEEEPNSB_IJdlEEESJ_lNS1_9__extrema9arg_max_fIdl10comparatorEEEEJSI_SK_lSO_EEEvDpT0_,"",@"SHT_CUDA_INFO"
	.sectionflags	@""
	.align	4


	//----- nvinfo : EIATTR_CUDA_API_VERSION
	.align		4
        /*0000*/ 	.byte	0x04, 0x37
        /*0002*/ 	.short	(.L_198 - .L_197)
.L_197:
        /*0004*/ 	.word	0x00000082


	//----- nvinfo : EIATTR_KPARAM_INFO
	.align		4
.L_198:
        /*0008*/ 	.byte	0x04, 0x17
        /*000a*/ 	.short	(.L_200 - .L_199)
.L_199:
        /*000c*/ 	.word	0x00000000
        /*0010*/ 	.short	0x0003
        /*0012*/ 	.short	0x0020
        /*0014*/ 	.byte	0x00, 0xf0, 0x05, 0x00


	//----- nvinfo : EIATTR_KPARAM_INFO
	.align		4
.L_200:
        /*0018*/ 	.byte	0x04, 0x17
        /*001a*/ 	.short	(.L_202 - .L_201)
.L_201:
        /*001c*/ 	.word	0x00000000
        /*0020*/ 	.short	0x0002
        /*0022*/ 	.short	0x0018
        /*0024*/ 	.byte	0x00, 0xf0, 0x21, 0x00


	//----- nvinfo : EIATTR_KPARAM_INFO
	.align		4
.L_202:
        /*0028*/ 	.byte	0x04, 0x17
        /*002a*/ 	.short	(.L_204 - .L_203)
.L_203:
        /*002c*/ 	.word	0x00000000
        /*0030*/ 	.short	0x0001
        /*0032*/ 	.short	0x0010
        /*0034*/ 	.byte	0x00, 0xf5, 0x21, 0x00


	//----- nvinfo : EIATTR_KPARAM_INFO
	.align		4
.L_204:
        /*0038*/ 	.byte	0x04, 0x17
        /*003a*/ 	.short	(.L_206 - .L_205)
.L_205:
        /*003c*/ 	.word	0x00000000
        /*0040*/ 	.short	0x0000
        /*0042*/ 	.short	0x0000
        /*0044*/ 	.byte	0x00, 0xf0, 0x41, 0x00


	//----- nvinfo : EIATTR_SPARSE_MMA_MASK
	.align		4
.L_206:
        /*0048*/ 	.byte	0x03, 0x50
        /*004a*/ 	.short	0x0000


	//----- nvinfo : EIATTR_MAXREG_COUNT
	.align		4
        /*004c*/ 	.byte	0x03, 0x1b
        /*004e*/ 	.short	0x00ff


	//----- nvinfo : EIATTR_NUM_BARRIERS
	.align		4
        /*0050*/ 	.byte	0x02, 0x4c
        /*0052*/ 	.byte	0x01
	.zero		1


	//----- nvinfo : EIATTR_MERCURY_ISA_VERSION
	.align		4
        /*0054*/ 	.byte	0x03, 0x5f
        /*0056*/ 	.short	0x0101


	//----- nvinfo : EIATTR_COOP_GROUP_MASK_REGIDS
	.align		4
        /*0058*/ 	.byte	0x04, 0x29
        /*005a*/ 	.short	(.L_208 - .L_207)


	//   ....[0]....
.L_207:
        /*005c*/ 	.word	0xffffffff


	//   ....[1]....
        /*0060*/ 	.word	0xffffffff


	//   ....[2]....
        /*0064*/ 	.word	0xffffffff


	//   ....[3]....
        /*0068*/ 	.word	0xffffffff


	//   ....[4]....
        /*006c*/ 	.word	0xffffffff


	//   ....[5]....
        /*0070*/ 	.word	0xffffffff


	//   ....[6]....
        /*0074*/ 	.word	0xffffffff


	//   ....[7]....
        /*0078*/ 	.word	0xffffffff


	//   ....[8]....
        /*007c*/ 	.word	0xffffffff


	//   ....[9]....
        /*0080*/ 	.word	0xffffffff


	//   ....[10]....
        /*0084*/ 	.word	0xffffffff


	//   ....[11]....
        /*0088*/ 	.word	0xffffffff


	//   ....[12]....
        /*008c*/ 	.word	0xffffffff


	//   ....[13]....
        /*0090*/ 	.word	0xffffffff


	//   ....[14]....
        /*0094*/ 	.word	0xffffffff


	//   ....[15]....
        /*0098*/ 	.word	0xffffffff


	//   ....[16]....
        /*009c*/ 	.word	0xffffffff


	//   ....[17]....
        /*00a0*/ 	.word	0xffffffff


	//   ....[18]....
        /*00a4*/ 	.word	0xffffffff


	//   ....[19]....
        /*00a8*/ 	.word	0xffffffff


	//   ....[20]....
        /*00ac*/ 	.word	0xffffffff


	//   ....[21]....
        /*00b0*/ 	.word	0xffffffff


	//   ....[22]....
        /*00b4*/ 	.word	0xffffffff


	//   ....[23]....
        /*00b8*/ 	.word	0xffffffff


	//   ....[24]....
        /*00bc*/ 	.word	0xffffffff


	//   ....[25]....
        /*00c0*/ 	.word	0xffffffff


	//   ....[26]....
        /*00c4*/ 	.word	0xffffffff


	//   ....[27]....
        /*00c8*/ 	.word	0xffffffff


	//   ....[28]....
        /*00cc*/ 	.word	0xffffffff


	//   ....[29]....
        /*00d0*/ 	.word	0xffffffff


	//   ....[30]....
        /*00d4*/ 	.word	0xffffffff


	//   ....[31]....
        /*00d8*/ 	.word	0xffffffff


	//   ....[32]....
        /*00dc*/ 	.word	0xffffffff


	//   ....[33]....
        /*00e0*/ 	.word	0xffffffff


	//   ....[34]....
        /*00e4*/ 	.word	0xffffffff


	//   ....[35]....
        /*00e8*/ 	.word	0xffffffff


	//   ....[36]....
        /*00ec*/ 	.word	0xffffffff


	//   ....[37]....
        /*00f0*/ 	.word	0xffffffff


	//   ....[38]....
        /*00f4*/ 	.word	0xffffffff


	//   ....[39]....
        /*00f8*/ 	.word	0xffffffff


	//   ....[40]....
        /*00fc*/ 	.word	0xffffffff


	//   ....[41]....
        /*0100*/ 	.word	0xffffffff


	//   ....[42]....
        /*0104*/ 	.word	0xffffffff


	//   ....[43]....
        /*0108*/ 	.word	0xffffffff


	//   ....[44]....
        /*010c*/ 	.word	0xffffffff


	//   ....[45]....
        /*0110*/ 	.word	0xffffffff


	//   ....[46]....
        /*0114*/ 	.word	0xffffffff


	//   ....[47]....
        /*0118*/ 	.word	0xffffffff


	//   ....[48]....
        /*011c*/ 	.word	0xffffffff


	//   ....[49]....
        /*0120*/ 	.word	0xffffffff


	//   ....[50]....
        /*0124*/ 	.word	0xffffffff


	//   ....[51]....
        /*0128*/ 	.word	0xffffffff


	//   ....[52]....
        /*012c*/ 	.word	0xffffffff


	//   ....[53]....
        /*0130*/ 	.word	0xffffffff


	//   ....[54]....
        /*0134*/ 	.word	0xffffffff


	//   ....[55]....
        /*0138*/ 	.word	0xffffffff


	//   ....[56]....
        /*013c*/ 	.word	0xffffffff


	//   ....[57]....
        /*0140*/ 	.word	0xffffffff


	//   ....[58]....
        /*0144*/ 	.word	0xffffffff


	//   ....[59]....
        /*0148*/ 	.word	0xffffffff


	//----- nvinfo : EIATTR_COOP_GROUP_INSTR_OFFSETS
	.align		4
.L_208:
        /*014c*/ 	.byte	0x04, 0x28
        /*014e*/ 	.short	(.L_210 - .L_209)


	//   ....[0]....
.L_209:
        /*0150*/ 	.word	0x00000cb0


	//   ....[1]....
        /*0154*/ 	.word	0x00000ce0


	//   ....[2]....
        /*0158*/ 	.word	0x00000d00


	//   ....[3]....
        /*015c*/ 	.word	0x00000d10


	//   ....[4]....
        /*0160*/ 	.word	0x00000ea0


	//   ....[5]....
        /*0164*/ 	.word	0x00000ed0


	//   ....[6]....
        /*0168*/ 	.word	0x00000f00


	//   ....[7]....
        /*016c*/ 	.word	0x00000f20


	//   ....[8]....
        /*0170*/ 	.word	0x000010a0


	//   ....[9]....
        /*0174*/ 	.word	0x000010d0


	//   ....[10]....
        /*0178*/ 	.word	0x00001100


	//   ....[11]....
        /*017c*/ 	.word	0x00001120


	//   ....[12]....
        /*0180*/ 	.word	0x000012a0


	//   ....[13]....
        /*0184*/ 	.word	0x000012d0


	//   ....[14]....
        /*0188*/ 	.word	0x00001300


	//   ....[15]....
        /*018c*/ 	.word	0x00001320


	//   ....[16]....
        /*0190*/ 	.word	0x000014a0


	//   ....[17]....
        /*0194*/ 	.word	0x000014e0


	//   ....[18]....
        /*0198*/ 	.word	0x00001510


	//   ....[19]....
        /*019c*/ 	.word	0x00001520


	//   ....[20]....
        /*01a0*/ 	.word	0x00002280


	//   ....[21]....
        /*01a4*/ 	.word	0x00002290


	//   ....[22]....
        /*01a8*/ 	.word	0x000022a0


	//   ....[23]....
        /*01ac*/ 	.word	0x000022c0


	//   ....[24]....
        /*01b0*/ 	.word	0x00002440


	//   ....[25]....
        /*01b4*/ 	.word	0x00002480


	//   ....[26]....
        /*01b8*/ 	.word	0x000024b0


	//   ....[27]....
        /*01bc*/ 	.word	0x000024d0


	//   ....[28]....
        /*01c0*/ 	.word	0x00002650


	//   ....[29]....
        /*01c4*/ 	.word	0x00002690


	//   ....[30]....
        /*01c8*/ 	.word	0x000026c0


	//   ....[31]....
        /*01cc*/ 	.word	0x000026e0


	//   ....[32]....
        /*01d0*/ 	.word	0x00002860


	//   ....[33]....
        /*01d4*/ 	.word	0x000028a0


	//   ....[34]....
        /*01d8*/ 	.word	0x000028d0


	//   ....[35]....
        /*01dc*/ 	.word	0x000028f0


	//   ....[36]....
        /*01e0*/ 	.word	0x00002a70


	//   ....[37]....
        /*01e4*/ 	.word	0x00002ab0


	//   ....[38]....
        /*01e8*/ 	.word	0x00002ae0


	//   ....[39]....
        /*01ec*/ 	.word	0x00002b00


	//   ....[40]....
        /*01f0*/ 	.word	0x00004f40


	//   ....[41]....
        /*01f4*/ 	.word	0x00004f70


	//   ....[42]....
        /*01f8*/ 	.word	0x00004f90


	//   ....[43]....
        /*01fc*/ 	.word	0x00004fa0


	//   ....[44]....
        /*0200*/ 	.word	0x00005130


	//   ....[45]....
        /*0204*/ 	.word	0x00005160


	//   ....[46]....
        /*0208*/ 	.word	0x00005190


	//   ....[47]....
        /*020c*/ 	.word	0x000051b0


	//   ....[48]....
        /*0210*/ 	.word	0x00005330


	//   ....[49]....
        /*0214*/ 	.word	0x00005360


	//   ....[50]....
        /*0218*/ 	.word	0x00005390


	//   ....[51]....
        /*021c*/ 	.word	0x000053b0


	//   ....[52]....
        /*0220*/ 	.word	0x00005530


	//   ....[53]....
        /*0224*/ 	.word	0x00005560


	//   ....[54]....
        /*0228*/ 	.word	0x00005590


	//   ....[55]....
        /*022c*/ 	.word	0x000055b0


	//   ....[56]....
        /*0230*/ 	.word	0x00005730


	//   ....[57]....
        /*0234*/ 	.word	0x00005760


	//   ....[58]....
        /*0238*/ 	.word	0x00005790


	//   ....[59]....
        /*023c*/ 	.word	0x000057b0


	//----- nvinfo : EIATTR_VRC_CTA_INIT_COUNT
	.align		4
.L_210:
        /*0240*/ 	.byte	0x02, 0x4a
	.zero		1
	.zero		1


	//----- nvinfo : EIATTR_EXIT_INSTR_OFFSETS
	.align		4
        /*0244*/ 	.byte	0x04, 0x1c
        /*0246*/ 	.short	(.L_212 - .L_211)


	//   ....[0]....
.L_211:
        /*0248*/ 	.word	0x00000040


	//   ....[1]....
        /*024c*/ 	.word	0x00006450


	//   ....[2]....
        /*0250*/ 	.word	0x00006490


	//----- nvinfo : EIATTR_MAX_THREADS
	.align		4
.L_212:
        /*0254*/ 	.byte	0x04, 0x05
        /*0256*/ 	.short	(.L_214 - .L_213)
.L_213:
        /*0258*/ 	.word	0x00000100
        /*025c*/ 	.word	0x00000001
        /*0260*/ 	.word	0x00000001


	//----- nvinfo : EIATTR_CRS_STACK_SIZE
	.align		4
.L_214:
        /*0264*/ 	.byte	0x04, 0x1e
        /*0266*/ 	.short	(.L_216 - .L_215)
.L_215:
        /*0268*/ 	.word	0x00000000


	//----- nvinfo : EIATTR_CBANK_PARAM_SIZE
	.align		4
.L_216:
        /*026c*/ 	.byte	0x03, 0x19
        /*026e*/ 	.short	0x0021


	//----- nvinfo : EIATTR_PARAM_CBANK
	.align		4
        /*0270*/ 	.byte	0x04, 0x0a
        /*0272*/ 	.short	(.L_218 - .L_217)
	.align		4
.L_217:
        /*0274*/ 	.word	index@(.nv.constant0._ZN6thrust24THRUST_300001_SM_1000_NS8cuda_cub4core6detail13_kernel_agentINS1_8__reduce11ReduceAgentINS0_12zip_iteratorIN4cuda3std3__45tupleIJNS0_10device_ptrIdEENS0_17counting_iteratorIlNS0_11use_defaultESF_SF_EEEEEEEPNSB_IJdlEEESJ_lNS1_9__extrema9arg_max_fIdl10comparatorEEEEJSI_SK_lSO_EEEvDpT0_)
        /*0278*/ 	.short	0x0380
        /*027a*/ 	.short	0x0021


	//----- nvinfo : EIATTR_SW_WAR
	.align		4
.L_218:
        /*027c*/ 	.byte	0x04, 0x36
        /*027e*/ 	.short	(.L_220 - .L_219)
.L_219:
        /*0280*/ 	.word	0x00000008
.L_220:


//--------------------- .nv.info._ZN6thrust24THRUST_300001_SM_1000_NS8cuda_cub4core6detail13_kernel_agentINS1_8__reduce11ReduceAgentIPN4cuda3std3__45tupleIJdlEEESC_SB_iNS1_9__extrema9arg_max_fIdl10comparatorEEEEJSC_SC_iSG_EEEvDpT0_ --------------------------
	.section	.nv.info._ZN6thrust24THRUST_300001_SM_1000_NS8cuda_cub4core6detail13_kernel_agentINS1_8__reduce11ReduceAgentIPN4cuda3std3__45tupleIJdlEEESC_SB_iNS1_9__extrema9arg_max_fIdl10comparatorEEEEJSC_SC_iSG_EEEvDpT0_,"",@"SHT_CUDA_INFO"
	.sectionflags	@""
	.align	4


	//----- nvinfo : EIATTR_CUDA_API_VERSION
	.align		4
        /*0000*/ 	.byte	0x04, 0x37
        /*0002*/ 	.short	(.L_222 - .L_221)
.L_221:
        /*0004*/ 	.word	0x00000082


	//----- nvinfo : EIATTR_KPARAM_INFO
	.align		4
.L_222:
        /*0008*/ 	.byte	0x04, 0x17
        /*000a*/ 	.short	(.L_224 - .L_223)
.L_223:
        /*000c*/ 	.word	0x00000000
        /*0010*/ 	.short	0x0003
        /*0012*/ 	.short	0x0014
        /*0014*/ 	.byte	0x00, 0xf0, 0x05, 0x00


	//----- nvinfo : EIATTR_KPARAM_INFO
	.align		4
.L_224:
        /*0018*/ 	.byte	0x04, 0x17
        /*001a*/ 	.short	(.L_226 - .L_225)
.L_225:
        /*001c*/ 	.word	0x00000000
        /*0020*/ 	.short	0x0002
        /*0022*/ 	.short	0x0010
        /*0024*/ 	.byte	0x00, 0xf0, 0x11, 0x00


	//----- nvinfo : EIATTR_KPARAM_INFO
	.align		4
.L_226:
        /*0028*/ 	.byte	0x04, 0x17
        /*002a*/ 	.short	(.L_228 - .L_227)
.L_227:
        /*002c*/ 	.word	0x00000000
        /*0030*/ 	.short	0x0001
        /*0032*/ 	.short	0x0008
        /*0034*/ 	.byte	0x00, 0xf5, 0x21, 0x00


	//----- nvinfo : EIATTR_KPARAM_INFO
	.align		4
.L_228:
        /*0038*/ 	.byte	0x04, 0x17
        /*003a*/ 	.short	(.L_230 - .L_229)
.L_229:
        /*003c*/ 	.word	0x00000000
        /*0040*/ 	.short	0x0000
        /*0042*/ 	.short	0x0000
        /*0044*/ 	.byte	0x00, 0xf5, 0x21, 0x00


	//----- nvinfo : EIATTR_SPARSE_MMA_MASK
	.align		4
.L_230:
        /*0048*/ 	.byte	0x03, 0x50
        /*004a*/ 	.short	0x0000


	//----- nvinfo : EIATTR_MAXREG_COUNT
	.align		4
        /*004c*/ 	.byte	0x03, 0x1b
        /*004e*/ 	.short	0x00ff


	//----- nvinfo : EIATTR_NUM_BARRIERS
	.align		4
        /*0050*/ 	.byte	0x02, 0x4c
        /*0052*/ 	.byte	0x01
	.zero		1


	//----- nvinfo : EIATTR_MERCURY_ISA_VERSION
	.align		4
        /*0054*/ 	.byte	0x03, 0x5f
        /*0056*/ 	.short	0x0101


	//----- nvinfo : EIATTR_COOP_GROUP_MASK_REGIDS
	.align		4
        /*0058*/ 	.byte	0x04, 0x29
        /*005a*/ 	.short	(.L_232 - .L_231)


	//   ....[0]....
.L_231:
        /*005c*/ 	.word	0xffffffff


	//   ....[1]....
        /*0060*/ 	.word	0xffffffff


	//   ....[2]....
        /*0064*/ 	.word	0xffffffff


	//   ....[3]....
        /*0068*/ 	.word	0xffffffff


	//   ....[4]....
        /*006c*/ 	.word	0xffffffff


	//   ....[5]....
        /*0070*/ 	.word	0xffffffff


	//   ....[6]....
        /*0074*/ 	.word	0xffffffff


	//   ....[7]....
        /*0078*/ 	.word	0xffffffff


	//   ....[8]....
        /*007c*/ 	.word	0xffffffff


	//   ....[9]....
        /*0080*/ 	.word	0xffffffff


	//   ....[10]....
        /*0084*/ 	.word	0xffffffff


	//   ....[11]....
        /*0088*/ 	.word	0xffffffff


	//   ....[12]....
        /*008c*/ 	.word	0xffffffff


	//   ....[13]....
        /*0090*/ 	.word	0xffffffff


	//   ....[14]....
        /*0094*/ 	.word	0xffffffff


	//   ....[15]....
        /*0098*/ 	.word	0xffffffff


	//   ....[16]....
        /*009c*/ 	.word	0xffffffff


	//   ....[17]....
        /*00a0*/ 	.word	0xffffffff


	//   ....[18]....
        /*00a4*/ 	.word	0xffffffff


	//   ....[19]....
        /*00a8*/ 	.word	0xffffffff


	//   ....[20]....
        /*00ac*/ 	.word	0xffffffff


	//   ....[21]....
        /*00b0*/ 	.word	0xffffffff


	//   ....[22]....
        /*00b4*/ 	.word	0xffffffff


	//   ....[23]....
        /*00b8*/ 	.word	0xffffffff


	//   ....[24]....
        /*00bc*/ 	.word	0xffffffff


	//   ....[25]....
        /*00c0*/ 	.word	0xffffffff


	//   ....[26]....
        /*00c4*/ 	.word	0xffffffff


	//   ....[27]....
        /*00c8*/ 	.word	0xffffffff


	//   ....[28]....
        /*00cc*/ 	.word	0xffffffff


	//   ....[29]....
        /*00d0*/ 	.word	0xffffffff


	//   ....[30]....
        /*00d4*/ 	.word	0xffffffff


	//   ....[31]....
        /*00d8*/ 	.word	0xffffffff


	//   ....[32]....
        /*00dc*/ 	.word	0xffffffff


	//   ....[33]....
        /*00e0*/ 	.word	0xffffffff


	//   ....[34]....
        /*00e4*/ 	.word	0xffffffff


	//   ....[35]....
        /*00e8*/ 	.word	0xffffffff


	//   ....[36]....
        /*00ec*/ 	.word	0xffffffff


	//   ....[37]....
        /*00f0*/ 	.word	0xffffffff


	//   ....[38]....
        /*00f4*/ 	.word	0xffffffff


	//   ....[39]....
        /*00f8*/ 	.word	0xffffffff


	//   ....[40]....
        /*00fc*/ 	.word	0xffffffff


	//   ....[41]....
        /*0100*/ 	.word	0xffffffff


	//   ....[42]....
        /*0104*/ 	.word	0xffffffff


	//   ....[43]....
        /*0108*/ 	.word	0xffffffff


	//   ....[44]....
        /*010c*/ 	.word	0xffffffff


	//   ....[45]....
        /*0110*/ 	.word	0xffffffff


	//   ....[46]....
        /*0114*/ 	.word	0xffffffff


	//   ....[47]....
        /*0118*/ 	.word	0xffffffff


	//   ....[48]....
        /*011c*/ 	.word	0xffffffff


	//   ....[49]....
        /*0120*/ 	.word	0xffffffff


	//   ....[50]....
        /*0124*/ 	.word	0xffffffff


	//   ....[51]....
        /*0128*/ 	.word	0xffffffff


	//   ....[52]....
        /*012c*/ 	.word	0xffffffff


	//   ....[53]....
        /*0130*/ 	.word	0xffffffff


	//   ....[54]....
        /*0134*/ 	.word	0xffffffff


	//   ....[55]....
        /*0138*/ 	.word	0xffffffff


	//   ....[56]....
        /*013c*/ 	.word	0xffffffff


	//   ....[57]....
        /*0140*/ 	.word	0xffffffff


	//   ....[58]....
        /*0144*/ 	.word	0xffffffff


	//   ....[59]....
        /*0148*/ 	.word	0xffffffff


	//----- nvinfo : EIATTR_COOP_GROUP_INSTR_OFFSETS
	.align		4
.L_232:
        /*014c*/ 	.byte	0x04, 0x28
        /*014e*/ 	.short	(.L_234 - .L_233)


	//   ....[0]....
.L_233:
        /*0150*/ 	.word	0x00000b70


	//   ....[1]....
        /*0154*/ 	.word	0x00000ba0


	//   ....[2]....
        /*0158*/ 	.word	0x00000bc0


	//   ....[3]....
        /*015c*/ 	.word	0x00000bd0


	//   ....[4]....
        /*0160*/ 	.word	0x00000d60


	//   ....[5]....
        /*0164*/ 	.word	0x00000d90


	//   ....[6]....
        /*0168*/ 	.word	0x00000dc0


	//   ....[7]....
        /*016c*/ 	.word	0x00000de0


	//   ....[8]....
        /*0170*/ 	.word	0x00000f60


	//   ....[9]....
        /*0174*/ 	.word	0x00000f90


	//   ....[10]....
        /*0178*/ 	.word	0x00000fc0


	//   ....[11]....
        /*017c*/ 	.word	0x00000fe0


	//   ....[12]....
        /*0180*/ 	.word	0x00001160


	//   ....[13]....
        /*0184*/ 	.word	0x00001190


	//   ....[14]....
        /*0188*/ 	.word	0x000011c0


	//   ....[15]....
        /*018c*/ 	.word	0x000011e0


	//   ....[16]....
        /*0190*/ 	.word	0x00001360


	//   ....[17]....
        /*0194*/ 	.word	0x000013a0


	//   ....[18]....
        /*0198*/ 	.word	0x000013d0


	//   ....[19]....
        /*019c*/ 	.word	0x000013e0


	//   ....[20]....
        /*01a0*/ 	.word	0x00002140


	//   ....[21]....
        /*01a4*/ 	.word	0x00002150


	//   ....[22]....
        /*01a8*/ 	.word	0x00002160


	//   ....[23]....
        /*01ac*/ 	.word	0x00002180


	//   ....[24]....
        /*01b0*/ 	.word	0x00002300


	//   ....[25]....
        /*01b4*/ 	.word	0x00002340


	//   ....[26]....
        /*01b8*/ 	.word	0x00002370


	//   ....[27]....
        /*01bc*/ 	.word	0x00002390


	//   ....[28]....
        /*01c0*/ 	.word	0x00002510


	//   ....[29]....
        /*01c4*/ 	.word	0x00002550


	//   ....[30]....
        /*01c8*/ 	.word	0x00002580


	//   ....[31]....
        /*01cc*/ 	.word	0x000025a0


	//   ....[32]....
        /*01d0*/ 	.word	0x00002720


	//   ....[33]....
        /*01d4*/ 	.word	0x00002760


	//   ....[34]....
        /*01d8*/ 	.word	0x00002790


	//   ....[35]....
        /*01dc*/ 	.word	0x000027b0


	//   ....[36]....
        /*01e0*/ 	.word	0x00002930


	//   ....[37]....
        /*01e4*/ 	.word	0x00002970


	//   ....[38]....
        /*01e8*/ 	.word	0x000029b0


	//   ....[39]....
        /*01ec*/ 	.word	0x000029c0


	//   ....[40]....
        /*01f0*/ 	.word	0x00004d80


	//   ....[41]....
        /*01f4*/ 	.word	0x00004db0


	//   ....[42]....
        /*01f8*/ 	.word	0x00004dd0


	//   ....[43]....
        /*01fc*/ 	.word	0x00004de0


	//   ....[44]....
        /*0200*/ 	.word	0x00004f70


	//   ....[45]....
        /*0204*/ 	.word	0x00004fa0


	//   ....[46]....
        /*0208*/ 	.word	0x00004fd0


	//   ....[47]....
        /*020c*/ 	.word	0x00004ff0


	//   ....[48]....
        /*0210*/ 	.word	0x00005170


	//   ....[49]....
        /*0214*/ 	.word	0x000051a0


	//   ....[50]....
        /*0218*/ 	.word	0x000051d0


	//   ....[51]....
        /*021c*/ 	.word	0x000051f0


	//   ....[52]....
        /*0220*/ 	.word	0x00005370


	//   ....[53]....
        /*0224*/ 	.word	0x000053a0


	//   ....[54]....
        /*0228*/ 	.word	0x000053d0


	//   ....[55]....
        /*022c*/ 	.word	0x000053f0


	//   ....[56]....
        /*0230*/ 	.word	0x00005570


	//   ....[57]....
        /*0234*/ 	.word	0x000055a0


	//   ....[58]....
        /*0238*/ 	.word	0x000055d0


	//   ....[59]....
        /*023c*/ 	.word	0x000055f0


	//----- nvinfo : EIATTR_VRC_CTA_INIT_COUNT
	.align		4
.L_234:
        /*0240*/ 	.byte	0x02, 0x4a
	.zero		1
	.zero		1


	//----- nvinfo : EIATTR_EXIT_INSTR_OFFSETS
	.align		4
        /*0244*/ 	.byte	0x04, 0x1c
        /*0246*/ 	.short	(.L_236 - .L_235)


	//   ....[0]....
.L_235:
        /*0248*/ 	.word	0x00000030


	//   ....[1]....
        /*024c*/ 	.word	0x00006290


	//   ....[2]....
        /*0250*/ 	.word	0x000062d0


	//----- nvinfo : EIATTR_MAX_THREADS
	.align		4
.L_236:
        /*0254*/ 	.byte	0x04, 0x05
        /*0256*/ 	.short	(.L_238 - .L_237)
.L_237:
        /*0258*/ 	.word	0x00000100
        /*025c*/ 	.word	0x00000001
        /*0260*/ 	.word	0x00000001


	//----- nvinfo : EIATTR_CRS_STACK_SIZE
	.align		4
.L_238:
        /*0264*/ 	.byte	0x04, 0x1e
        /*0266*/ 	.short	(.L_240 - .L_239)
.L_239:
        /*0268*/ 	.word	0x00000000


	//----- nvinfo : EIATTR_CBANK_PARAM_SIZE
	.align		4
.L_240:
        /*026c*/ 	.byte	0x03, 0x19
        /*026e*/ 	.short	0x0015


	//----- nvinfo : EIATTR_PARAM_CBANK
	.align		4
        /*0270*/ 	.byte	0x04, 0x0a
        /*0272*/ 	.short	(.L_242 - .L_241)
	.align		4
.L_241:
        /*0274*/ 	.word	index@(.nv.constant0._ZN6thrust24THRUST_300001_SM_1000_NS8cuda_cub4core6detail13_kernel_agentINS1_8__reduce11ReduceAgentIPN4cuda3std3__45tupleIJdlEEESC_SB_iNS1_9__extrema9arg_max_fIdl10comparatorEEEEJSC_SC_iSG_EEEvDpT0_)
        /*0278*/ 	.short	0x0380
        /*027a*/ 	.short	0x0015


	//----- nvinfo : EIATTR_SW_WAR
	.align		4
.L_242:
        /*027c*/ 	.byte	0x04, 0x36
        /*027e*/ 	.short	(.L_244 - .L_243)
.L_243:
        /*0280*/ 	.word	0x00000008
.L_244:


//--------------------- .nv.info._ZN6thrust24THRUST_300001_SM_1000_NS8cuda_cub4core6detail13_kernel_agentINS1_8__reduce10DrainAgentIiEEJN3cub18CUB_300001_SM_10009GridQueueIjEEiEEEvDpT0_ --------------------------
	.section	.nv.info._ZN6thrust24THRUST_300001_SM_1000_NS8cuda_cub4core6detail13_kernel_agentINS1_8__reduce10DrainAgentIiEEJN3cub18CUB_300001_SM_10009GridQueueIjEEiEEEvDpT0_,"",@"SHT_CUDA_INFO"
	.sectionflags	@""
	.align	4


	//----- nvinfo : EIATTR_CUDA_API_VERSION
	.align		4
        /*0000*/ 	.byte	0x04, 0x37
        /*0002*/ 	.short	(.L_246 - .L_245)
.L_245:
        /*0004*/ 	.word	0x00000082


	//----- nvinfo : EIATTR_KPARAM_INFO
	.align		4
.L_246:
        /*0008*/ 	.byte	0x04, 0x17
        /*000a*/ 	.short	(.L_248 - .L_247)
.L_247:
        /*000c*/ 	.word	0x00000000
        /*0010*/ 	.short	0x0001
        /*0012*/ 	.short	0x0008
        /*0014*/ 	.byte	0x00, 0xf0, 0x11, 0x00


	//----- nvinfo : EIATTR_KPARAM_INFO
	.align		4
.L_248:
        /*0018*/ 	.byte	0x04, 0x17
        /*001a*/ 	.short	(.L_250 - .L_249)
.L_249:
        /*001c*/ 	.word	0x00000000
        /*0020*/ 	.short	0x0000
        /*0022*/ 	.short	0x0000
        /*0024*/ 	.byte	0x00, 0xf0, 0x21, 0x00


	//----- nvinfo : EIATTR_SPARSE_MMA_MASK
	.align		4
.L_250:
        /*0028*/ 	.byte	0x03, 0x50
        /*002a*/ 	.short	0x0000


	//----- nvinfo : EIATTR_MAXREG_COUNT
	.align		4
        /*002c*/ 	.byte	0x03, 0x1b
        /*002e*/ 	.short	0x00ff


	//----- nvinfo : EIATTR_MERCURY_ISA_VERSION
	.align		4
        /*0030*/ 	.byte	0x03, 0x5f
        /*0032*/ 	.short	0x0101


	//----- nvinfo : EIATTR_VRC_CTA_INIT_COUNT
	.align		4
        /*0034*/ 	.byte	0x02, 0x4a
	.zero		1
	.zero		1


	//----- nvinfo : EIATTR_EXIT_INSTR_OFFSETS
	.align		4
        /*0038*/ 	.byte	0x04, 0x1c
        /*003a*/ 	.short	(.L_252 - .L_251)


	//   ....[0]....
.L_251:
        /*003c*/ 	.word	0x00000060


	//----- nvinfo : EIATTR_MAX_THREADS
	.align		4
.L_252:
        /*0040*/ 	.byte	0x04, 0x05
        /*0042*/ 	.short	(.L_254 - .L_253)
.L_253:
        /*0044*/ 	.word	0x00000001
        /*0048*/ 	.word	0x00000001
        /*004c*/ 	.word	0x00000001


	//----- nvinfo : EIATTR_CBANK_PARAM_SIZE
	.align		4
.L_254:
        /*0050*/ 	.byte	0x03, 0x19
        /*0052*/ 	.short	0x000c


	//----- nvinfo : EIATTR_PARAM_CBANK
	.align		4
        /*0054*/ 	.byte	0x04, 0x0a
        /*0056*/ 	.short	(.L_256 - .L_255)
	.align		4
.L_255:
        /*0058*/ 	.word	index@(.nv.constant0._ZN6thrust24THRUST_300001_SM_1000_NS8cuda_cub4core6detail13_kernel_agentINS1_8__reduce10DrainAgentIiEEJN3cub18CUB_300001_SM_10009GridQueueIjEEiEEEvDpT0_)
        /*005c*/ 	.short	0x0380
        /*005e*/ 	.short	0x000c


	//----- nvinfo : EIATTR_SW_WAR
	.align		4
.L_256:
        /*0060*/ 	.byte	0x04, 0x36
        /*0062*/ 	.short	(.L_258 - .L_257)
.L_257:
        /*0064*/ 	.word	0x00000008
.L_258:


//--------------------- .nv.info._ZN6thrust24THRUST_300001_SM_1000_NS8cuda_cub4core6detail13_kernel_agentINS1_8__reduce11ReduceAgentINS0_12zip_iteratorIN4cuda3std3__45tupleIJNS0_10device_ptrIdEENS0_17counting_iteratorIlNS0_11use_defaultESF_SF_EEEEEEEPNSB_IJdlEEESJ_iNS1_9__extrema9arg_max_fIdl10comparatorEEEEJSI_SK_iN3cub18CUB_300001_SM_100013GridEvenShareIiEENSR_9GridQueueIjEESO_EEEvDpT0_ --------------------------
	.section	.nv.info._ZN6thrust24THRUST_300001_SM_1000_NS8cuda_cub4core6detail13_kernel_agentINS1_8__reduce11ReduceAgentINS0_12zip_iteratorIN4cuda3std3__45tupleIJNS0_10device_ptrIdEENS0_17counting_iteratorIlNS0_11use_defaultESF_SF_EEEEEEEPNSB_IJdlEEESJ_iNS1_9__extrema9arg_max_fIdl10comparatorEEEEJSI_SK_iN3cub18CUB_300001_SM_100013GridEvenShareIiEENSR_9GridQueueIjEESO_EEEvDpT0_,"",@"SHT_CUDA_INFO"
	.sectionflags	@""
	.align	4


	//----- nvinfo : EIATTR_CUDA_API_VERSION
	.align		4
        /*0000*/ 	.byte	0x04, 0x37
        /*0002*/ 	.short	(.L_260 - .L_259)
.L_259:
        /*0004*/ 	.word	0x00000082


	//----- nvinfo : EIATTR_KPARAM_INFO
	.align		4
.L_260:
        /*0008*/ 	.byte	0x04, 0x17
        /*000a*/ 	.short	(.L_262 - .L_261)
.L_261:
        /*000c*/ 	.word	0x00000000
        /*0010*/ 	.short	0x0005
        /*0012*/ 	.short	0x0050
        /*0014*/ 	.byte	0x00, 0xf0, 0x05, 0x00


	//----- nvinfo : EIATTR_KPARAM_INFO
	.align		4
.L_262:
        /*0018*/ 	.byte	0x04, 0x17
        /*001a*/ 	.short	(.L_264 - .L_263)
.L_263:
        /*001c*/ 	.word	0x00000000
        /*0020*/ 	.short	0x0004
        /*0022*/ 	.short	0x0048
        /*0024*/ 	.byte	0x00, 0xf0, 0x21, 0x00


	//----- nvinfo : EIATTR_KPARAM_INFO
	.align		4
.L_264:
        /*0028*/ 	.byte	0x04, 0x17
        /*002a*/ 	.short	(.L_266 - .L_265)
.L_265:
        /*002c*/ 	.word	0x00000000
        /*0030*/ 	.short	0x0003
        /*0032*/ 	.short	0x001c
        /*0034*/ 	.byte	0x00, 0xf0, 0xa1, 0x00


	//----- nvinfo : EIATTR_KPARAM_INFO
	.align		4
.L_266:
        /*0038*/ 	.byte	0x04, 0x17
        /*003a*/ 	.short	(.L_268 - .L_267)
.L_267:
        /*003c*/ 	.word	0x00000000
        /*0040*/ 	.short	0x0002
        /*0042*/ 	.short	0x0018
        /*0044*/ 	.byte	0x00, 0xf0, 0x11, 0x00


	//----- nvinfo : EIATTR_KPARAM_INFO
	.align		4
.L_268:
        /*0048*/ 	.byte	0x04, 0x17
        /*004a*/ 	.short	(.L_270 - .L_269)
.L_269:
        /*004c*/ 	.word	0x00000000
        /*0050*/ 	.short	0x0001
        /*0052*/ 	.short	0x0010
        /*0054*/ 	.byte	0x00, 0xf5, 0x21, 0x00


	//----- nvinfo : EIATTR_KPARAM_INFO
	.align		4
.L_270:
        /*0058*/ 	.byte	0x04, 0x17
        /*005a*/ 	.short	(.L_272 - .L_271)
.L_271:
        /*005c*/ 	.word	0x00000000
        /*0060*/ 	.short	0x0000
        /*0062*/ 	.short	0x0000
        /*0064*/ 	.byte	0x00, 0xf0, 0x41, 0x00


	//----- nvinfo : EIATTR_SPARSE_MMA_MASK
	.align		4
.L_272:
        /*0068*/ 	.byte	0x03, 0x50
        /*006a*/ 	.short	0x0000


	//----- nvinfo : EIATTR_MAXREG_COUNT
	.align		4
        /*006c*/ 	.byte	0x03, 0x1b
        /*006e*/ 	.short	0x00ff


	//----- nvinfo : EIATTR_NUM_BARRIERS
	.align		4
        /*0070*/ 	.byte	0x02, 0x4c
        /*0072*/ 	.byte	0x01
	.zero		1


	//----- nvinfo : EIATTR_MERCURY_ISA_VERSION
	.align		4
        /*0074*/ 	.byte	0x03, 0x5f
        /*0076*/ 	.short	0x0101


	//----- nvinfo : EIATTR_COOP_GROUP_MASK_REGIDS
	.align		4
        /*0078*/ 	.byte	0x04, 0x29
        /*007a*/ 	.short	(.L_274 - .L_273)


	//   ....[0]....
.L_273:
        /*007c*/ 	.word	0xffffffff


	//   ....[1]....
        /*0080*/ 	.word	0xffffffff


	//   ....[2]....
        /*0084*/ 	.word	0xffffffff


	//   ....[3]....
        /*0088*/ 	.word	0xffffffff


	//   ....[4]....
        /*008c*/ 	.word	0xffffffff


	//   ....[5]....
        /*0090*/ 	.word	0xffffffff


	//   ....[6]....
        /*0094*/ 	.word	0xffffffff


	//   ....[7]....
        /*0098*/ 	.word	0xffffffff


	//   ....[8]....
        /*009c*/ 	.word	0xffffffff


	//   ....[9]....
        /*00a0*/ 	.word	0xffffffff


	//   ....[10]....
        /*00a4*/ 	.word	0xffffffff


	//   ....[11]....
        /*00a8*/ 	.word	0xffffffff


	//   ....[12]....
        /*00ac*/ 	.word	0xffffffff


	//   ....[13]....
        /*00b0*/ 	.word	0xffffffff


	//   ....[14]....
        /*00b4*/ 	.word	0xffffffff


	//   ....[15]....
        /*00b8*/ 	.word	0xffffffff


	//   ....[16]....
        /*00bc*/ 	.word	0xffffffff


	//   ....[17]....
        /*00c0*/ 	.word	0xffffffff


	//   ....[18]....
        /*00c4*/ 	.word	0xffffffff


	//   ....[19]....
        /*00c8*/ 	.word	0xffffffff


	//   ....[20]....
        /*00cc*/ 	.word	0xffffffff


	//   ....[21]....
        /*00d0*/ 	.word	0xffffffff


	//   ....[22]....
        /*00d4*/ 	.word	0xffffffff


	//   ....[23]....
        /*00d8*/ 	.word	0xffffffff


	//   ....[24]....
        /*00dc*/ 	.word	0xffffffff


	//   ....[25]....
        /*00e0*/ 	.word	0xffffffff


	//   ....[26]....
        /*00e4*/ 	.word	0xffffffff


	//   ....[27]....
        /*00e8*/ 	.word	0xffffffff


	//   ....[28]....
        /*00ec*/ 	.word	0xffffffff


	//   ....[29]....
        /*00f0*/ 	.word	0xffffffff


	//   ....[30]....
        /*00f4*/ 	.word	0xffffffff


	//   ....[31]....
        /*00f8*/ 	.word	0xffffffff


	//   ....[32]....
        /*00fc*/ 	.word	0xffffffff


	//   ....[33]....
        /*0100*/ 	.word	0xffffffff


	//   ....[34]....
        /*0104*/ 	.word	0xffffffff


	//   ....[35]....
        /*0108*/ 	.word	0xffffffff


	//   ....[36]....
        /*010c*/ 	.word	0xffffffff


	//   ....[37]....
        /*0110*/ 	.word	0xffffffff


	//   ....[38]....
        /*0114*/ 	.word	0xffffffff


	//   ....[39]....
        /*0118*/ 	.word	0xffffffff


	//   ....[40]....
        /*011c*/ 	.word	0xffffffff


	//   ....[41]....
        /*0120*/ 	.word	0xffffffff


	//   ....[42]....
        /*0124*/ 	.word	0xffffffff


	//   ....[43]....
        /*0128*/ 	.word	0xffffffff


	//   ....[44]....
        /*012c*/ 	.word	0xffffffff


	//   ....[45]....
        /*0130*/ 	.word	0xffffffff


	//   ....[46]....
        /*0134*/ 	.word	0xffffffff


	//   ....[47]....
        /*0138*/ 	.word	0xffffffff


	//   ....[48]....
        /*013c*/ 	.word	0xffffffff


	//   ....[49]....
        /*0140*/ 	.word	0xffffffff


	//   ....[50]....
        /*0144*/ 	.word	0xffffffff


	//   ....[51]....
        /*0148*/ 	.word	0xffffffff


	//   ....[52]....
        /*014c*/ 	.word	0xffffffff


	//   ....[53]....
        /*0150*/ 	.word	0xffffffff


	//   ....[54]....
        /*0154*/ 	.word	0xffffffff


	//   ....[55]....
        /*0158*/ 	.word	0xffffffff


	//   ....[56]....
        /*015c*/ 	.word	0xffffffff


	//   ....[57]....
        /*0160*/ 	.word	0xffffffff


	//   ....[58]....
        /*0164*/ 	.word	0xffffffff


	//   ....[59]....
        /*0168*/ 	.word	0xffffffff


	//----- nvinfo : EIATTR_COOP_GROUP_INSTR_OFFSETS
	.align		4
.L_274:
        /*016c*/ 	.byte	0x04, 0x28
        /*016e*/ 	.short	(.L_276 - .L_275)


	//   ....[0]....
.L_275:
        /*0170*/ 	.word	0x00000cd0


	//   ....[1]....
        /*0174*/ 	.word	0x00000d00


	//   ....[2]....
        /*0178*/ 	.word	0x00000d20


	//   ....[3]....
        /*017c*/ 	.word	0x00000d30


	//   ....[4]....
        /*0180*/ 	.word	0x00000ec0


	//   ....[5]....
        /*0184*/ 	.word	0x00000ef0


	//   ....[6]....
        /*0188*/ 	.word	0x00000f20


	//   ....[7]....
        /*018c*/ 	.word	0x00000f40


	//   ....[8]....
        /*0190*/ 	.word	0x000010c0


	//   ....[9]....
        /*0194*/ 	.word	0x00001100


	//   ....[10]....
        /*0198*/ 	.word	0x00001130


	//   ....[11]....
        /*019c*/ 	.word	0x00001140


	//   ....[12]....
        /*01a0*/ 	.word	0x000012c0


	//   ....[13]....
        /*01a4*/ 	.word	0x000012f0


	//   ....[14]....
        /*01a8*/ 	.word	0x00001320


	//   ....[15]....
        /*01ac*/ 	.word	0x00001340


	//   ....[16]....
        /*01b0*/ 	.word	0x000014c0


	//   ....[17]....
        /*01b4*/ 	.word	0x000014f0


	//   ....[18]....
        /*01b8*/ 	.word	0x00001520


	//   ....[19]....
        /*01bc*/ 	.word	0x00001540


	//   ....[20]....
        /*01c0*/ 	.word	0x000022b0


	//   ....[21]....
        /*01c4*/ 	.word	0x000022c0


	//   ....[22]....
        /*01c8*/ 	.word	0x000022d0


	//   ....[23]....
        /*01cc*/ 	.word	0x000022f0


	//   ....[24]....
        /*01d0*/ 	.word	0x00002470


	//   ....[25]....
        /*01d4*/ 	.word	0x000024b0


	//   ....[26]....
        /*01d8*/ 	.word	0x000024e0


	//   ....[27]....
        /*01dc*/ 	.word	0x00002500


	//   ....[28]....
        /*01e0*/ 	.word	0x00002680


	//   ....[29]....
        /*01e4*/ 	.word	0x000026c0


	//   ....[30]....
        /*01e8*/ 	.word	0x000026f0


	//   ....[31]....
        /*01ec*/ 	.word	0x00002710


	//   ....[32]....
        /*01f0*/ 	.word	0x00002890


	//   ....[33]....
        /*01f4*/ 	.word	0x000028d0


	//   ....[34]....
        /*01f8*/ 	.word	0x00002900


	//   ....[35]....
        /*01fc*/ 	.word	0x00002920


	//   ....[36]....
        /*0200*/ 	.word	0x00002aa0


	//   ....[37]....
        /*0204*/ 	.word	0x00002ae0


	//   ....[38]....
        /*0208*/ 	.word	0x00002b10


	//   ....[39]....
        /*020c*/ 	.word	0x00002b30


	//   ....[40]....
        /*0210*/ 	.word	0x000051f0


	//   ....[41]....
        /*0214*/ 	.word	0x00005220


	//   ....[42]....
        /*0218*/ 	.word	0x00005240


	//   ....[43]....
        /*021c*/ 	.word	0x00005250


	//   ....[44]....
        /*0220*/ 	.word	0x000053e0


	//   ....[45]....
        /*0224*/ 	.word	0x00005410


	//   ....[46]....
        /*0228*/ 	.word	0x00005440


	//   ....[47]....
        /*022c*/ 	.word	0x00005460


	//   ....[48]....
        /*0230*/ 	.word	0x000055e0


	//   ....[49]....
        /*0234*/ 	.word	0x00005610


	//   ....[50]....
        /*0238*/ 	.word	0x00005640


	//   ....[51]....
        /*023c*/ 	.word	0x00005660


	//   ....[52]....
        /*0240*/ 	.word	0x000057e0


	//   ....[53]....
        /*0244*/ 	.word	0x00005810


	//   ....[54]....
        /*0248*/ 	.word	0x00005840


	//   ....[55]....
        /*024c*/ 	.word	0x00005860


	//   ....[56]....
        /*0250*/ 	.word	0x000059e0


	//   ....[57]....
        /*0254*/ 	.word	0x00005a10


	//   ....[58]....
        /*0258*/ 	.word	0x00005a40


	//   ....[59]....
        /*025c*/ 	.word	0x00005a60


	//----- nvinfo : EIATTR_VRC_CTA_INIT_COUNT
	.align		4
.L_276:
        /*0260*/ 	.byte	0x02, 0x4a
	.zero		1
	.zero		1


	//----- nvinfo : EIATTR_EXIT_INSTR_OFFSETS
	.align		4
        /*0264*/ 	.byte	0x04, 0x1c
        /*0266*/ 	.short	(.L_278 - .L_277)


	//   ....[0]....
.L_277:
        /*0268*/ 	.word	0x00006710


	//   ....[1]....
        /*026c*/ 	.word	0x00006770


	//----- nvinfo : EIATTR_MAX_THREADS
	.align		4
.L_278:
        /*0270*/ 	.byte	0x04, 0x05
        /*0272*/ 	.short	(.L_280 - .L_279)
.L_279:
        /*0274*/ 	.word	0x00000100
        /*0278*/ 	.word	0x00000001
        /*027c*/ 	.word	0x00000001


	//----- nvinfo : EIATTR_CRS_STACK_SIZE
	.align		4
.L_280:
        /*0280*/ 	.byte	0x04, 0x1e
        /*0282*/ 	.short	(.L_282 - .L_281)
.L_281:
        /*0284*/ 	.word	0x00000000


	//----- nvinfo : EIATTR_CBANK_PARAM_SIZE
	.align		4
.L_282:
        /*0288*/ 	.byte	0x03, 0x19
        /*028a*/ 	.short	0x0051


	//----- nvinfo : EIATTR_PARAM_CBANK
	.align		4
        /*028c*/ 	.byte	0x04, 0x0a
        /*028e*/ 	.short	(.L_284 - .L_283)
	.align		4
.L_283:
        /*0290*/ 	.word	index@(.nv.constant0._ZN6thrust24THRUST_300001_SM_1000_NS8cuda_cub4core6detail13_kernel_agentINS1_8__reduce11ReduceAgentINS0_12zip_iteratorIN4cuda3std3__45tupleIJNS0_10device_ptrIdEENS0_17counting_iteratorIlNS0_11use_defaultESF_SF_EEEEEEEPNSB_IJdlEEESJ_iNS1_9__extrema9arg_max_fIdl10comparatorEEEEJSI_SK_iN3cub18CUB_300001_SM_100013GridEvenShareIiEENSR_9GridQueueIjEESO_EEEvDpT0_)
        /*0294*/ 	.short	0x0380
        /*0296*/ 	.short	0x0051


	//----- nvinfo : EIATTR_SW_WAR
	.align		4
.L_284:
        /*0298*/ 	.byte	0x04, 0x36
        /*029a*/ 	.short	(.L_286 - .L_285)
.L_285:
        /*029c*/ 	.word	0x00000008
.L_286:


//--------------------- .nv.info._ZN6thrust24THRUST_300001_SM_1000_NS8cuda_cub4core6detail13_kernel_agentINS1_8__reduce11ReduceAgentINS0_12zip_iteratorIN4cuda3std3__45tupleIJNS0_10device_ptrIdEENS0_17counting_iteratorIlNS0_11use_defaultESF_SF_EEEEEEEPNSB_IJdlEEESJ_iNS1_9__extrema9arg_max_fIdl10comparatorEEEEJSI_SK_iSO_EEEvDpT0_ --------------------------
	.section	.nv.info._ZN6thrust24THRUST_300001_SM_1000_NS8cuda_cub4core6detail13_kernel_agentINS1_8__reduce11ReduceAgentINS0_12zip_iteratorIN4cuda3std3__45tupleIJNS0_10device_ptrIdEENS0_17counting_iteratorIlNS0_11use_defaultESF_SF_EEEEEEEPNSB_IJdlEEESJ_iNS1_9__extrema9arg_max_fIdl10comparatorEEEEJSI_SK_iSO_EEEvDpT0_,"",@"SHT_CUDA_INFO"
	.sectionflags	@""
	.align	4


	//----- nvinfo : EIATTR_CUDA_API_VERSION
	.align		4
        /*0000*/ 	.byte	0x04, 0x37
        /*0002*/ 	.short	(.L_288 - .L_287)
.L_287:
        /*0004*/ 	.word	0x00000082


	//----- nvinfo : EIATTR_KPARAM_INFO
	.align		4
.L_288:
        /*0008*/ 	.byte	0x04, 0x17
        /*000a*/ 	.short	(.L_290 - .L_289)
.L_289:
        /*000c*/ 	.word	0x00000000
        /*0010*/ 	.short	0x0003
        /*0012*/ 	.short	0x001c
        /*0014*/ 	.byte	0x00, 0xf0, 0x05, 0x00


	//----- nvinfo : EIATTR_KPARAM_INFO
	.align		4
.L_290:
        /*0018*/ 	.byte	0x04, 0x17
        /*001a*/ 	.short	(.L_292 - .L_291)
.L_291:
        /*001c*/ 	.word	0x00000000
        /*0020*/ 	.short	0x0002
        /*0022*/ 	.short	0x0018
        /*0024*/ 	.byte	0x00, 0xf0, 0x11, 0x00


	//----- nvinfo : EIATTR_KPARAM_INFO
	.align		4
.L_292:
        /*0028*/ 	.byte	0x04, 0x17
        /*002a*/ 	.short	(.L_294 - .L_293)
.L_293:
        /*002c*/ 	.word	0x00000000
        /*0030*/ 	.short	0x0001
        /*0032*/ 	.short	0x0010
        /*0034*/ 	.byte	0x00, 0xf5, 0x21, 0x00


	//----- nvinfo : EIATTR_KPARAM_INFO
	.align		4
.L_294:
        /*0038*/ 	.byte	0x04, 0x17
        /*003a*/ 	.short	(.L_296 - .L_295)
.L_295:
        /*003c*/ 	.word	0x00000000
        /*0040*/ 	.short	0x0000
        /*0042*/ 	.short	0x0000
        /*0044*/ 	.byte	0x00, 0xf0, 0x41, 0x00


	//----- nvinfo : EIATTR_SPARSE_MMA_MASK
	.align		4
.L_296:
        /*0048*/ 	.byte	0x03, 0x50
        /*004a*/ 	.short	0x0000


	//----- nvinfo : EIATTR_MAXREG_COUNT
	.align		4
        /*004c*/ 	.byte	0x03, 0x1b
        /*004e*/ 	.short	0x00ff


	//----- nvinfo : EIATTR_NUM_BARRIERS
	.align		4
        /*0050*/ 	.byte	0x02, 0x4c
        /*0052*/ 	.byte	0x01
	.zero		1


	//----- nvinfo : EIATTR_MERCURY_ISA_VERSION
	.align		4
        /*0054*/ 	.byte	0x03, 0x5f
        /*0056*/ 	.short	0x0101


	//----- nvinfo : EIATTR_COOP_GROUP_MASK_REGIDS
	.align		4
        /*0058*/ 	.byte	0x04, 0x29
        /*005a*/ 	.short	(.L_298 - .L_297)


	//   ....[0]....
.L_297:
        /*005c*/ 	.word	0xffffffff


	//   ....[1]....
        /*0060*/ 	.word	0xffffffff


	//   ....[2]....
        /*0064*/ 	.word	0xffffffff


	//   ....[3]....
        /*0068*/ 	.word	0xffffffff


	//   ....[4]....
        /*006c*/ 	.word	0xffffffff


	//   ....[5]....
        /*0070*/ 	.word	0xffffffff


	//   ....[6]....
        /*0074*/ 	.word	0xffffffff


	//   ....[7]....
        /*0078*/ 	.word	0xffffffff


	//   ....[8]....
        /*007c*/ 	.word	0xffffffff


	//   ....[9]....
        /*0080*/ 	.word	0xffffffff


	//   ....[10]....
        /*0084*/ 	.word	0xffffffff


	//   ....[11]....
        /*0088*/ 	.word	0xffffffff


	//   ....[12]....
        /*008c*/ 	.word	0xffffffff


	//   ....[13]....
        /*0090*/ 	.word	0xffffffff


	//   ....[14]....
        /*0094*/ 	.word	0xffffffff


	//   ....[15]....
        /*0098*/ 	.word	0xffffffff


	//   ....[16]....
        /*009c*/ 	.word	0xffffffff


	//   ....[17]....
        /*00a0*/ 	.word	0xffffffff


	//   ....[18]....
        /*00a4*/ 	.word	0xffffffff


	//   ....[19]....
        /*00a8*/ 	.word	0xffffffff


	//   ....[20]....
        /*00ac*/ 	.word	0xffffffff


	//   ....[21]....
        /*00b0*/ 	.word	0xffffffff


	//   ....[22]....
        /*00b4*/ 	.word	0xffffffff


	//   ....[23]....
        /*00b8*/ 	.word	0xffffffff


	//   ....[24]....
        /*00bc*/ 	.word	0xffffffff


	//   ....[25]....
        /*00c0*/ 	.word	0xffffffff


	//   ....[26]....
        /*00c4*/ 	.word	0xffffffff


	//   ....[27]....
        /*00c8*/ 	.word	0xffffffff


	//   ....[28]....
        /*00cc*/ 	.word	0xffffffff


	//   ....[29]....
        /*00d0*/ 	.word	0xffffffff


	//   ....[30]....
        /*00d4*/ 	.word	0xffffffff


	//   ....[31]....
        /*00d8*/ 	.word	0xffffffff


	//   ....[32]....
        /*00dc*/ 	.word	0xffffffff


	//   ....[33]....
        /*00e0*/ 	.word	0xffffffff


	//   ....[34]....
        /*00e4*/ 	.word	0xffffffff


	//   ....[35]....
        /*00e8*/ 	.word	0xffffffff


	//   ....[36]....
        /*00ec*/ 	.word	0xffffffff


	//   ....[37]....
        /*00f0*/ 	.word	0xffffffff


	//   ....[38]....
        /*00f4*/ 	.word	0xffffffff


	//   ....[39]....
        /*00f8*/ 	.word	0xffffffff


	//   ....[40]....
        /*00fc*/ 	.word	0xffffffff


	//   ....[41]....
        /*0100*/ 	.word	0xffffffff


	//   ....[42]....
        /*0104*/ 	.word	0xffffffff


	//   ....[43]....
        /*0108*/ 	.word	0xffffffff


	//   ....[44]....
        /*010c*/ 	.word	0xffffffff


	//   ....[45]....
        /*0110*/ 	.word	0xffffffff


	//   ....[46]....
        /*0114*/ 	.word	0xffffffff


	//   ....[47]....
        /*0118*/ 	.word	0xffffffff


	//   ....[48]....
        /*011c*/ 	.word	0xffffffff


	//   ....[49]....
        /*0120*/ 	.word	0xffffffff


	//   ....[50]....
        /*0124*/ 	.word	0xffffffff


	//   ....[51]....
        /*0128*/ 	.word	0xffffffff


	//   ....[52]....
        /*012c*/ 	.word	0xffffffff


	//   ....[53]....
        /*0130*/ 	.word	0xffffffff


	//   ....[54]....
        /*0134*/ 	.word	0xffffffff


	//   ....[55]....
        /*0138*/ 	.word	0xffffffff


	//   ....[56]....
        /*013c*/ 	.word	0xffffffff


	//   ....[57]....
        /*0140*/ 	.word	0xffffffff


	//   ....[58]....
        /*0144*/ 	.word	0xffffffff


	//   ....[59]....
        /*0148*/ 	.word	0xffffffff


	//----- nvinfo : EIATTR_COOP_GROUP_INSTR_OFFSETS
	.align		4
.L_298:
        /*014c*/ 	.byte	0x04, 0x28
        /*014e*/ 	.short	(.L_300 - .L_299)


	//   ....[0]....
.L_299:
        /*0150*/ 	.word	0x00000c90


	//   ....[1]....
        /*0154*/ 	.word	0x00000cc0


	//   ....[2]....
        /*0158*/ 	.word	0x00000ce0


	//   ....[3]....
        /*015c*/ 	.word	0x00000cf0


	//   ....[4]....
        /*0160*/ 	.word	0x00000e80


	//   ....[5]....
        /*0164*/ 	.word	0x00000eb0


	//   ....[6]....
        /*0168*/ 	.word	0x00000ee0


	//   ....[7]....
        /*016c*/ 	.word	0x00000f00


	//   ....[8]....
        /*0170*/ 	.word	0x00001080


	//   ....[9]....
        /*0174*/ 	.word	0x000010b0


	//   ....[10]....
        /*0178*/ 	.word	0x000010e0


	//   ....[11]....
        /*017c*/ 	.word	0x00001100


	//   ....[12]....
        /*0180*/ 	.word	0x00001280


	//   ....[13]....
        /*0184*/ 	.word	0x000012b0


	//   ....[14]....
        /*0188*/ 	.word	0x000012e0


	//   ....[15]....
        /*018c*/ 	.word	0x00001300


	//   ....[16]....
        /*0190*/ 	.word	0x00001480


	//   ....[17]....
        /*0194*/ 	.word	0x000014b0


	//   ....[18]....
        /*0198*/ 	.word	0x000014e0


	//   ....[19]....
        /*019c*/ 	.word	0x00001500


	//   ....[20]....
        /*01a0*/ 	.word	0x00002260


	//   ....[21]....
        /*01a4*/ 	.word	0x00002270


	//   ....[22]....
        /*01a8*/ 	.word	0x00002280


	//   ....[23]....
        /*01ac*/ 	.word	0x000022a0


	//   ....[24]....
        /*01b0*/ 	.word	0x00002420


	//   ....[25]....
        /*01b4*/ 	.word	0x00002460


	//   ....[26]....
        /*01b8*/ 	.word	0x00002490


	//   ....[27]....
        /*01bc*/ 	.word	0x000024b0


	//   ....[28]....
        /*01c0*/ 	.word	0x00002630


	//   ....[29]....
        /*01c4*/ 	.word	0x00002670


	//   ....[30]....
        /*01c8*/ 	.word	0x000026a0


	//   ....[31]....
        /*01cc*/ 	.word	0x000026c0


	//   ....[32]....
        /*01d0*/ 	.word	0x00002840


	//   ....[33]....
        /*01d4*/ 	.word	0x00002880


	//   ....[34]....
        /*01d8*/ 	.word	0x000028b0


	//   ....[35]....
        /*01dc*/ 	.word	0x000028d0


	//   ....[36]....
        /*01e0*/ 	.word	0x00002a50


	//   ....[37]....
        /*01e4*/ 	.word	0x00002a90


	//   ....[38]....
        /*01e8*/ 	.word	0x00002ac0


	//   ....[39]....
        /*01ec*/ 	.word	0x00002ae0


	//   ....[40]....
        /*01f0*/ 	.word	0x00004f90


	//   ....[41]....
        /*01f4*/ 	.word	0x00004fc0


	//   ....[42]....
        /*01f8*/ 	.word	0x00004fe0


	//   ....[43]....
        /*01fc*/ 	.word	0x00004ff0


	//   ....[44]....
        /*0200*/ 	.word	0x00005180


	//   ....[45]....
        /*0204*/ 	.word	0x000051b0


	//   ....[46]....
        /*0208*/ 	.word	0x000051e0


	//   ....[47]....
        /*020c*/ 	.word	0x00005200


	//   ....[48]....
        /*0210*/ 	.word	0x00005380


	//   ....[49]....
        /*0214*/ 	.word	0x000053b0


	//   ....[50]....
        /*0218*/ 	.word	0x000053e0


	//   ....[51]....
        /*021c*/ 	.word	0x00005400


	//   ....[52]....
        /*0220*/ 	.word	0x00005580


	//   ....[53]....
        /*0224*/ 	.word	0x000055c0


	//   ....[54]....
        /*0228*/ 	.word	0x000055f0


	//   ....[55]....
        /*022c*/ 	.word	0x00005600


	//   ....[56]....
        /*0230*/ 	.word	0x00005780


	//   ....[57]....
        /*0234*/ 	.word	0x000057b0


	//   ....[58]....
        /*0238*/ 	.word	0x000057e0


	//   ....[59]....
        /*023c*/ 	.word	0x00005800


	//----- nvinfo : EIATTR_VRC_CTA_INIT_COUNT
	.align		4
.L_300:
        /*0240*/ 	.byte	0x02, 0x4a
	.zero		1
	.zero		1


	//----- nvinfo : EIATTR_EXIT_INSTR_OFFSETS
	.align		4
        /*0244*/ 	.byte	0x04, 0x1c
        /*0246*/ 	.short	(.L_302 - .L_301)


	//   ....[0]....
.L_301:
        /*0248*/ 	.word	0x00000030


	//   ....[1]....
        /*024c*/ 	.word	0x000064a0


	//   ....[2]....
        /*0250*/ 	.word	0x000064e0


	//----- nvinfo : EIATTR_MAX_THREADS
	.align		4
.L_302:
        /*0254*/ 	.byte	0x04, 0x05
        /*0256*/ 	.short	(.L_304 - .L_303)
.L_303:
        /*0258*/ 	.word	0x00000100
        /*025c*/ 	.word	0x00000001
        /*0260*/ 	.word	0x00000001


	//----- nvinfo : EIATTR_CRS_STACK_SIZE
	.align		4
.L_304:
        /*0264*/ 	.byte	0x04, 0x1e
        /*0266*/ 	.short	(.L_306 - .L_305)
.L_305:
        /*0268*/ 	.word	0x00000000


	//----- nvinfo : EIATTR_CBANK_PARAM_SIZE
	.align		4
.L_306:
        /*026c*/ 	.byte	0x03, 0x19
        /*026e*/ 	.short	0x001d


	//----- nvinfo : EIATTR_PARAM_CBANK
	.align		4
        /*0270*/ 	.byte	0x04, 0x0a
        /*0272*/ 	.short	(.L_308 - .L_307)
	.align		4
.L_307:
        /*0274*/ 	.word	index@(.nv.constant0._ZN6thrust24THRUST_300001_SM_1000_NS8cuda_cub4core6detail13_kernel_agentINS1_8__reduce11ReduceAgentINS0_12zip_iteratorIN4cuda3std3__45tupleIJNS0_10device_ptrIdEENS0_17counting_iteratorIlNS0_11use_defaultESF_SF_EEEEEEEPNSB_IJdlEEESJ_iNS1_9__extrema9arg_max_fIdl10comparatorEEEEJSI_SK_iSO_EEEvDpT0_)
        /*0278*/ 	.short	0x0380
        /*027a*/ 	.short	0x001d


	//----- nvinfo : EIATTR_SW_WAR
	.align		4
.L_308:
        /*027c*/ 	.byte	0x04, 0x36
        /*027e*/ 	.short	(.L_310 - .L_309)
.L_309:
        /*0280*/ 	.word	0x00000008
.L_310:


//--------------------- .nv.info._Z15backward_kernelPKdPdmi --------------------------
	.section	.nv.info._Z15backward_kernelPKdPdmi,"",@"SHT_CUDA_INFO"
	.sectionflags	@""
	.align	4


	//----- nvinfo : EIATTR_CUDA_API_VERSION
	.align		4
        /*0000*/ 	.byte	0x04, 0x37
        /*0002*/ 	.short	(.L_312 - .L_311)
.L_311:
        /*0004*/ 	.word	0x00000082


	//----- nvinfo : EIATTR_KPARAM_INFO
	.align		4
.L_312:
        /*0008*/ 	.byte	0x04, 0x17
        /*000a*/ 	.short	(.L_314 - .L_313)
.L_313:
        /*000c*/ 	.word	0x00000000
        /*0010*/ 	.short	0x0003
        /*0012*/ 	.short	0x0018
        /*0014*/ 	.byte	0x00, 0xf0, 0x11, 0x00


	//----- nvinfo : EIATTR_KPARAM_INFO
	.align		4
.L_314:
        /*0018*/ 	.byte	0x04, 0x17
        /*001a*/ 	.short	(.L_316 - .L_315)
.L_315:
        /*001c*/ 	.word	0x00000000
        /*0020*/ 	.short	0x0002
        /*0022*/ 	.short	0x0010
        /*0024*/ 	.byte	0x00, 0xf0, 0x21, 0x00


	//----- nvinfo : EIATTR_KPARAM_INFO
	.align		4
.L_316:
        /*0028*/ 	.byte	0x04, 0x17
        /*002a*/ 	.short	(.L_318 - .L_317)
.L_317:
        /*002c*/ 	.word	0x00000000
        /*0030*/ 	.short	0x0001
        /*0032*/ 	.short	0x0008
        /*0034*/ 	.byte	0x00, 0xf5, 0x21, 0x00


	//----- nvinfo : EIATTR_KPARAM_INFO
	.align		4
.L_318:
        /*0038*/ 	.byte	0x04, 0x17
        /*003a*/ 	.short	(.L_320 - .L_319)
.L_319:
        /*003c*/ 	.word	0x00000000
        /*0040*/ 	.short	0x0000
        /*0042*/ 	.short	0x0000
        /*0044*/ 	.byte	0x00, 0xf5, 0x21, 0x00


	//----- nvinfo : EIATTR_SPARSE_MMA_MASK
	.align		4
.L_320:
        /*0048*/ 	.byte	0x03, 0x50
        /*004a*/ 	.short	0x0000


	//----- nvinfo : EIATTR_MAXREG_COUNT
	.align		4
        /*004c*/ 	.byte	0x03, 0x1b
        /*004e*/ 	.short	0x00ff


	//----- nvinfo : EIATTR_MERCURY_ISA_VERSION
	.align		4
        /*0050*/ 	.byte	0x03, 0x5f
        /*0052*/ 	.short	0x0101


	//----- nvinfo : EIATTR_VRC_CTA_INIT_COUNT
	.align		4
        /*0054*/ 	.byte	0x02, 0x4a
	.zero		1
	.zero		1


	//----- nvinfo : EIATTR_EXIT_INSTR_OFFSETS
	.align		4
        /*0058*/ 	.byte	0x04, 0x1c
        /*005a*/ 	.short	(.L_322 - .L_321)


	//   ....[0]....
.L_321:
        /*005c*/ 	.word	0x00000090


	//   ....[1]....
        /*0060*/ 	.word	0x00000230


	//----- nvinfo : EIATTR_CRS_STACK_SIZE
	.align		4
.L_322:
        /*0064*/ 	.byte	0x04, 0x1e
        /*0066*/ 	.short	(.L_324 - .L_323)
.L_323:
        /*0068*/ 	.word	0x00000000


	//----- nvinfo : EIATTR_CBANK_PARAM_SIZE
	.align		4
.L_324:
        /*006c*/ 	.byte	0x03, 0x19
        /*006e*/ 	.short	0x001c


	//----- nvinfo : EIATTR_PARAM_CBANK
	.align		4
        /*0070*/ 	.byte	0x04, 0x0a
        /*0072*/ 	.short	(.L_326 - .L_325)
	.align		4
.L_325:
        /*0074*/ 	.word	index@(.nv.constant0._Z15backward_kernelPKdPdmi)
        /*0078*/ 	.short	0x0380
        /*007a*/ 	.short	0x001c


	//----- nvinfo : EIATTR_SW_WAR
	.align		4
.L_326:
        /*007c*/ 	.byte	0x04, 0x36
        /*007e*/ 	.short	(.L_328 - .L_327)
.L_327:
        /*0080*/ 	.word	0x00000008
.L_328:


//--------------------- .nv.info._Z20normalize_row_kernelPdmi --------------------------
	.section	.nv.info._Z20normalize_row_kernelPdmi,"",@"SHT_CUDA_INFO"
	.sectionflags	@""
	.align	4


	//----- nvinfo : EIATTR_CUDA_API_VERSION
	.align		4
        /*0000*/ 	.byte	0x04, 0x37
        /*0002*/ 	.short	(.L_330 - .L_329)
.L_329:
        /*0004*/ 	.word	0x00000082


	//----- nvinfo : EIATTR_KPARAM_INFO
	.align		4
.L_330:
        /*0008*/ 	.byte	0x04, 0x17
        /*000a*/ 	.short	(.L_332 - .L_331)
.L_331:
        /*000c*/ 	.word	0x00000000
        /*0010*/ 	.short	0x0002
        /*0012*/ 	.short	0x0010
        /*0014*/ 	.byte	0x00, 0xf0, 0x11, 0x00


	//----- nvinfo : EIATTR_KPARAM_INFO
	.align		4
.L_332:
        /*0018*/ 	.byte	0x04, 0x17
        /*001a*/ 	.short	(.L_334 - .L_333)
.L_333:
        /*001c*/ 	.word	0x00000000
        /*0020*/ 	.short	0x0001
        /*0022*/ 	.short	0x0008
        /*0024*/ 	.byte	0x00, 0xf0, 0x21, 0x00


	//----- nvinfo : EIATTR_KPARAM_INFO
	.align		4
.L_334:
        /*0028*/ 	.byte	0x04, 0x17
        /*002a*/ 	.short	(.L_336 - .L_335)
.L_335:
        /*002c*/ 	.word	0x00000000
        /*0030*/ 	.short	0x0000
        /*0032*/ 	.short	0x0000
        /*0034*/ 	.byte	0x00, 0xf5, 0x21, 0x00


	//----- nvinfo : EIATTR_SPARSE_MMA_MASK
	.align		4
.L_336:
        /*0038*/ 	.byte	0x03, 0x50
        /*003a*/ 	.short	0x0000


	//----- nvinfo : EIATTR_MAXREG_COUNT
	.align		4
        /*003c*/ 	.byte	0x03, 0x1b
        /*003e*/ 	.short	0x00ff


	//----- nvinfo : EIATTR_MERCURY_ISA_VERSION
	.align		4
        /*0040*/ 	.byte	0x03, 0x5f
        /*0042*/ 	.short	0x0101


	//----- nvinfo : EIATTR_VRC_CTA_INIT_COUNT
	.align		4
        /*0044*/ 	.byte	0x02, 0x4a
	.zero		1
	.zero		1


	//----- nvinfo : EIATTR_EXIT_INSTR_OFFSETS
	.align		4
        /*0048*/ 	.byte	0x04, 0x1c
        /*004a*/ 	.short	(.L_338 - .L_337)


	//   ....[0]....
.L_337:
        /*004c*/ 	.word	0x000000e0


	//   ....[1]....
        /*0050*/ 	.word	0x00000470


	//----- nvinfo : EIATTR_CRS_STACK_SIZE
	.align		4
.L_338:
        /*0054*/ 	.byte	0x04, 0x1e
        /*0056*/ 	.short	(.L_340 - .L_339)
.L_339:
        /*0058*/ 	.word	0x00000000


	//----- nvinfo : EIATTR_CBANK_PARAM_SIZE
	.align		4
.L_340:
        /*005c*/ 	.byte	0x03, 0x19
        /*005e*/ 	.short	0x0014


	//----- nvinfo : EIATTR_PARAM_CBANK
	.align		4
        /*0060*/ 	.byte	0x04, 0x0a
        /*0062*/ 	.short	(.L_342 - .L_341)
	.align		4
.L_341:
        /*0064*/ 	.word	index@(.nv.constant0._Z20normalize_row_kernelPdmi)
        /*0068*/ 	.short	0x0380
        /*006a*/ 	.short	0x0014


	//----- nvinfo : EIATTR_SW_WAR
	.align		4
.L_342:
        /*006c*/ 	.byte	0x04, 0x36
        /*006e*/ 	.short	(.L_344 - .L_343)
.L_343:
        /*0070*/ 	.word	0x00000008
.L_344:


//--------------------- .nv.info._Z24eliminate_forward_kernelPdmi --------------------------
	.section	.nv.info._Z24eliminate_forward_kernelPdmi,"",@"SHT_CUDA_INFO"
	.sectionflags	@""
	.align	4


	//----- nvinfo : EIATTR_CUDA_API_VERSION
	.align		4
        /*0000*/ 	.byte	0x04, 0x37
        /*0002*/ 	.short	(.L_346 - .L_345)
.L_345:
        /*0004*/ 	.word	0x00000082


	//----- nvinfo : EIATTR_KPARAM_INFO
	.align		4
.L_346:
        /*0008*/ 	.byte	0x04, 0x17
        /*000a*/ 	.short	(.L_348 - .L_347)
.L_347:
        /*000c*/ 	.word	0x00000000
        /*0010*/ 	.short	0x0002
        /*0012*/ 	.short	0x0010
        /*0014*/ 	.byte	0x00, 0xf0, 0x11, 0x00


	//----- nvinfo : EIATTR_KPARAM_INFO
	.align		4
.L_348:
        /*0018*/ 	.byte	0x04, 0x17
        /*001a*/ 	.short	(.L_350 - .L_349)
.L_349:
        /*001c*/ 	.word	0x00000000
        /*0020*/ 	.short	0x0001
        /*0022*/ 	.short	0x0008
        /*0024*/ 	.byte	0x00, 0xf0, 0x21, 0x00


	//----- nvinfo : EIATTR_KPARAM_INFO
	.align		4
.L_350:
        /*0028*/ 	.byte	0x04, 0x17
        /*002a*/ 	.short	(.L_352 - .L_351)
.L_351:
        /*002c*/ 	.word	0x00000000
        /*0030*/ 	.short	0x0000
        /*0032*/ 	.short	0x0000
        /*0034*/ 	.byte	0x00, 0xf5, 0x21, 0x00


	//----- nvinfo : EIATTR_SPARSE_MMA_MASK
	.align		4
.L_352:
        /*0038*/ 	.byte	0x03, 0x50
        /*003a*/ 	.short	0x0000


	//----- nvinfo : EIATTR_MAXREG_COUNT
	.align		4
        /*003c*/ 	.byte	0x03, 0x1b
        /*003e*/ 	.short	0x00ff


	//----- nvinfo : EIATTR_MERCURY_ISA_VERSION
	.align		4
        /*0040*/ 	.byte	0x03, 0x5f
        /*0042*/ 	.short	0x0101


	//----- nvinfo : EIATTR_VRC_CTA_INIT_COUNT
	.align		4
        /*0044*/ 	.byte	0x02, 0x4a
	.zero		1
	.zero		1


	//----- nvinfo : EIATTR_EXIT_INSTR_OFFSETS
	.align		4
        /*0048*/ 	.byte	0x04, 0x1c
        /*004a*/ 	.short	(.L_354 - .L_353)


	//   ....[0]....
.L_353:
        /*004c*/ 	.word	0x000000e0


	//   ....[1]....
        /*0050*/ 	.word	0x000004c0


	//----- nvinfo : EIATTR_CRS_STACK_SIZE
	.align		4
.L_354:
        /*0054*/ 	.byte	0x04, 0x1e
        /*0056*/ 	.short	(.L_356 - .L_355)
.L_355:
        /*0058*/ 	.word	0x00000000


	//----- nvinfo : EIATTR_CBANK_PARAM_SIZE
	.align		4
.L_356:
        /*005c*/ 	.byte	0x03, 0x19
        /*005e*/ 	.short	0x0014


	//----- nvinfo : EIATTR_PARAM_CBANK
	.align		4
        /*0060*/ 	.byte	0x04, 0x0a
        /*0062*/ 	.short	(.L_358 - .L_357)
	.align		4
.L_357:
        /*0064*/ 	.word	index@(.nv.constant0._Z24eliminate_forward_kernelPdmi)
        /*0068*/ 	.short	0x0380
        /*006a*/ 	.short	0x0014


	//----- nvinfo : EIATTR_SW_WAR
	.align		4
.L_358:
        /*006c*/ 	.byte	0x04, 0x36
        /*006e*/ 	.short	(.L_360 - .L_359)
.L_359:
        /*0070*/ 	.word	0x00000008
.L_360:


//--------------------- .nv.info._Z19row_exchange_kernelPdmii --------------------------
	.section	.nv.info._Z19row_exchange_kernelPdmii,"",@"SHT_CUDA_INFO"
	.sectionflags	@""
	.align	4


	//----- nvinfo : EIATTR_CUDA_API_VERSION
	.align		4
        /*0000*/ 	.byte	0x04, 0x37
        /*0002*/ 	.short	(.L_362 - .L_361)
.L_361:
        /*0004*/ 	.word	0x00000082


	//----- nvinfo : EIATTR_KPARAM_INFO
	.align		4
.L_362:
        /*0008*/ 	.byte	0x04, 0x17
        /*000a*/ 	.short	(.L_364 - .L_363)
.L_363:
        /*000c*/ 	.word	0x00000000
        /*0010*/ 	.short	0x0003
        /*0012*/ 	.short	0x0014
        /*0014*/ 	.byte	0x00, 0xf0, 0x11, 0x00


	//----- nvinfo : EIATTR_KPARAM_INFO
	.align		4
.L_364:
        /*0018*/ 	.byte	0x04, 0x17
        /*001a*/ 	.short	(.L_366 - .L_365)
.L_365:
        /*001c*/ 	.word	0x00000000
        /*0020*/ 	.short	0x0002
        /*0022*/ 	.short	0x0010
        /*0024*/ 	.byte	0x00, 0xf0, 0x11, 0x00


	//----- nvinfo : EIATTR_KPARAM_INFO
	.align		4
.L_366:
        /*0028*/ 	.byte	0x04, 0x17
        /*002a*/ 	.short	(.L_368 - .L_367)
.L_367:
        /*002c*/ 	.word	0x00000000
        /*0030*/ 	.short	0x0001
        /*0032*/ 	.short	0x0008
        /*0034*/ 	.byte	0x00, 0xf0, 0x21, 0x00


	//----- nvinfo : EIATTR_KPARAM_INFO
	.align		4
.L_368:
        /*0038*/ 	.byte	0x04, 0x17
        /*003a*/ 	.short	(.L_370 - .L_369)
.L_369:
        /*003c*/ 	.word	0x00000000
        /*0040*/ 	.short	0x0000
        /*0042*/ 	.short	0x0000
        /*0044*/ 	.byte	0x00, 0xf5, 0x21, 0x00


	//----- nvinfo : EIATTR_SPARSE_MMA_MASK
	.align		4
.L_370:
        /*0048*/ 	.byte	0x03, 0x50
        /*004a*/ 	.short	0x0000


	//----- nvinfo : EIATTR_MAXREG_COUNT
	.align		4
        /*004c*/ 	.byte	0x03, 0x1b
        /*004e*/ 	.short	0x00ff


	//----- nvinfo : EIATTR_MERCURY_ISA_VERSION
	.align		4
        /*0050*/ 	.byte	0x03, 0x5f
        /*0052*/ 	.short	0x0101


	//----- nvinfo : EIATTR_VRC_CTA_INIT_COUNT
	.align		4
        /*0054*/ 	.byte	0x02, 0x4a
	.zero		1
	.zero		1


	//----- nvinfo : EIATTR_EXIT_INSTR_OFFSETS
	.align		4
        /*0058*/ 	.byte	0x04, 0x1c
        /*005a*/ 	.short	(.L_372 - .L_371)


	//   ....[0]....
.L_371:
        /*005c*/ 	.word	0x000000e0


	//   ....[1]....
        /*0060*/ 	.word	0x00000330


	//----- nvinfo : EIATTR_CRS_STACK_SIZE
	.align		4
.L_372:
        /*0064*/ 	.byte	0x04, 0x1e
        /*0066*/ 	.short	(.L_374 - .L_373)
.L_373:
        /*0068*/ 	.word	0x00000000


	//----- nvinfo : EIATTR_CBANK_PARAM_SIZE
	.align		4
.L_374:
        /*006c*/ 	.byte	0x03, 0x19
        /*006e*/ 	.short	0x0018


	//----- nvinfo : EIATTR_PARAM_CBANK
	.align		4
        /*0070*/ 	.byte	0x04, 0x0a
        /*0072*/ 	.short	(.L_376 - .L_375)
	.align		4
.L_375:
        /*0074*/ 	.word	index@(.nv.constant0._Z19row_exchange_kernelPdmii)
        /*0078*/ 	.short	0x0380
        /*007a*/ 	.short	0x0018


	//----- nvinfo : EIATTR_SW_WAR
	.align		4
.L_376:
        /*007c*/ 	.byte	0x04, 0x36
        /*007e*/ 	.short	(.L_378 - .L_377)
.L_377:
        /*0080*/ 	.word	0x00000008
.L_378:


//--------------------- .nv.callgraph             --------------------------
	.section	.nv.callgraph,"",@"SHT_CUDA_CALLGRAPH"
	.align	4
	.sectionentsize	8
	.align		4
        /*0000*/ 	.word	0x00000000
	.align		4
        /*0004*/ 	.word	0xffffffff
	.align		4
        /*0008*/ 	.word	0x00000000
	.align		4
        /*000c*/ 	.word	0xfffffffe
	.align		4
        /*0010*/ 	.word	0x00000000
	.align		4
        /*0014*/ 	.word	0xfffffffd
	.align		4
        /*0018*/ 	.word	0x00000000
	.align		4
        /*001c*/ 	.word	0xfffffffc


//--------------------- .nv.constant4             --------------------------
	.section	.nv.constant4,"a",@progbits
	.align	8
	.align		8
.nv.constant4:
        /*0000*/ 	.dword	_ZN34_INTERNAL_fe4f4630_4_k_cu_19a2dd714cuda3std3__45__cpo5beginE
	.align		8
        /*0008*/ 	.dword	_ZN34_INTERNAL_fe4f4630_4_k_cu_19a2dd714cuda3std3__45__cpo3endE
	.align		8
        /*0010*/ 	.dword	_ZN34_INTERNAL_fe4f4630_4_k_cu_19a2dd714cuda3std3__45__cpo6cbeginE
	.align		8
        /*0018*/ 	.dword	_ZN34_INTERNAL_fe4f4630_4_k_cu_19a2dd714cuda3std3__45__cpo4cendE
	.align		8
        /*0020*/ 	.dword	_ZN34_INTERNAL_fe4f4630_4_k_cu_19a2dd714cuda3std3__45__cpo6rbeginE
	.align		8
        /*0028*/ 	.dword	_ZN34_INTERNAL_fe4f4630_4_k_cu_19a2dd714cuda3std3__45__cpo4rendE
	.align		8
        /*0030*/ 	.dword	_ZN34_INTERNAL_fe4f4630_4_k_cu_19a2dd714cuda3std3__45__cpo7crbeginE
	.align		8
        /*0038*/ 	.dword	_ZN34_INTERNAL_fe4f4630_4_k_cu_19a2dd714cuda3std3__45__cpo5crendE
	.align		8
        /*0040*/ 	.dword	_ZN34_INTERNAL_fe4f4630_4_k_cu_19a2dd714cuda3std3__436_GLOBAL__N__fe4f4630_4_k_cu_19a2dd716ignoreE
	.align		8
        /*0048*/ 	.dword	_ZN34_INTERNAL_fe4f4630_4_k_cu_19a2dd714cuda3std3__419piecewise_constructE
	.align		8
        /*0050*/ 	.dword	_ZN34_INTERNAL_fe4f4630_4_k_cu_19a2dd714cuda3std3__48in_placeE
	.align		8
        /*0058*/ 	.dword	_ZN34_INTERNAL_fe4f4630_4_k_cu_19a2dd714cuda3std3__420unreachable_sentinelE
	.align		8
        /*0060*/ 	.dword	_ZN34_INTERNAL_fe4f4630_4_k_cu_19a2dd714cuda3std3__47nulloptE
	.align		8
        /*0068*/ 	.dword	_ZN34_INTERNAL_fe4f4630_4_k_cu_19a2dd714cuda3std3__48unexpectE
	.align		8
        /*0070*/ 	.dword	_ZN34_INTERNAL_fe4f4630_4_k_cu_19a2dd714cuda3std6ranges3__45__cpo4swapE
	.align		8
        /*0078*/ 	.dword	_ZN34_INTERNAL_fe4f4630_4_k_cu_19a2dd714cuda3std6ranges3__45__cpo9iter_moveE
	.align		8
        /*0080*/ 	.dword	_ZN34_INTERNAL_fe4f4630_4_k_cu_19a2dd714cuda3std6ranges3__45__cpo5beginE
	.align		8
        /*0088*/ 	.dword	_ZN34_INTERNAL_fe4f4630_4_k_cu_19a2dd714cuda3std6ranges3__45__cpo3endE
	.align		8
        /*0090*/ 	.dword	_ZN34_INTERNAL_fe4f4630_4_k_cu_19a2dd714cuda3std6ranges3__45__cpo6cbeginE
	.align		8
        /*0098*/ 	.dword	_ZN34_INTERNAL_fe4f4630_4_k_cu_19a2dd714cuda3std6ranges3__45__cpo4cendE
	.align		8
        /*00a0*/ 	.dword	_ZN34_INTERNAL_fe4f4630_4_k_cu_19a2dd714cuda3std6ranges3__45__cpo7advanceE
	.align		8
        /*00a8*/ 	.dword	_ZN34_INTERNAL_fe4f4630_4_k_cu_19a2dd714cuda3std6ranges3__45__cpo9iter_swapE
	.align		8
        /*00b0*/ 	.dword	_ZN34_INTERNAL_fe4f4630_4_k_cu_19a2dd714cuda3std6ranges3__45__cpo4nextE
	.align		8
        /*00b8*/ 	.dword	_ZN34_INTERNAL_fe4f4630_4_k_cu_19a2dd714cuda3std6ranges3__45__cpo4prevE
	.align		8
        /*00c0*/ 	.dword	_ZN34_INTERNAL_fe4f4630_4_k_cu_19a2dd714cuda3std6ranges3__45__cpo4dataE
	.align		8
        /*00c8*/ 	.dword	_ZN34_INTERNAL_fe4f4630_4_k_cu_19a2dd714cuda3std6ranges3__45__cpo5cdataE
	.align		8
        /*00d0*/ 	.dword	_ZN34_INTERNAL_fe4f4630_4_k_cu_19a2dd714cuda3std6ranges3__45__cpo4sizeE
	.align		8
        /*00d8*/ 	.dword	_ZN34_INTERNAL_fe4f4630_4_k_cu_19a2dd714cuda3std6ranges3__45__cpo5ssizeE
	.align		8
        /*00e0*/ 	.dword	_ZN34_INTERNAL_fe4f4630_4_k_cu_19a2dd714cuda3std6ranges3__45__cpo8distanceE
	.align		8
        /*00e8*/ 	.dword	_ZN34_INTERNAL_fe4f4630_4_k_cu_19a2dd716thrust24THRUST_300001_SM_1000_NS8cuda_cub3parE
	.align		8
        /*00f0*/ 	.dword	_ZN34_INTERNAL_fe4f4630_4_k_cu_19a2dd716thrust24THRUST_300001_SM_1000_NS8cuda_cub10par_nosyncE
	.align		8
        /*00f8*/ 	.dword	_ZN34_INTERNAL_fe4f4630_4_k_cu_19a2dd716thrust24THRUST_300001_SM_1000_NS6system6detail10sequential3seqE
	.align		8
        /*0100*/ 	.dword	_ZN34_INTERNAL_fe4f4630_4_k_cu_19a2dd716thrust24THRUST_300001_SM_1000_NS6system3cpp3parE
	.align		8
        /*0108*/ 	.dword	_ZN34_INTERNAL_fe4f4630_4_k_cu_19a2dd716thrust24THRUST_300001_SM_1000_NS12placeholders2_1E
	.align		8
        /*0110*/ 	.dword	_ZN34_INTERNAL_fe4f4630_4_k_cu_19a2dd716thrust24THRUST_300001_SM_1000_NS12placeholders2_2E
	.align		8
        /*0118*/ 	.dword	_ZN34_INTERNAL_fe4f4630_4_k_cu_19a2dd716thrust24THRUST_300001_SM_1000_NS12placeholders2_3E
	.align		8
        /*0120*/ 	.dword	_ZN34_INTERNAL_fe4f4630_4_k_cu_19a2dd716thrust24THRUST_300001_SM_1000_NS12placeholders2_4E
	.align		8
        /*0128*/ 	.dword	_ZN34_INTERNAL_fe4f4630_4_k_cu_19a2dd716thrust24THRUST_300001_SM_1000_NS12placeholders2_5E
	.align		8
        /*0130*/ 	.dword	_ZN34_INTERNAL_fe4f4630_4_k_cu_19a2dd716thrust24THRUST_300001_SM_1000_NS12placeholders2_6E
	.align		8
        /*0138*/ 	.dword	_ZN34_INTERNAL_fe4f4630_4_k_cu_19a2dd716thrust24THRUST_300001_SM_1000_NS12placeholders2_7E
	.align		8
        /*0140*/ 	.dword	_ZN34_INTERNAL_fe4f4630_4_k_cu_19a2dd716thrust24THRUST_300001_SM_1000_NS12placeholders2_8E
	.align		8
        /*0148*/ 	.dword	_ZN34_INTERNAL_fe4f4630_4_k_cu_19a2dd716thrust24THRUST_300001_SM_1000_NS12placeholders2_9E
	.align		8
        /*0150*/ 	.dword	_ZN34_INTERNAL_fe4f4630_4_k_cu_19a2dd716thrust24THRUST_300001_SM_1000_NS12placeholders3_10E
	.align		8
        /*0158*/ 	.dword	_ZN34_INTERNAL_fe4f4630_4_k_cu_19a2dd716thrust24THRUST_300001_SM_1000_NS3seqE
	.align		8
        /*0160*/ 	.dword	_ZN34_INTERNAL_fe4f4630_4_k_cu_19a2dd716thrust24THRUST_300001_SM_1000_NS6deviceE


//--------------------- .text._ZN3cub18CUB_300001_SM_10006detail11EmptyKernelIvEEvv --------------------------
	.section	.text._ZN3cub18CUB_300001_SM_10006detail11EmptyKernelIvEEvv,"ax",@progbits
	.align	128
        .global         _ZN3cub18CUB_300001_SM_10006detail11EmptyKernelIvEEvv
        .type           _ZN3cub18CUB_300001_SM_10006detail11EmptyKernelIvEEvv,@function
        .size           _ZN3cub18CUB_300001_SM_10006detail11EmptyKernelIvEEvv,(.L_x_718 - _ZN3cub18CUB_300001_SM_10006detail11EmptyKernelIvEEvv)
        .other          _ZN3cub18CUB_300001_SM_10006detail11EmptyKernelIvEEvv,@"STO_CUDA_ENTRY STV_DEFAULT"
_ZN3cub18CUB_300001_SM_10006detail11EmptyKernelIvEEvv:
.text._ZN3cub18CUB_300001_SM_10006detail11EmptyKernelIvEEvv:
[----:B------:R-:W-:Y:S01]  /*0000*/  LDC R1, c[0x0][0x37c] ;  /* 0x0000df00ff017b82 */ /* 0x000fe20000000800 */
[----:B------:R-:W-:Y:S05]  /*0010*/  EXIT ;  /* 0x000000000000794d */ /* 0x000fea0003800000 */
.L_x_0:
[----:B------:R-:W-:-:S00]  /*0020*/  BRA `(.L_x_0) ;  /* 0xfffffffc00fc7947 */ /* 0x000fc0000383ffff */
[----:B------:R-:W-:-:S00]  /*0030*/  NOP ;  /* 0x0000000000007918 */ /* 0x000fc00000000000 */
        /* <DEDUP_REMOVED lines=12> */
.L_x_718:


//--------------------- .text._ZN6thrust24THRUST_300001_SM_1000_NS8cuda_cub4core6detail13_kernel_agentINS1_8__reduce11ReduceAgentIPN4cuda3std3__45tupleIJdlEEESC_SB_lNS1_9__extrema9arg_max_fIdl10comparatorEEEEJSC_SC_iSG_EEEvDpT0_ --------------------------
	.section	.text._ZN6thrust24THRUST_300001_SM_1000_NS8cuda_cub4core6detail13_kernel_agentINS1_8__reduce11ReduceAgentIPN4cuda3std3__45tupleIJdlEEESC_SB_lNS1_9__extrema9arg_max_fIdl10comparatorEEEEJSC_SC_iSG_EEEvDpT0_,"ax",@progbits
	.align	128
        .global         _ZN6thrust24THRUST_300001_SM_1000_NS8cuda_cub4core6detail13_kernel_agentINS1_8__reduce11ReduceAgentIPN4cuda3std3__45tupleIJdlEEESC_SB_lNS1_9__extrema9arg_max_fIdl10comparatorEEEEJSC_SC_iSG_EEEvDpT0_
        .type           _ZN6thrust24THRUST_300001_SM_1000_NS8cuda_cub4core6detail13_kernel_agentINS1_8__reduce11ReduceAgentIPN4cuda3std3__45tupleIJdlEEESC_SB_lNS1_9__extrema9arg_max_fIdl10comparatorEEEEJSC_SC_iSG_EEEvDpT0_,@function
        .size           _ZN6thrust24THRUST_300001_SM_1000_NS8cuda_cub4core6detail13_kernel_agentINS1_8__reduce11ReduceAgentIPN4cuda3std3__45tupleIJdlEEESC_SB_lNS1_9__extrema9arg_max_fIdl10comparatorEEEEJSC_SC_iSG_EEEvDpT0_,(.L_x_719 - _ZN6thrust24THRUST_300001_SM_1000_NS8cuda_cub4core6detail13_kernel_agentINS1_8__reduce11ReduceAgentIPN4cuda3std3__45tupleIJdlEEESC_SB_lNS1_9__extrema9arg_max_fIdl10comparatorEEEEJSC_SC_iSG_EEEvDpT0_)
        .other          _ZN6thrust24THRUST_300001_SM_1000_NS8cuda_cub4core6detail13_kernel_agentINS1_8__reduce11ReduceAgentIPN4cuda3std3__45tupleIJdlEEESC_SB_lNS1_9__extrema9arg_max_fIdl10comparatorEEEEJSC_SC_iSG_EEEvDpT0_,@"STO_CUDA_ENTRY STV_DEFAULT"
_ZN6thrust24THRUST_300001_SM_1000_NS8cuda_cub4core6detail13_kernel_agentINS1_8__reduce11ReduceAgentIPN4cuda3std3__45tupleIJdlEEESC_SB_lNS1_9__extrema9arg_max_fIdl10comparatorEEEEJSC_SC_iSG_EEEvDpT0_:
.text._ZN6thrust24THRUST_300001_SM_1000_NS8cuda_cub4core6detail13_kernel_agentINS1_8__reduce11ReduceAgentIPN4cuda3std3__45tupleIJdlEEESC_SB_lNS1_9__extrema9arg_max_fIdl10comparatorEEEEJSC_SC_iSG_EEEvDpT0_:
[----:B------:R-:W-:Y:S01]  /*0000*/  LDC R1, c[0x0][0x37c] ;  /* 0x0000df00ff017b82 */ /* 0x000fe20000000800 */
[----:B------:R-:W0:Y:S02]  /*0010*/  LDCU UR8, c[0x0][0x390] ;  /* 0x00007200ff0877ac */ /* 0x000e240008000800 */
[----:B0-----:R-:W-:-:S13]  /*0020*/  ISETP.NE.AND P0, PT, RZ, UR8, PT ;  /* 0x00000008ff007c0c */ /* 0x001fda000bf05270 */
[----:B------:R-:W-:Y:S05]  /*0030*/  @!P0 EXIT ;  /* 0x000000000000894d */ /* 0x000fea0003800000 */
[----:B------:R-:W-:Y:S01]  /*0040*/  UISETP.GT.AND UP0, UPT, UR8, 0x4ff, UPT ;  /* 0x000004ff0800788c */ /* 0x000fe2000bf04270 */
[----:B------:R-:W-:Y:S01]  /*0050*/  BSSY.RECONVERGENT B0, `(.L_x_1) ;  /* 0x00006c1000007945 */ /* 0x000fe20003800200 */
[----:B------:R-:W0:Y:S07]  /*0060*/  LDCU.64 UR10, c[0x0][0x358] ;  /* 0x00006b00ff0a77ac */ /* 0x000e2e0008000a00 */
[----:B------:R-:W-:Y:S05]  /*0070*/  BRA.U UP0, `(.L_x_2) ;  /* 0x0000003900807547 */ /* 0x000fea000b800000 */
[----:B------:R-:W1:Y:S01]  /*0080*/  S2R R0, SR_TID.X ;  /* 0x0000000000007919 */ /* 0x000e620000002100 */
[----:B------:R-:W2:Y:S01]  /*0090*/  LDCU UR4, c[0x0][0x390] ;  /* 0x00007200ff0477ac */ /* 0x000ea20008000800 */
[----:B------:R-:W-:Y:S01]  /*00a0*/  BSSY.RECONVERGENT B1, `(.L_x_3) ;  /* 0x000000b000017945 */ /* 0x000fe20003800200 */
[----:B------:R-:W-:Y:S02]  /*00b0*/  CS2R R14, SRZ ;  /* 0x00000000000e7805 */ /* 0x000fe4000001ff00 */
[----:B------:R-:W-:Y:S02]  /*00c0*/  CS2R R12, SRZ ;  /* 0x00000000000c7805 */ /* 0x000fe4000001ff00 */
[----:B-1----:R-:W-:Y:S01]  /*00d0*/  ISETP.GE.AND P0, PT, R0, UR8, PT ;  /* 0x0000000800007c0c */ /* 0x002fe2000bf06270 */
[----:B------:R-:W-:-:S12]  /*00e0*/  IMAD.MOV.U32 R19, RZ, RZ, R0 ;  /* 0x000000ffff137224 */ /* 0x000fd800078e0000 */
[----:B--2---:R-:W-:Y:S05]  /*00f0*/  @P0 BRA `(.L_x_4) ;  /* 0x0000000000140947 */ /* 0x004fea0003800000 */
[----:B------:R-:W1:Y:S02]  /*0100*/  LDC.64 R2, c[0x0][0x380] ;  /* 0x0000e000ff027b82 */ /* 0x000e640000000a00 */
[----:B-1----:R-:W-:-:S05]  /*0110*/  IMAD.WIDE.U32 R2, R0, 0x10, R2 ;  /* 0x0000001000027825 */ /* 0x002fca00078e0002 */
[----:B0-----:R1:W5:Y:S04]  /*0120*/  LDG.E.64.CONSTANT R14, desc[UR10][R2.64] ;  /* 0x0000000a020e7981 */ /* 0x001368000c1e9b00 */
[----:B------:R1:W5:Y:S01]  /*0130*/  LDG.E.64.CONSTANT R12, desc[UR10][R2.64+0x8] ;  /* 0x0000080a020c7981 */ /* 0x000362000c1e9b00 */
[----:B------:R-:W-:-:S07]  /*0140*/  VIADD R19, R0, 0x100 ;  /* 0x0000010000137836 */ /* 0x000fce0000000000 */
.L_x_4:
[----:B0-----:R-:W-:Y:S05]  /*0150*/  BSYNC.RECONVERGENT B1 ;  /* 0x0000000000017941 */ /* 0x001fea0003800200 */
.L_x_3:
[----:B------:R-:W-:Y:S01]  /*0160*/  ISETP.GE.AND P0, PT, R19, UR8, PT ;  /* 0x0000000813007c0c */ /* 0x000fe2000bf06270 */
[----:B------:R-:W-:-:S12]  /*0170*/  BSSY.RECONVERGENT B1, `(.L_x_5) ;  /* 0x0000099000017945 */ /* 0x000fd80003800200 */
[----:B------:R-:W-:Y:S05]  /*0180*/  @P0 BRA `(.L_x_6) ;  /* 0x00000008005c0947 */ /* 0x000fea0003800000 */
[----:B------:R-:W-:Y:S01]  /*0190*/  LOP3.LUT R4, RZ, R19, RZ, 0x33, !PT ;  /* 0x00000013ff047212 */ /* 0x000fe200078e33ff */
[----:B------:R-:W-:Y:S04]  /*01a0*/  BSSY.RECONVERGENT B2, `(.L_x_7) ;  /* 0x000002e000027945 */ /* 0x000fe80003800200 */
[----:B------:R-:W-:-:S05]  /*01b0*/  VIADD R4, R4, UR8 ;  /* 0x0000000804047c36 */ /* 0x000fca0008000000 */
[----:B-1----:R-:W-:-:S04]  /*01c0*/  LOP3.LUT R2, R4, 0x300, RZ, 0xc0, !PT ;  /* 0x0000030004027812 */ /* 0x002fc800078ec0ff */
[----:B------:R-:W-:-:S13]  /*01d0*/  ISETP.NE.AND P0, PT, R2, 0x300, PT ;  /* 0x000003000200780c */ /* 0x000fda0003f05270 */
[----:B------:R-:W-:Y:S05]  /*01e0*/  @!P0 BRA `(.L_x_8) ;  /* 0x0000000000a48947 */ /* 0x000fea0003800000 */
[----:B------:R-:W0:Y:S01]  /*01f0*/  LDC.64 R2, c[0x0][0x380] ;  /* 0x0000e000ff027b82 */ /* 0x000e220000000a00 */
[----:B------:R-:W-:-:S04]  /*0200*/  LEA.HI R5, R4, 0x1, RZ, 0x18 ;  /* 0x0000000104057811 */ /* 0x000fc800078fc0ff */
[----:B------:R-:W-:-:S05]  /*0210*/  LOP3.LUT R5, R5, 0x3, RZ, 0xc0, !PT ;  /* 0x0000000305057812 */ /* 0x000fca00078ec0ff */
[----:B------:R-:W-:Y:S02]  /*0220*/  IMAD.MOV R5, RZ, RZ, -R5 ;  /* 0x000000ffff057224 */ /* 0x000fe400078e0a05 */
[----:B0-----:R-:W-:-:S04]  /*0230*/  IMAD.WIDE.U32 R2, R19, 0x10, R2 ;  /* 0x0000001013027825 */ /* 0x001fc800078e0002 */
[----:B------:R-:W-:-:S07]  /*0240*/  IMAD.MOV.U32 R16, RZ, RZ, R2 ;  /* 0x000000ffff107224 */ /* 0x000fce00078e0002 */
.L_x_11:
[----:B------:R-:W-:-:S05]  /*0250*/  IMAD.MOV.U32 R2, RZ, RZ, R16 ;  /* 0x000000ffff027224 */ /* 0x000fca00078e0010 */
[----:B------:R-:W2:Y:S04]  /*0260*/  LDG.E.64.CONSTANT R8, desc[UR10][R2.64] ;  /* 0x0000000a02087981 */ /* 0x000ea8000c1e9b00 */
[----:B------:R-:W3:Y:S01]  /*0270*/  LDG.E.64.CONSTANT R10, desc[UR10][R2.64+0x8] ;  /* 0x0000080a020a7981 */ /* 0x000ee2000c1e9b00 */
[----:B------:R-:W-:Y:S01]  /*0280*/  VIADD R5, R5, 0x1 ;  /* 0x0000000105057836 */ /* 0x000fe20000000000 */
[----:B------:R-:W-:Y:S01]  /*0290*/  BSSY.RECONVERGENT B3, `(.L_x_9) ;  /* 0x000001b000037945 */ /* 0x000fe20003800200 */
[----:B-----5:R-:W-:Y:S01]  /*02a0*/  IMAD.MOV.U32 R21, RZ, RZ, R13 ;  /* 0x000000ffff157224 */ /* 0x020fe200078e000d */
[----:B------:R-:W-:Y:S01]  /*02b0*/  IADD3 R16, P3, PT, R2, 0x1000, RZ ;  /* 0x0000100002107810 */ /* 0x000fe20007f7e0ff */
[----:B------:R-:W-:Y:S01]  /*02c0*/  IMAD.MOV.U32 R17, RZ, RZ, R12 ;  /* 0x000000ffff117224 */ /* 0x000fe200078e000c */
[----:B------:R-:W-:Y:S01]  /*02d0*/  ISETP.NE.AND P2, PT, R5, RZ, PT ;  /* 0x000000ff0500720c */ /* 0x000fe20003f45270 */
[----:B------:R-:W-:-:S02]  /*02e0*/  IMAD.MOV.U32 R6, RZ, RZ, R14 ;  /* 0x000000ffff067224 */ /* 0x000fc400078e000e */
[----:B------:R-:W-:Y:S01]  /*02f0*/  IMAD.MOV.U32 R7, RZ, RZ, R15 ;  /* 0x000000ffff077224 */ /* 0x000fe200078e000f */
[----:B--2---:R-:W-:Y:S01]  /*0300*/  DSETP.GEU.AND P0, PT, |R14|, |R8|, PT ;  /* 0x400000080e00722a */ /* 0x004fe20003f0e200 */
[----:B------:R-:W-:Y:S02]  /*0310*/  IMAD.MOV.U32 R14, RZ, RZ, R8 ;  /* 0x000000ffff0e7224 */ /* 0x000fe400078e0008 */
[----:B---3--:R-:W-:Y:S02]  /*0320*/  IMAD.MOV.U32 R12, RZ, RZ, R10 ;  /* 0x000000ffff0c7224 */ /* 0x008fe400078e000a */
[----:B------:R-:W-:Y:S02]  /*0330*/  IMAD.MOV.U32 R13, RZ, RZ, R11 ;  /* 0x000000ffff0d7224 */ /* 0x000fe400078e000b */
[----:B------:R-:W-:-:S07]  /*0340*/  IMAD.MOV.U32 R15, RZ, RZ, R9 ;  /* 0x000000ffff0f7224 */ /* 0x000fce00078e0009 */
[----:B------:R-:W-:Y:S05]  /*0350*/  @!P0 BRA `(.L_x_10) ;  /* 0x0000000000388947 */ /* 0x000fea0003800000 */
[----:B------:R-:W-:Y:S01]  /*0360*/  DSETP.GEU.AND P0, PT, |R8|, |R6|, PT ;  /* 0x400000060800722a */ /* 0x000fe20003f0e200 */
[----:B------:R-:W-:Y:S02]  /*0370*/  IMAD.MOV.U32 R14, RZ, RZ, R6 ;  /* 0x000000ffff0e7224 */ /* 0x000fe400078e0006 */
[----:B------:R-:W-:Y:S02]  /*0380*/  IMAD.MOV.U32 R15, RZ, RZ, R7 ;  /* 0x000000ffff0f7224 */ /* 0x000fe400078e0007 */
[----:B------:R-:W-:Y:S02]  /*0390*/  IMAD.MOV.U32 R12, RZ, RZ, R17 ;  /* 0x000000ffff0c7224 */ /* 0x000fe400078e0011 */
[----:B------:R-:W-:-:S07]  /*03a0*/  IMAD.MOV.U32 R13, RZ, RZ, R21 ;  /* 0x000000ffff0d7224 */ /* 0x000fce00078e0015 */
[----:B------:R-:W-:Y:S05]  /*03b0*/  @!P0 BRA `(.L_x_10) ;  /* 0x0000000000208947 */ /* 0x000fea0003800000 */
[CC--:B------:R-:W-:Y:S02]  /*03c0*/  ISETP.GE.U32.AND P1, PT, R17.reuse, R10.reuse, PT ;  /* 0x0000000a1100720c */ /* 0x0c0fe40003f26070 */
[----:B------:R-:W-:Y:S02]  /*03d0*/  ISETP.LT.U32.AND P0, PT, R17, R10, PT ;  /* 0x0000000a1100720c */ /* 0x000fe40003f01070 */
[CC--:B------:R-:W-:Y:S02]  /*03e0*/  ISETP.GE.AND.EX P1, PT, R21.reuse, R11.reuse, PT, P1 ;  /* 0x0000000b1500720c */ /* 0x0c0fe40003f26310 */
[----:B------:R-:W-:Y:S02]  /*03f0*/  ISETP.LT.AND.EX P0, PT, R21, R11, PT, P0 ;  /* 0x0000000b1500720c */ /* 0x000fe40003f01300 */
[----:B------:R-:W-:Y:S02]  /*0400*/  FSEL R14, R6, R8, !P1 ;  /* 0x00000008060e7208 */ /* 0x000fe40004800000 */
[----:B------:R-:W-:-:S02]  /*0410*/  FSEL R15, R7, R9, !P1 ;  /* 0x00000009070f7208 */ /* 0x000fc40004800000 */
[----:B------:R-:W-:Y:S02]  /*0420*/  SEL R12, R17, R10, P0 ;  /* 0x0000000a110c7207 */ /* 0x000fe40000000000 */
[----:B------:R-:W-:-:S07]  /*0430*/  SEL R13, R21, R11, P0 ;  /* 0x0000000b150d7207 */ /* 0x000fce0000000000 */
.L_x_10:
[----:B------:R-:W-:Y:S05]  /*0440*/  BSYNC.RECONVERGENT B3 ;  /* 0x0000000000037941 */ /* 0x000fea0003800200 */
.L_x_9:
[----:B------:R-:W-:Y:S02]  /*0450*/  IMAD.X R3, RZ, RZ, R3, P3 ;  /* 0x000000ffff037224 */ /* 0x000fe400018e0603 */
[----:B------:R-:W-:Y:S01]  /*0460*/  VIADD R19, R19, 0x100 ;  /* 0x0000010013137836 */ /* 0x000fe20000000000 */
[----:B------:R-:W-:Y:S06]  /*0470*/  @P2 BRA `(.L_x_11) ;  /* 0xfffffffc00742947 */ /* 0x000fec000383ffff */
.L_x_8:
[----:B------:R-:W-:Y:S05]  /*0480*/  BSYNC.RECONVERGENT B2 ;  /* 0x0000000000027941 */ /* 0x000fea0003800200 */
.L_x_7:
[----:B------:R-:W0:Y:S01]  /*0490*/  LDC.64 R8, c[0x0][0x380] ;  /* 0x0000e000ff087b82 */ /* 0x000e220000000a00 */
[----:B------:R-:W-:-:S13]  /*04a0*/  ISETP.GE.U32.AND P0, PT, R4, 0x300, PT ;  /* 0x000003000400780c */ /* 0x000fda0003f06070 */
[----:B------:R-:W-:Y:S05]  /*04b0*/  @!P0 BRA `(.L_x_6) ;  /* 0x0000000400908947 */ /* 0x000fea0003800000 */
.L_x_20:
[----:B0-----:R-:W-:-:S05]  /*04c0*/  IMAD.WIDE R20, R19, 0x10, R8 ;  /* 0x0000001013147825 */ /* 0x001fca00078e0208 */
[----:B------:R-:W2:Y:S04]  /*04d0*/  LDG.E.64.CONSTANT R10, desc[UR10][R20.64] ;  /* 0x0000000a140a7981 */ /* 0x000ea8000c1e9b00 */
[----:B------:R-:W3:Y:S04]  /*04e0*/  LDG.E.64.CONSTANT R16, desc[UR10][R20.64+0x8] ;  /* 0x0000080a14107981 */ /* 0x000ee8000c1e9b00 */
[----:B-----5:R0:W5:Y:S04]  /*04f0*/  LDG.E.64.CONSTANT R6, desc[UR10][R20.64+0x1000] ;  /* 0x0010000a14067981 */ /* 0x020168000c1e9b00 */
[----:B------:R0:W5:Y:S01]  /*0500*/  LDG.E.64.CONSTANT R4, desc[UR10][R20.64+0x1008] ;  /* 0x0010080a14047981 */ /* 0x000162000c1e9b00 */
[----:B------:R-:W-:Y:S01]  /*0510*/  BSSY.RECONVERGENT B2, `(.L_x_12) ;  /* 0x0000015000027945 */ /* 0x000fe20003800200 */
[----:B--2---:R-:W-:Y:S01]  /*0520*/  DSETP.GEU.AND P0, PT, |R14|, |R10|, PT ;  /* 0x4000000a0e00722a */ /* 0x004fe20003f0e200 */
[----:B------:R-:W-:-:S02]  /*0530*/  IMAD.MOV.U32 R2, RZ, RZ, R10 ;  /* 0x000000ffff027224 */ /* 0x000fc400078e000a */
[----:B------:R-:W-:Y:S02]  /*0540*/  IMAD.MOV.U32 R3, RZ, RZ, R11 ;  /* 0x000000ffff037224 */ /* 0x000fe400078e000b */
[----:B---3--:R-:W-:Y:S02]  /*0550*/  IMAD.MOV.U32 R23, RZ, RZ, R16 ;  /* 0x000000ffff177224 */ /* 0x008fe400078e0010 */
[----:B------:R-:W-:-:S07]  /*0560*/  IMAD.MOV.U32 R25, RZ, RZ, R17 ;  /* 0x000000ffff197224 */ /* 0x000fce00078e0011 */
[----:B0-----:R-:W-:Y:S05]  /*0570*/  @!P0 BRA `(.L_x_13) ;  /* 0x0000000000388947 */ /* 0x001fea0003800000 */
[----:B------:R-:W-:Y:S01]  /*0580*/  DSETP.GEU.AND P0, PT, |R10|, |R14|, PT ;  /* 0x4000000e0a00722a */ /* 0x000fe20003f0e200 */
[----:B------:R-:W-:Y:S02]  /*0590*/  IMAD.MOV.U32 R23, RZ, RZ, R12 ;  /* 0x000000ffff177224 */ /* 0x000fe400078e000c */
[----:B------:R-:W-:Y:S02]  /*05a0*/  IMAD.MOV.U32 R25, RZ, RZ, R13 ;  /* 0x000000ffff197224 */ /* 0x000fe400078e000d */
[----:B------:R-:W-:Y:S02]  /*05b0*/  IMAD.MOV.U32 R2, RZ, RZ, R14 ;  /* 0x000000ffff027224 */ /* 0x000fe400078e000e */
[----:B------:R-:W-:-:S07]  /*05c0*/  IMAD.MOV.U32 R3, RZ, RZ, R15 ;  /* 0x000000ffff037224 */ /* 0x000fce00078e000f */
[----:B------:R-:W-:Y:S05]  /*05d0*/  @!P0 BRA `(.L_x_13) ;  /* 0x0000000000208947 */ /* 0x000fea0003800000 */
[CC--:B------:R-:W-:Y:S02]  /*05e0*/  ISETP.LT.U32.AND P1, PT, R12.reuse, R16.reuse, PT ;  /* 0x000000100c00720c */ /* 0x0c0fe40003f21070 */
[CC--:B------:R-:W-:Y:S02]  /*05f0*/  ISETP.GE.U32.AND P0, PT, R12.reuse, R16.reuse, PT ;  /* 0x000000100c00720c */ /* 0x0c0fe40003f06070 */
[CC--:B------:R-:W-:Y:S02]  /*0600*/  ISETP.LT.AND.EX P1, PT, R13.reuse, R17.reuse, PT, P1 ;  /* 0x000000110d00720c */ /* 0x0c0fe40003f21310 */
[CC--:B------:R-:W-:Y:S02]  /*0610*/  ISETP.GE.AND.EX P0, PT, R13.reuse, R17.reuse, PT, P0 ;  /* 0x000000110d00720c */ /* 0x0c0fe40003f06300 */
[----:B------:R-:W-:Y:S02]  /*0620*/  SEL R23, R12, R16, P1 ;  /* 0x000000100c177207 */ /* 0x000fe40000800000 */
[----:B------:R-:W-:-:S02]  /*0630*/  SEL R25, R13, R17, P1 ;  /* 0x000000110d197207 */ /* 0x000fc40000800000 */
[----:B------:R-:W-:Y:S02]  /*0640*/  FSEL R2, R14, R10, !P0 ;  /* 0x0000000a0e027208 */ /* 0x000fe40004000000 */
[----:B------:R-:W-:-:S07]  /*0650*/  FSEL R3, R15, R11, !P0 ;  /* 0x0000000b0f037208 */ /* 0x000fce0004000000 */
.L_x_13:
[----:B------:R-:W-:Y:S05]  /*0660*/  BSYNC.RECONVERGENT B2 ;  /* 0x0000000000027941 */ /* 0x000fea0003800200 */
.L_x_12:
[----:B------:R0:W5:Y:S04]  /*0670*/  LDG.E.64.CONSTANT R14, desc[UR10][R20.64+0x2000] ;  /* 0x0020000a140e7981 */ /* 0x000168000c1e9b00 */
[----:B------:R0:W5:Y:S04]  /*0680*/  LDG.E.64.CONSTANT R12, desc[UR10][R20.64+0x2008] ;  /* 0x0020080a140c7981 */ /* 0x000168000c1e9b00 */
[----:B------:R0:W5:Y:S04]  /*0690*/  LDG.E.64.CONSTANT R10, desc[UR10][R20.64+0x3000] ;  /* 0x0030000a140a7981 */ /* 0x000168000c1e9b00 */
[----:B------:R0:W5:Y:S02]  /*06a0*/  LDG.E.64.CONSTANT R16, desc[UR10][R20.64+0x3008] ;  /* 0x0030080a14107981 */ /* 0x000164000c1e9b00 */
[----:B-----5:R-:W-:Y:S01]  /*06b0*/  DSETP.GEU.AND P0, PT, |R2|, |R6|, PT ;  /* 0x400000060200722a */ /* 0x020fe20003f0e200 */
[----:B------:R-:W-:Y:S01]  /*06c0*/  BSSY.RECONVERGENT B2, `(.L_x_14) ;  /* 0x0000014000027945 */ /* 0x000fe20003800200 */
[----:B------:R-:W-:-:S02]  /*06d0*/  IMAD.MOV.U32 R26, RZ, RZ, R6 ;  /* 0x000000ffff1a7224 */ /* 0x000fc400078e0006 */
[----:B------:R-:W-:Y:S02]  /*06e0*/  IMAD.MOV.U32 R27, RZ, RZ, R7 ;  /* 0x000000ffff1b7224 */ /* 0x000fe400078e0007 */
[----:B------:R-:W-:Y:S02]  /*06f0*/  IMAD.MOV.U32 R29, RZ, RZ, R4 ;  /* 0x000000ffff1d7224 */ /* 0x000fe400078e0004 */
[----:B------:R-:W-:-:S06]  /*0700*/  IMAD.MOV.U32 R18, RZ, RZ, R5 ;  /* 0x000000ffff127224 */ /* 0x000fcc00078e0005 */
[----:B0-----:R-:W-:Y:S05]  /*0710*/  @!P0 BRA `(.L_x_15) ;  /* 0x0000000000388947 */ /* 0x001fea0003800000 */
        /* <DEDUP_REMOVED lines=14> */
.L_x_15:
[----:B------:R-:W-:Y:S05]  /*0800*/  BSYNC.RECONVERGENT B2 ;  /* 0x0000000000027941 */ /* 0x000fea0003800200 */
.L_x_14:
[----:B------:R-:W-:Y:S01]  /*0810*/  DSETP.GEU.AND P0, PT, |R26|, |R14|, PT ;  /* 0x4000000e1a00722a */ /* 0x000fe20003f0e200 */
[----:B------:R-:W-:Y:S01]  /*0820*/  BSSY.RECONVERGENT B2, `(.L_x_16) ;  /* 0x0000014000027945 */ /* 0x000fe20003800200 */
[----:B------:R-:W-:Y:S02]  /*0830*/  IMAD.MOV.U32 R2, RZ, RZ, R14 ;  /* 0x000000ffff027224 */ /* 0x000fe400078e000e */
[----:B------:R-:W-:Y:S02]  /*0840*/  IMAD.MOV.U32 R3, RZ, RZ, R15 ;  /* 0x000000ffff037224 */ /* 0x000fe400078e000f */
[----:B------:R-:W-:Y:S02]  /*0850*/  IMAD.MOV.U32 R5, RZ, RZ, R12 ;  /* 0x000000ffff057224 */ /* 0x000fe400078e000c */
[----:B------:R-:W-:-:S06]  /*0860*/  IMAD.MOV.U32 R7, RZ, RZ, R13 ;  /* 0x000000ffff077224 */ /* 0x000fcc00078e000d */
        /* <DEDUP_REMOVED lines=15> */
.L_x_17:
[----:B------:R-:W-:Y:S05]  /*0960*/  BSYNC.RECONVERGENT B2 ;  /* 0x0000000000027941 */ /* 0x000fea0003800200 */
.L_x_16:
        /* <DEDUP_REMOVED lines=21> */
.L_x_19:
[----:B------:R-:W-:Y:S05]  /*0ac0*/  BSYNC.RECONVERGENT B2 ;  /* 0x0000000000027941 */ /* 0x000fea0003800200 */
.L_x_18:
[----:B------:R-:W-:-:S05]  /*0ad0*/  VIADD R19, R19, 0x400 ;  /* 0x0000040013137836 */ /* 0x000fca0000000000 */
[----:B------:R-:W-:-:S13]  /*0ae0*/  ISETP.GE.AND P0, PT, R19, UR4, PT ;  /* 0x0000000413007c0c */ /* 0x000fda000bf06270 */
[----:B------:R-:W-:Y:S05]  /*0af0*/  @!P0 BRA `(.L_x_20) ;  /* 0xfffffff800708947 */ /* 0x000fea000383ffff */
.L_x_6:
[----:B------:R-:W-:Y:S05]  /*0b00*/  BSYNC.RECONVERGENT B1 ;  /* 0x0000000000017941 */ /* 0x000fea0003800200 */
.L_x_5:
[----:B------:R-:W2:Y:S02]  /*0b10*/  LDCU UR6, c[0x0][0x390] ;  /* 0x00007200ff0677ac */ /* 0x000ea40008000800 */
[----:B--2---:R-:W-:-:S09]  /*0b20*/  UISETP.GE.AND UP0, UPT, UR6, 0x100, UPT ;  /* 0x000001000600788c */ /* 0x004fd2000bf06270 */
[----:B------:R-:W-:Y:S05]  /*0b30*/  BRA.U !UP0, `(.L_x_21) ;  /* 0x0000001508507547 */ /* 0x000fea000b800000 */
[----:B0-----:R-:W0:Y:S01]  /*0b40*/  S2R R9, SR_LANEID ;  /* 0x0000000000097919 */ /* 0x001e220000000000 */
[----:B------:R-:W-:Y:S01]  /*0b50*/  BSSY.RECONVERGENT B1, `(.L_x_22) ;  /* 0x000001f000017945 */ /* 0x000fe20003800200 */
[----:B-----5:R-:W-:Y:S01]  /*0b60*/  IMAD.MOV.U32 R11, RZ, RZ, R12 ;  /* 0x000000ffff0b7224 */ /* 0x020fe200078e000c */
[----:B------:R2:W3:Y:S01]  /*0b70*/  SHFL.DOWN PT, R4, R14, 0x1, 0x1f ;  /* 0x08201f000e047f89 */ /* 0x0004e200000e0000 */
[----:B------:R-:W-:Y:S02]  /*0b80*/  IMAD.MOV.U32 R16, RZ, RZ, R13 ;  /* 0x000000ffff107224 */ /* 0x000fe400078e000d */
[----:B-1----:R-:W-:Y:S01]  /*0b90*/  IMAD.MOV.U32 R2, RZ, RZ, R14 ;  /* 0x000000ffff027224 */ /* 0x002fe200078e000e */
[----:B------:R2:W1:Y:S01]  /*0ba0*/  SHFL.DOWN PT, R5, R15, 0x1, 0x1f ;  /* 0x08201f000f057f89 */ /* 0x00046200000e0000 */
[----:B------:R-:W-:-:S03]  /*0bb0*/  IMAD.MOV.U32 R3, RZ, RZ, R15 ;  /* 0x000000ffff037224 */ /* 0x000fc600078e000f */
[----:B------:R2:W4:Y:S04]  /*0bc0*/  SHFL.DOWN PT, R7, R12, 0x1, 0x1f ;  /* 0x08201f000c077f89 */ /* 0x00052800000e0000 */
[----:B------:R2:W1:Y:S01]  /*0bd0*/  SHFL.DOWN PT, R17, R13, 0x1, 0x1f ;  /* 0x08201f000d117f89 */ /* 0x00046200000e0000 */
[----:B0-----:R-:W-:-:S13]  /*0be0*/  ISETP.GT.AND P0, PT, R9, 0x1e, PT ;  /* 0x0000001e0900780c */ /* 0x001fda0003f04270 */
[----:B-1234-:R-:W-:Y:S05]  /*0bf0*/  @P0 BRA `(.L_x_23) ;  /* 0x0000000000500947 */ /* 0x01efea0003800000 */
[----:B------:R-:W-:Y:S01]  /*0c00*/  DSETP.GEU.AND P0, PT, |R14|, |R4|, PT ;  /* 0x400000040e00722a */ /* 0x000fe20003f0e200 */
[----:B------:R-:W-:Y:S02]  /*0c10*/  IMAD.MOV.U32 R11, RZ, RZ, R7 ;  /* 0x000000ffff0b7224 */ /* 0x000fe400078e0007 */
[----:B------:R-:W-:Y:S02]  /*0c20*/  IMAD.MOV.U32 R16, RZ, RZ, R17 ;  /* 0x000000ffff107224 */ /* 0x000fe400078e0011 */
        /* <DEDUP_REMOVED lines=9> */
[CC--:B------:R-:W-:Y:S02]  /*0cc0*/  ISETP.LT.U32.AND P1, PT, R12.reuse, R7.reuse, PT ;  /* 0x000000070c00720c */ /* 0x0c0fe40003f21070 */
[C---:B------:R-:W-:Y:S02]  /*0cd0*/  ISETP.GE.U32.AND P0, PT, R12.reuse, R7, PT ;  /* 0x000000070c00720c */ /* 0x040fe40003f06070 */
[CC--:B------:R-:W-:Y:S02]  /*0ce0*/  ISETP.LT.AND.EX P1, PT, R13.reuse, R17.reuse, PT, P1 ;  /* 0x000000110d00720c */ /* 0x0c0fe40003f21310 */
[C---:B------:R-:W-:Y:S02]  /*0cf0*/  ISETP.GE.AND.EX P0, PT, R13.reuse, R17, PT, P0 ;  /* 0x000000110d00720c */ /* 0x040fe40003f06300 */
[----:B------:R-:W-:Y:S02]  /*0d00*/  SEL R11, R12, R7, P1 ;  /* 0x000000070c0b7207 */ /* 0x000fe40000800000 */
[----:B------:R-:W-:-:S02]  /*0d10*/  SEL R16, R13, R17, P1 ;  /* 0x000000110d107207 */ /* 0x000fc40000800000 */
[----:B------:R-:W-:Y:S02]  /*0d20*/  FSEL R2, R14, R4, !P0 ;  /* 0x000000040e027208 */ /* 0x000fe40004000000 */
[----:B------:R-:W-:-:S07]  /*0d30*/  FSEL R3, R15, R5, !P0 ;  /* 0x000000050f037208 */ /* 0x000fce0004000000 */
.L_x_23:
[----:B------:R-:W-:Y:S05]  /*0d40*/  BSYNC.RECONVERGENT B1 ;  /* 0x0000000000017941 */ /* 0x000fea0003800200 */
.L_x_22:
[----:B------:R-:W-:Y:S01]  /*0d50*/  ISETP.GT.AND P0, PT, R9, 0x1d, PT ;  /* 0x0000001d0900780c */ /* 0x000fe20003f04270 */
[----:B------:R0:W1:Y:S01]  /*0d60*/  SHFL.DOWN PT, R6, R2, 0x2, 0x1f ;  /* 0x08401f0002067f89 */ /* 0x00006200000e0000 */
[----:B------:R-:W-:Y:S01]  /*0d70*/  BSSY.RECONVERGENT B1, `(.L_x_24) ;  /* 0x000001d000017945 */ /* 0x000fe20003800200 */
[----:B------:R-:W-:Y:S02]  /*0d80*/  IMAD.MOV.U32 R8, RZ, RZ, R11 ;  /* 0x000000ffff087224 */ /* 0x000fe400078e000b */
[----:B------:R0:W2:Y:S01]  /*0d90*/  SHFL.DOWN PT, R7, R3, 0x2, 0x1f ;  /* 0x08401f0003077f89 */ /* 0x0000a200000e0000 */
[----:B------:R-:W-:Y:S02]  /*0da0*/  IMAD.MOV.U32 R10, RZ, RZ, R16 ;  /* 0x000000ffff0a7224 */ /* 0x000fe400078e0010 */
[----:B------:R-:W-:Y:S01]  /*0db0*/  IMAD.MOV.U32 R4, RZ, RZ, R2 ;  /* 0x000000ffff047224 */ /* 0x000fe200078e0002 */
[----:B------:R0:W3:Y:S01]  /*0dc0*/  SHFL.DOWN PT, R12, R11, 0x2, 0x1f ;  /* 0x08401f000b0c7f89 */ /* 0x0000e200000e0000 */
[----:B------:R-:W-:-:S03]  /*0dd0*/  IMAD.MOV.U32 R5, RZ, RZ, R3 ;  /* 0x000000ffff057224 */ /* 0x000fc600078e0003 */
[----:B------:R0:W4:Y:S01]  /*0de0*/  SHFL.DOWN PT, R13, R16, 0x2, 0x1f ;  /* 0x08401f00100d7f89 */ /* 0x00012200000e0000 */
[----:B------:R-:W-:Y:S05]  /*0df0*/  @P0 BRA `(.L_x_25) ;  /* 0x0000000000500947 */ /* 0x000fea0003800000 */
[----:B-12---:R-:W-:Y:S01]  /*0e00*/  DSETP.GEU.AND P0, PT, |R2|, |R6|, PT ;  /* 0x400000060200722a */ /* 0x006fe20003f0e200 */
[----:B---3--:R-:W-:Y:S02]  /*0e10*/  IMAD.MOV.U32 R8, RZ, RZ, R12 ;  /* 0x000000ffff087224 */ /* 0x008fe400078e000c */
[----:B----4-:R-:W-:Y:S02]  /*0e20*/  IMAD.MOV.U32 R10, RZ, RZ, R13 ;  /* 0x000000ffff0a7224 */ /* 0x010fe400078e000d */
        /* <DEDUP_REMOVED lines=17> */
.L_x_25:
[----:B------:R-:W-:Y:S05]  /*0f40*/  BSYNC.RECONVERGENT B1 ;  /* 0x0000000000017941 */ /* 0x000fea0003800200 */
.L_x_24:
[----:B------:R-:W-:Y:S01]  /*0f50*/  ISETP.GT.AND P0, PT, R9, 0x1b, PT ;  /* 0x0000001b0900780c */ /* 0x000fe20003f04270 */
[----:B-1----:R1:W1:Y:S01]  /*0f60*/  SHFL.DOWN PT, R6, R4, 0x4, 0x1f ;  /* 0x08801f0004067f89 */ /* 0x00226200000e0000 */
[----:B------:R-:W-:Y:S01]  /*0f70*/  BSSY.RECONVERGENT B1, `(.L_x_26) ;  /* 0x000001d000017945 */ /* 0x000fe20003800200 */
[----:B0-----:R-:W-:Y:S02]  /*0f80*/  IMAD.MOV.U32 R11, RZ, RZ, R8 ;  /* 0x000000ffff0b7224 */ /* 0x001fe400078e0008 */
[----:B--2---:R0:W2:Y:S01]  /*0f90*/  SHFL.DOWN PT, R7, R5, 0x4, 0x1f ;  /* 0x08801f0005077f89 */ /* 0x0040a200000e0000 */
[----:B---3--:R-:W-:Y:S02]  /*0fa0*/  IMAD.MOV.U32 R12, RZ, RZ, R10 ;  /* 0x000000ffff0c7224 */ /* 0x008fe400078e000a */
[----:B------:R-:W-:Y:S01]  /*0fb0*/  IMAD.MOV.U32 R2, RZ, RZ, R4 ;  /* 0x000000ffff027224 */ /* 0x000fe200078e0004 */
[----:B----4-:R0:W3:Y:S01]  /*0fc0*/  SHFL.DOWN PT, R13, R8, 0x4, 0x1f ;  /* 0x08801f00080d7f89 */ /* 0x0100e200000e0000 */
        /* <DEDUP_REMOVED lines=23> */
.L_x_27:
[----:B------:R-:W-:Y:S05]  /*1140*/  BSYNC.RECONVERGENT B1 ;  /* 0x0000000000017941 */ /* 0x000fea0003800200 */
.L_x_26:
[----:B------:R-:W-:Y:S01]  /*1150*/  ISETP.GT.AND P0, PT, R9, 0x17, PT ;  /* 0x000000170900780c */ /* 0x000fe20003f04270 */
[----:B-1----:R1:W1:Y:S01]  /*1160*/  SHFL.DOWN PT, R6, R2, 0x8, 0x1f ;  /* 0x09001f0002067f89 */ /* 0x00226200000e0000 */
[----:B------:R-:W-:Y:S01]  /*1170*/  BSSY.RECONVERGENT B1, `(.L_x_28) ;  /* 0x000001d000017945 */ /* 0x000fe20003800200 */
[----:B0-----:R-:W-:Y:S02]  /*1180*/  IMAD.MOV.U32 R8, RZ, RZ, R11 ;  /* 0x000000ffff087224 */ /* 0x001fe400078e000b */
[----:B--2---:R0:W2:Y:S01]  /*1190*/  SHFL.DOWN PT, R7, R3, 0x8, 0x1f ;  /* 0x09001f0003077f89 */ /* 0x0040a200000e0000 */
[----:B------:R-:W-:Y:S02]  /*11a0*/  IMAD.MOV.U32 R10, RZ, RZ, R12 ;  /* 0x000000ffff0a7224 */ /* 0x000fe400078e000c */
[----:B------:R-:W-:Y:S01]  /*11b0*/  IMAD.MOV.U32 R4, RZ, RZ, R2 ;  /* 0x000000ffff047224 */ /* 0x000fe200078e0002 */
[----:B------:R0:W0:Y:S01]  /*11c0*/  SHFL.DOWN PT, R14, R11, 0x8, 0x1f ;  /* 0x09001f000b0e7f89 */ /* 0x00002200000e0000 */
[----:B------:R-:W-:-:S03]  /*11d0*/  IMAD.MOV.U32 R5, RZ, RZ, R3 ;  /* 0x000000ffff057224 */ /* 0x000fc600078e0003 */
[----:B---3--:R3:W0:Y:S01]  /*11e0*/  SHFL.DOWN PT, R13, R12, 0x8, 0x1f ;  /* 0x09001f000c0d7f89 */ /* 0x00862200000e0000 */
[----:B------:R-:W-:Y:S05]  /*11f0*/  @P0 BRA `(.L_x_29) ;  /* 0x0000000000500947 */ /* 0x000fea0003800000 */
[----:B-12---:R-:W-:Y:S01]  /*1200*/  DSETP.GEU.AND P0, PT, |R2|, |R6|, PT ;  /* 0x400000060200722a */ /* 0x006fe20003f0e200 */
[----:B0-----:R-:W-:Y:S02]  /*1210*/  IMAD.MOV.U32 R8, RZ, RZ, R14 ;  /* 0x000000ffff087224 */ /* 0x001fe400078e000e */
        /* <DEDUP_REMOVED lines=18> */
.L_x_29:
[----:B------:R-:W-:Y:S05]  /*1340*/  BSYNC.RECONVERGENT B1 ;  /* 0x0000000000017941 */ /* 0x000fea0003800200 */
.L_x_28:
[----:B------:R-:W-:Y:S01]  /*1350*/  ISETP.GT.AND P0, PT, R9, 0xf, PT ;  /* 0x0000000f0900780c */ /* 0x000fe20003f04270 */
[----:B-1----:R1:W1:Y:S01]  /*1360*/  SHFL.DOWN PT, R6, R4, 0x10, 0x1f ;  /* 0x0a001f0004067f89 */ /* 0x00226200000e0000 */
[----:B------:R-:W-:Y:S01]  /*1370*/  BSSY.RECONVERGENT B1, `(.L_x_30) ;  /* 0x000001d000017945 */ /* 0x000fe20003800200 */
[----:B0-----:R-:W-:Y:S02]  /*1380*/  IMAD.MOV.U32 R14, RZ, RZ, R8 ;  /* 0x000000ffff0e7224 */ /* 0x001fe400078e0008 */
[----:B--2---:R0:W2:Y:S01]  /*1390*/  SHFL.DOWN PT, R7, R5, 0x10, 0x1f ;  /* 0x0a001f0005077f89 */ /* 0x0040a200000e0000 */
[----:B----4-:R-:W-:Y:S02]  /*13a0*/  IMAD.MOV.U32 R15, RZ, RZ, R10 ;  /* 0x000000ffff0f7224 */ /* 0x010fe400078e000a */
[----:B------:R-:W-:Y:S01]  /*13b0*/  IMAD.MOV.U32 R2, RZ, RZ, R4 ;  /* 0x000000ffff027224 */ /* 0x000fe200078e0004 */
[----:B------:R0:W4:Y:S01]  /*13c0*/  SHFL.DOWN PT, R11, R8, 0x10, 0x1f ;  /* 0x0a001f00080b7f89 */ /* 0x00012200000e0000 */
[----:B------:R-:W-:-:S03]  /*13d0*/  IMAD.MOV.U32 R3, RZ, RZ, R5 ;  /* 0x000000ffff037224 */ /* 0x000fc600078e0005 */
[----:B------:R0:W0:Y:S01]  /*13e0*/  SHFL.DOWN PT, R13, R10, 0x10, 0x1f ;  /* 0x0a001f000a0d7f89 */ /* 0x00002200000e0000 */
[----:B------:R-:W-:Y:S05]  /*13f0*/  @P0 BRA `(.L_x_31) ;  /* 0x0000000000500947 */ /* 0x000fea0003800000 */
[----:B-12---:R-:W-:Y:S01]  /*1400*/  DSETP.GEU.AND P0, PT, |R4|, |R6|, PT ;  /* 0x400000060400722a */ /* 0x006fe20003f0e200 */
[----:B----4-:R-:W-:Y:S02]  /*1410*/  IMAD.MOV.U32 R14, RZ, RZ, R11 ;  /* 0x000000ffff0e7224 */ /* 0x010fe400078e000b */
[----:B0-----:R-:W-:Y:S02]  /*1420*/  IMAD.MOV.U32 R15, RZ, RZ, R13 ;  /* 0x000000ffff0f7224 */ /* 0x001fe400078e000d */
        /* <DEDUP_REMOVED lines=17> */
.L_x_31:
[----:B------:R-:W-:Y:S05]  /*1540*/  BSYNC.RECONVERGENT B1 ;  /* 0x0000000000017941 */ /* 0x000fea0003800200 */
.L_x_30:
[----:B------:R-:W-:Y:S01]  /*1550*/  ISETP.NE.AND P0, PT, R9, RZ, PT ;  /* 0x000000ff0900720c */ /* 0x000fe20003f05270 */
[----:B------:R-:W-:-:S12]  /*1560*/  BSSY.RECONVERGENT B1, `(.L_x_32) ;  /* 0x000000a000017945 */ /* 0x000fd80003800200 */
[----:B------:R-:W-:Y:S05]  /*1570*/  @P0 BRA `(.L_x_33) ;  /* 0x0000000000200947 */ /* 0x000fea0003800000 */
[----:B-1----:R-:W1:Y:S01]  /*1580*/  S2R R6, SR_CgaCtaId ;  /* 0x0000000000067919 */ /* 0x002e620000008800 */
[----:B0-----:R-:W-:Y:S02]  /*1590*/  MOV R5, 0x400 ;  /* 0x0000040000057802 */ /* 0x001fe40000000f00 */
[----:B------:R-:W-:-:S04]  /*15a0*/  SHF.R.U32.HI R4, RZ, 0x1, R0 ;  /* 0x00000001ff047819 */ /* 0x000fc80000011600 */
[----:B------:R-:W-:Y:S02]  /*15b0*/  LOP3.LUT R4, R4, 0x1f0, RZ, 0xc0, !PT ;  /* 0x000001f004047812 */ /* 0x000fe400078ec0ff */
[----:B-1----:R-:W-:-:S05]  /*15c0*/  LEA R5, R6, R5, 0x18 ;  /* 0x0000000506057211 */ /* 0x002fca00078ec0ff */
[----:B------:R-:W-:-:S05]  /*15d0*/  IMAD.IADD R5, R4, 0x1, R5 ;  /* 0x0000000104057824 */ /* 0x000fca00078e0205 */
[----:B------:R0:W-:Y:S04]  /*15e0*/  STS.64 [R5+0x10], R14 ;  /* 0x0000100e05007388 */ /* 0x0001e80000000a00 */
[----:B------:R0:W-:Y:S02]  /*15f0*/  STS.64 [R5+0x8], R2 ;  /* 0x0000080205007388 */ /* 0x0001e40000000a00 */
.L_x_33:
[----:B------:R-:W-:Y:S05]  /*1600*/  BSYNC.RECONVERGENT B1 ;  /* 0x0000000000017941 */ /* 0x000fea0003800200 */
.L_x_32:
[----:B------:R-:W-:Y:S01]  /*1610*/  BAR.SYNC.DEFER_BLOCKING 0x0 ;  /* 0x0000000000007b1d */ /* 0x000fe20000010000 */
[----:B------:R-:W-:-:S13]  /*1620*/  ISETP.NE.AND P1, PT, R0, RZ, PT ;  /* 0x000000ff0000720c */ /* 0x000fda0003f25270 */
[----:B------:R-:W-:Y:S05]  /*1630*/  @P1 BRA `(.L_x_34) ;  /* 0x0000005400881947 */ /* 0x000fea0003800000 */
[----:B0-----:R-:W0:Y:S01]  /*1640*/  S2R R5, SR_CgaCtaId ;  /* 0x0000000000057919 */ /* 0x001e220000008800 */
[----:B------:R-:W-:Y:S01]  /*1650*/  MOV R0, 0x400 ;  /* 0x0000040000007802 */ /* 0x000fe20000000f00 */
[----:B------:R-:W-:Y:S03]  /*1660*/  BSSY.RECONVERGENT B1, `(.L_x_35) ;  /* 0x000001a000017945 */ /* 0x000fe60003800200 */
[----:B0-----:R-:W-:-:S05]  /*1670*/  LEA R0, R5, R0, 0x18 ;  /* 0x0000000005007211 */ /* 0x001fca00078ec0ff */
[----:B------:R-:W0:Y:S04]  /*1680*/  LDS.64 R16, [R0+0x18] ;  /* 0x0000180000107984 */ /* 0x000e280000000a00 */
[----:B-12---:R-:W1:Y:S04]  /*1690*/  LDS.128 R4, [R0+0x20] ;  /* 0x0000200000047984 */ /* 0x006e680000000c00 */
[----:B---3--:R2:W3:Y:S04]  /*16a0*/  LDS.64 R12, [R0+0x80] ;  /* 0x00008000000c7984 */ /* 0x0084e80000000a00 */
[----:B----4-:R2:W4:Y:S01]  /*16b0*/  LDS.128 R8, [R0+0x30] ;  /* 0x0000300000087984 */ /* 0x0105220000000c00 */
[----:B0-----:R-:W-:Y:S01]  /*16c0*/  DSETP.GEU.AND P0, PT, |R2|, |R16|, PT ;  /* 0x400000100200722a */ /* 0x001fe20003f0e200 */
[----:B------:R-:W-:-:S02]  /*16d0*/  IMAD.MOV.U32 R24, RZ, RZ, R16 ;  /* 0x000000ffff187224 */ /* 0x000fc400078e0010 */
[----:B------:R-:W-:Y:S02]  /*16e0*/  IMAD.MOV.U32 R25, RZ, RZ, R17 ;  /* 0x000000ffff197224 */ /* 0x000fe400078e0011 */
[----:B-1----:R-:W-:Y:S02]  /*16f0*/  IMAD.MOV.U32 R26, RZ, RZ, R4 ;  /* 0x000000ffff1a7224 */ /* 0x002fe400078e0004 */
[----:B------:R-:W-:-:S07]  /*1700*/  IMAD.MOV.U32 R27, RZ, RZ, R5 ;  /* 0x000000ffff1b7224 */ /* 0x000fce00078e0005 */
[----:B--234-:R-:W-:Y:S05]  /*1710*/  @!P0 BRA `(.L_x_36) ;  /* 0x0000000000388947 */ /* 0x01cfea0003800000 */
        /* <DEDUP_REMOVED lines=14> */
.L_x_36:
[----:B------:R-:W-:Y:S05]  /*1800*/  BSYNC.RECONVERGENT B1 ;  /* 0x0000000000017941 */ /* 0x000fea0003800200 */
.L_x_35:
[----:B------:R0:W1:Y:S01]  /*1810*/  LDS.128 R16, [R0+0x40] ;  /* 0x0000400000107984 */ /* 0x0000620000000c00 */
[----:B------:R-:W-:Y:S01]  /*1820*/  DSETP.GEU.AND P0, PT, |R24|, |R6|, PT ;  /* 0x400000061800722a */ /* 0x000fe20003f0e200 */
[----:B------:R-:W-:Y:S01]  /*1830*/  BSSY.RECONVERGENT B1, `(.L_x_37) ;  /* 0x0000015000017945 */ /* 0x000fe20003800200 */
[----:B------:R-:W-:Y:S01]  /*1840*/  IMAD.MOV.U32 R4, RZ, RZ, R6 ;  /* 0x000000ffff047224 */ /* 0x000fe200078e0006 */
[----:B------:R0:W2:Y:S01]  /*1850*/  LDS.128 R20, [R0+0x50] ;  /* 0x0000500000147984 */ /* 0x0000a20000000c00 */
        /* <DEDUP_REMOVED lines=18> */
.L_x_38:
[----:B------:R-:W-:Y:S05]  /*1980*/  BSYNC.RECONVERGENT B1 ;  /* 0x0000000000017941 */ /* 0x000fea0003800200 */
.L_x_37:
[----:B------:R-:W-:Y:S01]  /*1990*/  DSETP.GEU.AND P0, PT, |R4|, |R10|, PT ;  /* 0x4000000a0400722a */ /* 0x000fe20003f0e200 */
[----:B------:R-:W-:Y:S01]  /*19a0*/  BSSY.RECONVERGENT B1, `(.L_x_39) ;  /* 0x0000014000017945 */ /* 0x000fe20003800200 */
[----:B------:R-:W-:Y:S02]  /*19b0*/  IMAD.MOV.U32 R2, RZ, RZ, R10 ;  /* 0x000000ffff027224 */ /* 0x000fe400078e000a */
[----:B------:R-:W-:Y:S02]  /*19c0*/  IMAD.MOV.U32 R3, RZ, RZ, R11 ;  /* 0x000000ffff037224 */ /* 0x000fe400078e000b */
[----:B-1----:R-:W-:Y:S02]  /*19d0*/  IMAD.MOV.U32 R27, RZ, RZ, R16 ;  /* 0x000000ffff1b7224 */ /* 0x002fe400078e0010 */
        /* <DEDUP_REMOVED lines=16> */
.L_x_40:
[----:B------:R-:W-:Y:S05]  /*1ae0*/  BSYNC.RECONVERGENT B1 ;  /* 0x0000000000017941 */ /* 0x000fea0003800200 */
.L_x_39:
[----:B------:R0:W1:Y:S01]  /*1af0*/  LDS.128 R8, [R0+0x60] ;  /* 0x0000600000087984 */ /* 0x0000620000000c00 */
[----:B------:R-:W-:Y:S01]  /*1b00*/  DSETP.GEU.AND P0, PT, |R2|, |R18|, PT ;  /* 0x400000120200722a */ /* 0x000fe20003f0e200 */
[----:B------:R-:W-:Y:S01]  /*1b10*/  BSSY.RECONVERGENT B1, `(.L_x_41) ;  /* 0x0000015000017945 */ /* 0x000fe20003800200 */
[----:B------:R-:W-:Y:S01]  /*1b20*/  IMAD.MOV.U32 R14, RZ, RZ, R18 ;  /* 0x000000ffff0e7224 */ /* 0x000fe200078e0012 */
[----:B------:R0:W3:Y:S01]  /*1b30*/  LDS.128 R4, [R0+0x70] ;  /* 0x0000700000047984 */ /* 0x0000e20000000c00 */
[----:B------:R-:W-:Y:S02]  /*1b40*/  IMAD.MOV.U32 R15, RZ, RZ, R19 ;  /* 0x000000ffff0f7224 */ /* 0x000fe400078e0013 */
[----:B--2---:R-:W-:Y:S02]  /*1b50*/  IMAD.MOV.U32 R17, RZ, RZ, R20 ;  /* 0x000000ffff117224 */ /* 0x004fe400078e0014 */
        /* <DEDUP_REMOVED lines=16> */
.L_x_42:
[----:B------:R-:W-:Y:S05]  /*1c60*/  BSYNC.RECONVERGENT B1 ;  /* 0x0000000000017941 */ /* 0x000fea0003800200 */
.L_x_41:
        /* <DEDUP_REMOVED lines=21> */
.L_x_44:
[----:B------:R-:W-:Y:S05]  /*1dc0*/  BSYNC.RECONVERGENT B1 ;  /* 0x0000000000017941 */ /* 0x000fea0003800200 */
.L_x_43:
[----:B------:R-:W-:Y:S01]  /*1dd0*/  DSETP.GEU.AND P0, PT, |R2|, |R10|, PT ;  /* 0x4000000a0200722a */ /* 0x000fe20003f0e200 */
[----:B------:R-:W-:Y:S01]  /*1de0*/  BSSY.RECONVERGENT B1, `(.L_x_45) ;  /* 0x0000014000017945 */ /* 0x000fe20003800200 */
[----:B------:R-:W-:Y:S02]  /*1df0*/  IMAD.MOV.U32 R8, RZ, RZ, R10 ;  /* 0x000000ffff087224 */ /* 0x000fe400078e000a */
[----:B------:R-:W-:Y:S02]  /*1e00*/  IMAD.MOV.U32 R9, RZ, RZ, R11 ;  /* 0x000000ffff097224 */ /* 0x000fe400078e000b */
[----:B---3--:R-:W-:Y:S02]  /*1e10*/  IMAD.MOV.U32 R17, RZ, RZ, R4 ;  /* 0x000000ffff117224 */ /* 0x008fe400078e0004 */
        /* <DEDUP_REMOVED lines=16> */
.L_x_46:
[----:B------:R-:W-:Y:S05]  /*1f20*/  BSYNC.RECONVERGENT B1 ;  /* 0x0000000000017941 */ /* 0x000fea0003800200 */
.L_x_45:
        /* <DEDUP_REMOVED lines=19> */
[----:B------:R-:W-:Y:S01]  /*2060*/  SEL R15, R0, R13, P2 ;  /* 0x0000000d000f7207 */ /* 0x000fe20001000000 */
[----:B------:R-:W-:Y:S06]  /*2070*/  BRA `(.L_x_34) ;  /* 0x0000004800f87947 */ /* 0x000fec0003800000 */
.L_x_21:
[----:B------:R-:W2:Y:S01]  /*2080*/  S2R R4, SR_LANEID ;  /* 0x0000000000047919 */ /* 0x000ea20000000000 */
[----:B-1----:R-:W-:Y:S01]  /*2090*/  LOP3.LUT R2, R0, 0x3e0, RZ, 0xc0, !PT ;  /* 0x000003e000027812 */ /* 0x002fe200078ec0ff */
[----:B------:R-:W-:Y:S01]  /*20a0*/  BSSY.RECONVERGENT B1, `(.L_x_47) ;  /* 0x0000024000017945 */ /* 0x000fe20003800200 */
[----:B-----5:R-:W-:Y:S02]  /*20b0*/  IMAD.MOV.U32 R16, RZ, RZ, R12 ;  /* 0x000000ffff107224 */ /* 0x020fe400078e000c */
[----:B------:R-:W-:Y:S02]  /*20c0*/  IMAD.MOV.U32 R18, RZ, RZ, R13 ;  /* 0x000000ffff127224 */ /* 0x000fe400078e000d */
[----:B------:R-:W-:Y:S01]  /*20d0*/  VIADD R3, R2, 0x20 ;  /* 0x0000002002037836 */ /* 0x000fe20000000000 */
[----:B------:R-:W-:-:S04]  /*20e0*/  LOP3.LUT R2, RZ, R2, RZ, 0x33, !PT ;  /* 0x00000002ff027212 */ /* 0x000fc800078e33ff */
[----:B------:R-:W-:Y:S01]  /*20f0*/  ISETP.GT.AND P0, PT, R3, UR6, PT ;  /* 0x0000000603007c0c */ /* 0x000fe2000bf04270 */
[----:B------:R-:W-:Y:S02]  /*2100*/  VIADD R2, R2, UR6 ;  /* 0x0000000602027c36 */ /* 0x000fe40008000000 */
[----:B------:R-:W-:-:S03]  /*2110*/  IMAD.MOV.U32 R3, RZ, RZ, R15 ;  /* 0x000000ffff037224 */ /* 0x000fc600078e000f */
[----:B------:R-:W-:Y:S01]  /*2120*/  SEL R5, R2, 0x1f, P0 ;  /* 0x0000001f02057807 */ /* 0x000fe20000000000 */
[----:B------:R-:W-:-:S04]  /*2130*/  IMAD.MOV.U32 R2, RZ, RZ, R14 ;  /* 0x000000ffff027224 */ /* 0x000fc800078e000e */
[----:B------:R1:W3:Y:S04]  /*2140*/  SHFL.DOWN PT, R6, R14, 0x1, R5 ;  /* 0x082000000e067989 */ /* 0x0002e800000e0005 */
[----:B------:R1:W4:Y:S04]  /*2150*/  SHFL.DOWN PT, R7, R15, 0x1, R5 ;  /* 0x082000000f077989 */ /* 0x00032800000e0005 */
[----:B0-----:R1:W0:Y:S01]  /*2160*/  SHFL.DOWN PT, R9, R12, 0x1, R5 ;  /* 0x082000000c097989 */ /* 0x00122200000e0005 */
[----:B--2---:R-:W-:-:S03]  /*2170*/  ISETP.GE.AND P0, PT, R4, R5, PT ;  /* 0x000000050400720c */ /* 0x004fc60003f06270 */
[----:B------:R1:W2:Y:S10]  /*2180*/  SHFL.DOWN PT, R11, R13, 0x1, R5 ;  /* 0x082000000d0b7989 */ /* 0x0002b400000e0005 */
[----:B-1----:R-:W-:Y:S05]  /*2190*/  @P0 BRA `(.L_x_48) ;  /* 0x0000000000500947 */ /* 0x002fea0003800000 */
[----:B---34-:R-:W-:Y:S01]  /*21a0*/  DSETP.GEU.AND P0, PT, |R14|, |R6|, PT ;  /* 0x400000060e00722a */ /* 0x018fe20003f0e200 */
[----:B0-----:R-:W-:Y:S02]  /*21b0*/  IMAD.MOV.U32 R16, RZ, RZ, R9 ;  /* 0x000000ffff107224 */ /* 0x001fe400078e0009 */
[----:B--2---:R-:W-:Y:S02]  /*21c0*/  IMAD.MOV.U32 R18, RZ, RZ, R11 ;  /* 0x000000ffff127224 */ /* 0x004fe400078e000b */
        /* <DEDUP_REMOVED lines=17> */
.L_x_48:
[----:B------:R-:W-:Y:S05]  /*22e0*/  BSYNC.RECONVERGENT B1 ;  /* 0x0000000000017941 */ /* 0x000fea0003800200 */
.L_x_47:
[----:B---3--:R-:W-:Y:S01]  /*22f0*/  VIADD R6, R4, 0x2 ;  /* 0x0000000204067836 */ /* 0x008fe20000000000 */
[----:B------:R1:W3:Y:S01]  /*2300*/  SHFL.DOWN PT, R8, R2, 0x2, R5 ;  /* 0x0840000002087989 */ /* 0x0002e200000e0005 */
[----:B------:R-:W-:Y:S01]  /*2310*/  BSSY.RECONVERGENT B1, `(.L_x_49) ;  /* 0x000001e000017945 */ /* 0x000fe20003800200 */
[----:B------:R-:W-:Y:S02]  /*2320*/  IMAD.MOV.U32 R10, RZ, RZ, R16 ;  /* 0x000000ffff0a7224 */ /* 0x000fe400078e0010 */
[----:B------:R-:W-:Y:S01]  /*2330*/  ISETP.GT.AND P0, PT, R6, R5, PT ;  /* 0x000000050600720c */ /* 0x000fe20003f04270 */
[----:B0-----:R1:W0:Y:S01]  /*2340*/  SHFL.DOWN PT, R9, R3, 0x2, R5 ;  /* 0x0840000003097989 */ /* 0x00122200000e0005 */
[----:B------:R-:W-:Y:S02]  /*2350*/  IMAD.MOV.U32 R12, RZ, RZ, R18 ;  /* 0x000000ffff0c7224 */ /* 0x000fe400078e0012 */
[----:B------:R-:W-:Y:S01]  /*2360*/  IMAD.MOV.U32 R6, RZ, RZ, R2 ;  /* 0x000000ffff067224 */ /* 0x000fe200078e0002 */
[----:B--2---:R1:W2:Y:S01]  /*2370*/  SHFL.DOWN PT, R11, R16, 0x2, R5 ;  /* 0x08400000100b7989 */ /* 0x0042a200000e0005 */
[----:B----4-:R-:W-:-:S03]  /*2380*/  IMAD.MOV.U32 R7, RZ, RZ, R3 ;  /* 0x000000ffff077224 */ /* 0x010fc600078e0003 */
[----:B------:R1:W4:Y:S04]  /*2390*/  SHFL.DOWN PT, R13, R18, 0x2, R5 ;  /* 0x08400000120d7989 */ /* 0x00032800000e0005 */
[----:B------:R-:W-:Y:S05]  /*23a0*/  @P0 BRA `(.L_x_50) ;  /* 0x0000000000500947 */ /* 0x000fea0003800000 */
[----:B0--3--:R-:W-:Y:S01]  /*23b0*/  DSETP.GEU.AND P0, PT, |R2|, |R8|, PT ;  /* 0x400000080200722a */ /* 0x009fe20003f0e200 */
[----:B--2---:R-:W-:Y:S02]  /*23c0*/  IMAD.MOV.U32 R10, RZ, RZ, R11 ;  /* 0x000000ffff0a7224 */ /* 0x004fe400078e000b */
        /* <DEDUP_REMOVED lines=18> */
.L_x_50:
[----:B------:R-:W-:Y:S05]  /*24f0*/  BSYNC.RECONVERGENT B1 ;  /* 0x0000000000017941 */ /* 0x000fea0003800200 */
.L_x_49:
[----:B-1----:R-:W-:Y:S01]  /*2500*/  VIADD R2, R4, 0x4 ;  /* 0x0000000404027836 */ /* 0x002fe20000000000 */
[----:B---3--:R1:W3:Y:S01]  /*2510*/  SHFL.DOWN PT, R8, R6, 0x4, R5 ;  /* 0x0880000006087989 */ /* 0x0082e200000e0005 */
[----:B------:R-:W-:Y:S01]  /*2520*/  BSSY.RECONVERGENT B1, `(.L_x_51) ;  /* 0x000001e000017945 */ /* 0x000fe20003800200 */
[----:B------:R-:W-:Y:S02]  /*2530*/  IMAD.MOV.U32 R14, RZ, RZ, R10 ;  /* 0x000000ffff0e7224 */ /* 0x000fe400078e000a */
[----:B------:R-:W-:Y:S01]  /*2540*/  ISETP.GT.AND P0, PT, R2, R5, PT ;  /* 0x000000050200720c */ /* 0x000fe20003f04270 */
[----:B0-----:R1:W0:Y:S01]  /*2550*/  SHFL.DOWN PT, R9, R7, 0x4, R5 ;  /* 0x0880000007097989 */ /* 0x00122200000e0005 */
[----:B------:R-:W-:Y:S02]  /*2560*/  IMAD.MOV.U32 R16, RZ, RZ, R12 ;  /* 0x000000ffff107224 */ /* 0x000fe400078e000c */
[----:B------:R-:W-:Y:S01]  /*2570*/  IMAD.MOV.U32 R2, RZ, RZ, R6 ;  /* 0x000000ffff027224 */ /* 0x000fe200078e0006 */
[----:B--2---:R1:W2:Y:S01]  /*2580*/  SHFL.DOWN PT, R11, R10, 0x4, R5 ;  /* 0x088000000a0b7989 */ /* 0x0042a200000e0005 */
[----:B------:R-:W-:-:S03]  /*2590*/  IMAD.MOV.U32 R3, RZ, RZ, R7 ;  /* 0x000000ffff037224 */ /* 0x000fc600078e0007 */
[----:B----4-:R1:W4:Y:S04]  /*25a0*/  SHFL.DOWN PT, R13, R12, 0x4, R5 ;  /* 0x088000000c0d7989 */ /* 0x01032800000e0005 */
        /* <DEDUP_REMOVED lines=21> */
.L_x_52:
[----:B------:R-:W-:Y:S05]  /*2700*/  BSYNC.RECONVERGENT B1 ;  /* 0x0000000000017941 */ /* 0x000fea0003800200 */
.L_x_51:
        /* <DEDUP_REMOVED lines=32> */
.L_x_54:
[----:B------:R-:W-:Y:S05]  /*2910*/  BSYNC.RECONVERGENT B1 ;  /* 0x0000000000017941 */ /* 0x000fea0003800200 */
.L_x_53:
        /* <DEDUP_REMOVED lines=32> */
.L_x_56:
[----:B------:R-:W-:Y:S05]  /*2b20*/  BSYNC.RECONVERGENT B1 ;  /* 0x0000000000017941 */ /* 0x000fea0003800200 */
.L_x_55:
[----:B------:R-:W-:Y:S01]  /*2b30*/  ISETP.NE.AND P0, PT, R4, RZ, PT ;  /* 0x000000ff0400720c */ /* 0x000fe20003f05270 */
[----:B------:R-:W-:-:S12]  /*2b40*/  BSSY.RECONVERGENT B1, `(.L_x_57) ;  /* 0x000000a000017945 */ /* 0x000fd80003800200 */
[----:B------:R-:W-:Y:S05]  /*2b50*/  @P0 BRA `(.L_x_58) ;  /* 0x0000000000200947 */ /* 0x000fea0003800000 */
[----:B-1----:R-:W1:Y:S01]  /*2b60*/  S2R R6, SR_CgaCtaId ;  /* 0x0000000000067919 */ /* 0x002e620000008800 */
[----:B------:R-:W-:Y:S02]  /*2b70*/  MOV R5, 0x400 ;  /* 0x0000040000057802 */ /* 0x000fe40000000f00 */
[----:B------:R-:W-:-:S04]  /*2b80*/  SHF.R.U32.HI R4, RZ, 0x1, R0 ;  /* 0x00000001ff047819 */ /* 0x000fc80000011600 */
[----:B------:R-:W-:Y:S02]  /*2b90*/  LOP3.LUT R4, R4, 0x1f0, RZ, 0xc0, !PT ;  /* 0x000001f004047812 */ /* 0x000fe400078ec0ff */
[----:B-1----:R-:W-:-:S05]  /*2ba0*/  LEA R5, R6, R5, 0x18 ;  /* 0x0000000506057211 */ /* 0x002fca00078ec0ff */
[----:B------:R-:W-:-:S05]  /*2bb0*/  IMAD.IADD R5, R4, 0x1, R5 ;  /* 0x0000000104057824 */ /* 0x000fca00078e0205 */
[----:B------:R1:W-:Y:S04]  /*2bc0*/  STS.64 [R5+0x10], R14 ;  /* 0x0000100e05007388 */ /* 0x0003e80000000a00 */
[----:B------:R1:W-:Y:S02]  /*2bd0*/  STS.64 [R5+0x8], R2 ;  /* 0x0000080205007388 */ /* 0x0003e40000000a00 */
.L_x_58:
[----:B------:R-:W-:Y:S05]  /*2be0*/  BSYNC.RECONVERGENT B1 ;  /* 0x0000000000017941 */ /* 0x000fea0003800200 */
.L_x_57:
[----:B------:R-:W-:Y:S01]  /*2bf0*/  BAR.SYNC.DEFER_BLOCKING 0x0 ;  /* 0x0000000000007b1d */ /* 0x000fe20000010000 */
[----:B------:R-:W-:-:S13]  /*2c00*/  ISETP.NE.AND P1, PT, R0, RZ, PT ;  /* 0x000000ff0000720c */ /* 0x000fda0003f25270 */
[----:B------:R-:W-:Y:S05]  /*2c10*/  @P1 BRA `(.L_x_34) ;  /* 0x0000004000101947 */ /* 0x000fea0003800000 */
[----:B------:R-:W-:Y:S01]  /*2c20*/  UISETP.GE.AND UP0, UPT, UR6, 0x21, UPT ;  /* 0x000000210600788c */ /* 0x000fe2000bf06270 */
[----:B--2---:R-:W-:Y:S02]  /*2c30*/  IMAD.MOV.U32 R11, RZ, RZ, R14 ;  /* 0x000000ffff0b7224 */ /* 0x004fe400078e000e */
[----:B---3--:R-:W-:Y:S02]  /*2c40*/  IMAD.MOV.U32 R8, RZ, RZ, R15 ;  /* 0x000000ffff087224 */ /* 0x008fe400078e000f */
[----:B------:R-:W-:Y:S02]  /*2c50*/  IMAD.MOV.U32 R4, RZ, RZ, R2 ;  /* 0x000000ffff047224 */ /* 0x000fe400078e0002 */
[----:B-1----:R-:W-:Y:S02]  /*2c60*/  IMAD.MOV.U32 R5, RZ, RZ, R3 ;  /* 0x000000ffff057224 */ /* 0x002fe400078e0003 */
[----:B------:R-:W-:Y:S05]  /*2c70*/  BRA.U !UP0, `(.L_x_59) ;  /* 0x00000001086c7547 */ /* 0x000fea000b800000 */
[----:B------:R-:W1:Y:S01]  /*2c80*/  S2UR UR5, SR_CgaCtaId ;  /* 0x00000000000579c3 */ /* 0x000e620000008800 */
[----:B------:R-:W-:Y:S01]  /*2c90*/  UMOV UR4, 0x400 ;  /* 0x0000040000047882 */ /* 0x000fe20000000000 */
[----:B------:R-:W-:Y:S01]  /*2ca0*/  BSSY.RECONVERGENT B1, `(.L_x_59) ;  /* 0x0000018000017945 */ /* 0x000fe20003800200 */
[----:B-1----:R-:W-:-:S09]  /*2cb0*/  ULEA UR4, UR5, UR4, 0x18 ;  /* 0x0000000405047291 */ /* 0x002fd2000f8ec0ff */
[----:B------:R-:W1:Y:S04]  /*2cc0*/  LDS.64 R6, [UR4+0x18] ;  /* 0x00001804ff067984 */ /* 0x000e680008000a00 */
[----:B----4-:R-:W2:Y:S01]  /*2cd0*/  LDS.64 R12, [UR4+0x20] ;  /* 0x00002004ff0c7984 */ /* 0x010ea20008000a00 */
[----:B-1----:R-:W-:Y:S01]  /*2ce0*/  DSETP.GEU.AND P0, PT, |R2|, |R6|, PT ;  /* 0x400000060200722a */ /* 0x002fe20003f0e200 */
[----:B------:R-:W-:Y:S02]  /*2cf0*/  IMAD.MOV.U32 R4, RZ, RZ, R6 ;  /* 0x000000ffff047224 */ /* 0x000fe400078e0006 */
[----:B------:R-:W-:Y:S02]  /*2d00*/  IMAD.MOV.U32 R5, RZ, RZ, R7 ;  /* 0x000000ffff057224 */ /* 0x000fe400078e0007 */
[----:B--2---:R-:W-:-:S02]  /*2d10*/  IMAD.MOV.U32 R11, RZ, RZ, R12 ;  /* 0x000000ffff0b7224 */ /* 0x004fc400078e000c */
        /* <DEDUP_REMOVED lines=16> */
.L_x_60:
[----:B------:R-:W-:Y:S05]  /*2e20*/  BSYNC.RECONVERGENT B1 ;  /* 0x0000000000017941 */ /* 0x000fea0003800200 */
.L_x_59:
[----:B------:R-:W-:Y:S01]  /*2e30*/  UISETP.GE.AND UP0, UPT, UR6, 0x41, UPT ;  /* 0x000000410600788c */ /* 0x000fe2000bf06270 */
[----:B0-----:R-:W-:Y:S02]  /*2e40*/  IMAD.MOV.U32 R9, RZ, RZ, R11 ;  /* 0x000000ffff097224 */ /* 0x001fe400078e000b */
[----:B------:R-:W-:Y:S02]  /*2e50*/  IMAD.MOV.U32 R0, RZ, RZ, R8 ;  /* 0x000000ffff007224 */ /* 0x000fe400078e0008 */
[----:B------:R-:W-:Y:S02]  /*2e60*/  IMAD.MOV.U32 R2, RZ, RZ, R4 ;  /* 0x000000ffff027224 */ /* 0x000fe400078e0004 */
[----:B------:R-:W-:Y:S02]  /*2e70*/  IMAD.MOV.U32 R3, RZ, RZ, R5 ;  /* 0x000000ffff037224 */ /* 0x000fe400078e0005 */
[----:B------:R-:W-:Y:S05]  /*2e80*/  BRA.U !UP0, `(.L_x_61) ;  /* 0x00000001086c7547 */ /* 0x000fea000b800000 */
[----:B------:R-:W0:Y:S01]  /*2e90*/  S2UR UR5, SR_CgaCtaId ;  /* 0x00000000000579c3 */ /* 0x000e220000008800 */
[----:B------:R-:W-:Y:S01]  /*2ea0*/  UMOV UR4, 0x400 ;  /* 0x0000040000047882 */ /* 0x000fe20000000000 */
[----:B------:R-:W-:Y:S01]  /*2eb0*/  BSSY.RECONVERGENT B1, `(.L_x_61) ;  /* 0x0000018000017945 */ /* 0x000fe20003800200 */
[----:B0-----:R-:W-:-:S09]  /*2ec0*/  ULEA UR4, UR5, UR4, 0x18 ;  /* 0x0000000405047291 */ /* 0x001fd2000f8ec0ff */
[----:B------:R-:W0:Y:S04]  /*2ed0*/  LDS.64 R6, [UR4+0x28] ;  /* 0x00002804ff067984 */ /* 0x000e280008000a00 */
[----:B----4-:R-:W1:Y:S01]  /*2ee0*/  LDS.64 R12, [UR4+0x30] ;  /* 0x00003004ff0c7984 */ /* 0x010e620008000a00 */
[----:B0-----:R-:W-:Y:S01]  /*2ef0*/  DSETP.GEU.AND P0, PT, |R4|, |R6|, PT ;  /* 0x400000060400722a */ /* 0x001fe20003f0e200 */
[----:B------:R-:W-:Y:S02]  /*2f00*/  IMAD.MOV.U32 R2, RZ, RZ, R6 ;  /* 0x000000ffff027224 */ /* 0x000fe400078e0006 */
[----:B------:R-:W-:Y:S02]  /*2f10*/  IMAD.MOV.U32 R3, RZ, RZ, R7 ;  /* 0x000000ffff037224 */ /* 0x000fe400078e0007 */
[----:B-1----:R-:W-:-:S02]  /*2f20*/  IMAD.MOV.U32 R9, RZ, RZ, R12 ;  /* 0x000000ffff097224 */ /* 0x002fc400078e000c */
        /* <DEDUP_REMOVED lines=16> */
.L_x_62:
[----:B------:R-:W-:Y:S05]  /*3030*/  BSYNC.RECONVERGENT B1 ;  /* 0x0000000000017941 */ /* 0x000fea0003800200 */
.L_x_61:
[----:B------:R-:W-:Y:S01]  /*3040*/  UISETP.GE.AND UP0, UPT, UR6, 0x61, UPT ;  /* 0x000000610600788c */ /* 0x000fe2000bf06270 */
[----:B------:R-:W-:Y:S02]  /*3050*/  IMAD.MOV.U32 R11, RZ, RZ, R9 ;  /* 0x000000ffff0b7224 */ /* 0x000fe400078e0009 */
        /* <DEDUP_REMOVED lines=30> */
.L_x_64:
[----:B------:R-:W-:Y:S05]  /*3240*/  BSYNC.RECONVERGENT B1 ;  /* 0x0000000000017941 */ /* 0x000fea0003800200 */
.L_x_63:
        /* <DEDUP_REMOVED lines=32> */
.L_x_66:
[----:B------:R-:W-:Y:S05]  /*3450*/  BSYNC.RECONVERGENT B1 ;  /* 0x0000000000017941 */ /* 0x000fea0003800200 */
.L_x_65:
        /* <DEDUP_REMOVED lines=32> */
.L_x_68:
[----:B------:R-:W-:Y:S05]  /*3660*/  BSYNC.RECONVERGENT B1 ;  /* 0x0000000000017941 */ /* 0x000fea0003800200 */
.L_x_67:
        /* <DEDUP_REMOVED lines=32> */
.L_x_70:
[----:B------:R-:W-:Y:S05]  /*3870*/  BSYNC.RECONVERGENT B1 ;  /* 0x0000000000017941 */ /* 0x000fea0003800200 */
.L_x_69:
[----:B------:R-:W-:Y:S01]  /*3880*/  UISETP.GE.AND UP0, UPT, UR6, 0xe1, UPT ;  /* 0x000000e10600788c */ /* 0x000fe2000bf06270 */
[----:B------:R-:W-:Y:S02]  /*3890*/  IMAD.MOV.U32 R14, RZ, RZ, R9 ;  /* 0x000000ffff0e7224 */ /* 0x000fe400078e0009 */
[----:B------:R-:W-:Y:S02]  /*38a0*/  IMAD.MOV.U32 R15, RZ, RZ, R0 ;  /* 0x000000ffff0f7224 */ /* 0x000fe400078e0000 */
[----:B------:R-:W-:Y:S02]  /*38b0*/  IMAD.MOV.U32 R2, RZ, RZ, R6 ;  /* 0x000000ffff027224 */ /* 0x000fe400078e0006 */
[----:B------:R-:W-:Y:S02]  /*38c0*/  IMAD.MOV.U32 R3, RZ, RZ, R7 ;  /* 0x000000ffff037224 */ /* 0x000fe400078e0007 */
[----:B------:R-:W-:Y:S05]  /*38d0*/  BRA.U !UP0, `(.L_x_34) ;  /* 0x0000003108e07547 */ /* 0x000fea000b800000 */
[----:B------:R-:W0:Y:S01]  /*38e0*/  S2UR UR5, SR_CgaCtaId ;  /* 0x00000000000579c3 */ /* 0x000e220000008800 */
[----:B------:R-:W-:Y:S02]  /*38f0*/  UMOV UR4, 0x400 ;  /* 0x0000040000047882 */ /* 0x000fe40000000000 */
[----:B0-----:R-:W-:-:S09]  /*3900*/  ULEA UR4, UR5, UR4, 0x18 ;  /* 0x0000000405047291 */ /* 0x001fd2000f8ec0ff */
[----:B------:R-:W0:Y:S04]  /*3910*/  LDS.64 R4, [UR4+0x78] ;  /* 0x00007804ff047984 */ /* 0x000e280008000a00 */
[----:B------:R-:W1:Y:S01]  /*3920*/  LDS.64 R10, [UR4+0x80] ;  /* 0x00008004ff0a7984 */ /* 0x000e620008000a00 */
        /* <DEDUP_REMOVED lines=21> */
.L_x_2:
[----:B------:R-:W1:Y:S01]  /*3a80*/  S2R R0, SR_TID.X ;  /* 0x0000000000007919 */ /* 0x000e620000002100 */
[----:B------:R-:W1:Y:S02]  /*3a90*/  LDC.64 R2, c[0x0][0x380] ;  /* 0x0000e000ff027b82 */ /* 0x000e640000000a00 */
[----:B-1----:R-:W-:-:S05]  /*3aa0*/  IMAD.WIDE.U32 R18, R0, 0x10, R2 ;  /* 0x0000001000127825 */ /* 0x002fca00078e0002 */
[----:B0-----:R-:W2:Y:S04]  /*3ab0*/  LDG.E.64.CONSTANT R20, desc[UR10][R18.64] ;  /* 0x0000000a12147981 */ /* 0x001ea8000c1e9b00 */
[----:B------:R-:W2:Y:S04]  /*3ac0*/  LDG.E.64.CONSTANT R14, desc[UR10][R18.64+0x1000] ;  /* 0x0010000a120e7981 */ /* 0x000ea8000c1e9b00 */
[----:B------:R-:W3:Y:S04]  /*3ad0*/  LDG.E.64.CONSTANT R12, desc[UR10][R18.64+0x8] ;  /* 0x0000080a120c7981 */ /* 0x000ee8000c1e9b00 */
[----:B------:R-:W3:Y:S04]  /*3ae0*/  LDG.E.64.CONSTANT R10, desc[UR10][R18.64+0x1008] ;  /* 0x0010080a120a7981 */ /* 0x000ee8000c1e9b00 */
[----:B------:R-:W4:Y:S04]  /*3af0*/  LDG.E.64.CONSTANT R8, desc[UR10][R18.64+0x2000] ;  /* 0x0020000a12087981 */ /* 0x000f28000c1e9b00 */
[----:B------:R-:W5:Y:S04]  /*3b00*/  LDG.E.64.CONSTANT R6, desc[UR10][R18.64+0x2008] ;  /* 0x0020080a12067981 */ /* 0x000f68000c1e9b00 */
[----:B------:R-:W5:Y:S04]  /*3b10*/  LDG.E.64.CONSTANT R4, desc[UR10][R18.64+0x3000] ;  /* 0x0030000a12047981 */ /* 0x000f68000c1e9b00 */
[----:B------:R-:W5:Y:S04]  /*3b20*/  LDG.E.64.CONSTANT R2, desc[UR10][R18.64+0x3008] ;  /* 0x0030080a12027981 */ /* 0x000f68000c1e9b00 */
[----:B------:R-:W5:Y:S04]  /*3b30*/  LDG.E.64.CONSTANT R16, desc[UR10][R18.64+0x4000] ;  /* 0x0040000a12107981 */ /* 0x000f68000c1e9b00 */
[----:B------:R-:W5:Y:S01]  /*3b40*/  LDG.E.64.CONSTANT R22, desc[UR10][R18.64+0x4008] ;  /* 0x0040080a12167981 */ /* 0x000f62000c1e9b00 */
[----:B------:R-:W-:Y:S01]  /*3b50*/  UISETP.GE.U32.AND UP0, UPT, UR8, 0xa00, UPT ;  /* 0x00000a000800788c */ /* 0x000fe2000bf06070 */
[----:B--2---:R-:W-:-:S14]  /*3b60*/  DSETP.GEU.AND P2, PT, |R20|, |R14|, PT ;  /* 0x4000000e1400722a */ /* 0x004fdc0003f4e200 */
[----:B---3--:R-:W-:-:S04]  /*3b70*/  @P2 ISETP.GE.U32.AND P0, PT, R12, R10, PT ;  /* 0x0000000a0c00220c */ /* 0x008fc80003f06070 */
[----:B------:R-:W-:-:S13]  /*3b80*/  @P2 ISETP.GE.AND.EX P0, PT, R13, R11, PT, P0 ;  /* 0x0000000b0d00220c */ /* 0x000fda0003f06300 */
[----:B------:R-:W-:-:S06]  /*3b90*/  @P2 DSETP.LT.OR P0, PT, |R14|, |R20|, !P0 ;  /* 0x400000140e00222a */ /* 0x000fcc0004701600 */
[----:B------:R-:W-:Y:S02]  /*3ba0*/  @P2 FSEL R20, R20, R14, P0 ;  /* 0x0000000e14142208 */ /* 0x000fe40000000000 */
[----:B------:R-:W-:Y:S02]  /*3bb0*/  @P2 FSEL R21, R21, R15, P0 ;  /* 0x0000000f15152208 */ /* 0x000fe40000000000 */
[----:B------:R-:W-:Y:S01]  /*3bc0*/  @P2 SEL R10, R12, R10, P0 ;  /* 0x0000000a0c0a2207 */ /* 0x000fe20000000000 */
[----:B------:R-:W-:Y:S01]  /*3bd0*/  @P2 IMAD.MOV.U32 R14, RZ, RZ, R20 ;  /* 0x000000ffff0e2224 */ /* 0x000fe200078e0014 */
[----:B------:R-:W-:Y:S01]  /*3be0*/  @P2 SEL R11, R13, R11, P0 ;  /* 0x0000000b0d0b2207 */ /* 0x000fe20000000000 */
[----:B------:R-:W-:-:S06]  /*3bf0*/  @P2 IMAD.MOV.U32 R15, RZ, RZ, R21 ;  /* 0x000000ffff0f2224 */ /* 0x000fcc00078e0015 */
[----:B----4-:R-:W-:-:S14]  /*3c00*/  DSETP.GEU.AND P1, PT, |R14|, |R8|, PT ;  /* 0x400000080e00722a */ /* 0x010fdc0003f2e200 */
[----:B-----5:R-:W-:-:S04]  /*3c10*/  @P1 ISETP.GE.U32.AND P0, PT, R10, R6, PT ;  /* 0x000000060a00120c */ /* 0x020fc80003f06070 */
        /* <DEDUP_REMOVED lines=8> */
[----:B------:R-:W-:-:S14]  /*3ca0*/  DSETP.GEU.AND P2, PT, |R8|, |R4|, PT ;  /* 0x400000040800722a */ /* 0x000fdc0003f4e200 */
[----:B------:R-:W-:-:S04]  /*3cb0*/  @P2 ISETP.GE.U32.AND P0, PT, R6, R2, PT ;  /* 0x000000020600220c */ /* 0x000fc80003f06070 */
        /* <DEDUP_REMOVED lines=15> */
[----:B------:R-:W-:Y:S01]  /*3db0*/  IMAD.MOV.U32 R2, RZ, RZ, RZ ;  /* 0x000000ffff027224 */ /* 0x000fe200078e00ff */
[----:B------:R-:W-:Y:S01]  /*3dc0*/  @P1 SEL R23, R3, R23, P0 ;  /* 0x0000001703171207 */ /* 0x000fe20000000000 */
[----:B------:R-:W-:Y:S02]  /*3dd0*/  IMAD.MOV.U32 R3, RZ, RZ, 0x500 ;  /* 0x00000500ff037424 */ /* 0x000fe400078e00ff */
[----:B------:R-:W-:Y:S02]  /*3de0*/  @P1 IMAD.MOV.U32 R16, RZ, RZ, R4 ;  /* 0x000000ffff101224 */ /* 0x000fe400078e0004 */
[----:B------:R-:W-:Y:S01]  /*3df0*/  @P1 IMAD.MOV.U32 R17, RZ, RZ, R5 ;  /* 0x000000ffff111224 */ /* 0x000fe200078e0005 */
[----:B------:R-:W-:Y:S06]  /*3e00*/  BRA.U !UP0, `(.L_x_71) ;  /* 0x0000000d08987547 */ /* 0x000fec000b800000 */
[----:B------:R-:W-:Y:S01]  /*3e10*/  UIADD3 UR9, UP0, UPT, UR8, -0xa00, URZ ;  /* 0xfffff60008097890 */ /* 0x000fe2000ff1e0ff */
[----:B------:R-:W-:Y:S02]  /*3e20*/  IMAD.MOV.U32 R3, RZ, RZ, 0x500 ;  /* 0x00000500ff037424 */ /* 0x000fe400078e00ff */
[----:B------:R-:W-:Y:S01]  /*3e30*/  IMAD.MOV.U32 R2, RZ, RZ, RZ ;  /* 0x000000ffff027224 */ /* 0x000fe200078e00ff */
[----:B------:R-:W-:Y:S02]  /*3e40*/  ULEA.HI.X.SX32 UR8, UR8, 0xffffffff, 0x1, UP0 ;  /* 0xffffffff08087891 */ /* 0x000fe400080f0eff */
[----:B------:R-:W-:Y:S02]  /*3e50*/  UIMAD.WIDE.U32 UR12, UR9, -0x33333333, URZ ;  /* 0xcccccccd090c78a5 */ /* 0x000fe4000f8e00ff */
[----:B------:R-:W-:Y:S02]  /*3e60*/  UIMAD.WIDE.U32 UR4, UR8, -0x33333333, URZ ;  /* 0xcccccccd080478a5 */ /* 0x000fe4000f8e00ff */
[----:B------:R-:W-:-:S02]  /*3e70*/  UISETP.GE.U32.AND UP1, UPT, UR9, 0x500, UPT ;  /* 0x000005000900788c */ /* 0x000fc4000bf26070 */
[----:B------:R-:W-:Y:S02]  /*3e80*/  UIMAD.WIDE.U32 UR4, UP0, UR9, -0x33333334, UR4 ;  /* 0xcccccccc090478a5 */ /* 0x000fe4000f800004 */
[----:B------:R-:W-:Y:S02]  /*3e90*/  UISETP.GE.U32.AND.EX UP1, UPT, UR8, URZ, UPT, UP1 ;  /* 0x000000ff0800728c */ /* 0x000fe4000bf26110 */
[----:B------:R-:W-:Y:S02]  /*3ea0*/  UIADD3.X UR7, UPT, UPT, URZ, URZ, URZ, UP0, !UPT ;  /* 0x000000ffff077290 */ /* 0x000fe400087fe4ff */
[----:B------:R-:W-:Y:S01]  /*3eb0*/  UIADD3 URZ, UP0, UPT, UR13, UR4, URZ ;  /* 0x000000040dff7290 */ /* 0x000fe2000ff1e0ff */
[----:B------:R-:W-:-:S03]  /*3ec0*/  UMOV UR6, UR5 ;  /* 0x0000000500067c82 */ /* 0x000fc60008000000 */
[----:B------:R-:W-:-:S04]  /*3ed0*/  UIMAD.WIDE.U32.X UR4, UR8, -0x33333334, UR6, UP0 ;  /* 0xcccccccc080478a5 */ /* 0x000fc800080e0406 */
[----:B------:R-:W-:-:S04]  /*3ee0*/  USHF.R.U64 UR6, UR4, 0xa, UR5 ;  /* 0x0000000a04067899 */ /* 0x000fc80008001205 */
[----:B------:R-:W-:-:S04]  /*3ef0*/  ULOP3.LUT UR7, UR6, 0x1, URZ, 0xc0, !UPT ;  /* 0x0000000106077892 */ /* 0x000fc8000f8ec0ff */
[----:B------:R-:W-:-:S04]  /*3f00*/  UISETP.NE.U32.AND UP0, UPT, UR7, 0x1, UPT ;  /* 0x000000010700788c */ /* 0x000fc8000bf05070 */
[----:B------:R-:W-:Y:S01]  /*3f10*/  UISETP.NE.U32.AND.EX UP0, UPT, URZ, URZ, UPT, UP0 ;  /* 0x000000ffff00728c */ /* 0x000fe2000bf05100 */
[----:B------:R-:W-:Y:S10]  /*3f20*/  BRA.U !UP1, `(.L_x_72) ;  /* 0x00000009093c7547 */ /* 0x000ff4000b800000 */
[----:B------:R-:W0:Y:S01]  /*3f30*/  LDCU.64 UR8, c[0x0][0x380] ;  /* 0x00007000ff0877ac */ /* 0x000e220008000a00 */
[----:B------:R-:W-:Y:S02]  /*3f40*/  IMAD.MOV.U32 R3, RZ, RZ, 0x500 ;  /* 0x00000500ff037424 */ /* 0x000fe400078e00ff */
[----:B------:R-:W-:Y:S01]  /*3f50*/  IMAD.MOV.U32 R2, RZ, RZ, RZ ;  /* 0x000000ffff027224 */ /* 0x000fe200078e00ff */
[----:B------:R-:W-:-:S04]  /*3f60*/  UIADD3 UR4, UP1, UPT, UR6, 0x1, URZ ;  /* 0x0000000106047890 */ /* 0x000fc8000ff3e0ff */
[----:B------:R-:W-:Y:S02]  /*3f70*/  ULEA.HI.X UR5, UR5, URZ, URZ, 0x16, UP1 ;  /* 0x000000ff05057291 */ /* 0x000fe400088fb4ff */
[----:B------:R-:W-:Y:S02]  /*3f80*/  ULOP3.LUT UR4, UR4, 0xfffffffe, URZ, 0xc0, !UPT ;  /* 0xfffffffe04047892 */ /* 0x000fe4000f8ec0ff */
[----:B------:R-:W-:Y:S01]  /*3f90*/  ULOP3.LUT UR5, UR5, 0x7fffff, URZ, 0xc0, !UPT ;  /* 0x007fffff05057892 */ /* 0x000fe2000f8ec0ff */
[----:B0-----:R-:W-:-:S04]  /*3fa0*/  LEA R6, P0, R0, UR8, 0x4 ;  /* 0x0000000800067c11 */ /* 0x001fc8000f8020ff */
[----:B------:R-:W-:Y:S02]  /*3fb0*/  IADD3 R6, P1, PT, R6, 0xe008, RZ ;  /* 0x0000e00806067810 */ /* 0x000fe40007f3e0ff */
[----:B------:R-:W-:-:S05]  /*3fc0*/  LEA.HI.X R5, R0, UR9, RZ, 0x4, P0 ;  /* 0x0000000900057c11 */ /* 0x000fca00080f24ff */
[----:B------:R-:W-:-:S07]  /*3fd0*/  IMAD.X R5, RZ, RZ, R5, P1 ;  /* 0x000000ffff057224 */ /* 0x000fce00008e0605 */
.L_x_73:
[----:B------:R-:W-:-:S05]  /*3fe0*/  IMAD.MOV.U32 R4, RZ, RZ, R6 ;  /* 0x000000ffff047224 */ /* 0x000fca00078e0006 */
[----:B------:R-:W2:Y:S04]  /*3ff0*/  LDG.E.64.CONSTANT R12, desc[UR10][R4.64+-0x9008] ;  /* 0xff6ff80a040c7981 */ /* 0x000ea8000c1e9b00 */
[----:B------:R-:W3:Y:S04]  /*4000*/  LDG.E.64.CONSTANT R8, desc[UR10][R4.64+-0x9000] ;  /* 0xff70000a04087981 */ /* 0x000ee8000c1e9b00 */
[----:B------:R-:W4:Y:S04]  /*4010*/  LDG.E.64.CONSTANT R10, desc[UR10][R4.64+-0x8008] ;  /* 0xff7ff80a040a7981 */ /* 0x000f28000c1e9b00 */
[----:B------:R-:W5:Y:S04]  /*4020*/  LDG.E.64.CONSTANT R6, desc[UR10][R4.64+-0x8000] ;  /* 0xff80000a04067981 */ /* 0x000f68000c1e9b00 */
[----:B------:R-:W5:Y:S04]  /*4030*/  LDG.E.64.CONSTANT R26, desc[UR10][R4.64+-0x7008] ;  /* 0xff8ff80a041a7981 */ /* 0x000f68000c1e9b00 */
[----:B------:R-:W5:Y:S04]  /*4040*/  LDG.E.64.CONSTANT R24, desc[UR10][R4.64+-0x7000] ;  /* 0xff90000a04187981 */ /* 0x000f68000c1e9b00 */
[----:B------:R-:W5:Y:S04]  /*4050*/  LDG.E.64.CONSTANT R20, desc[UR10][R4.64+-0x6008] ;  /* 0xff9ff80a04147981 */ /* 0x000f68000c1e9b00 */
[----:B------:R-:W5:Y:S01]  /*4060*/  LDG.E.64.CONSTANT R18, desc[UR10][R4.64+-0x6000] ;  /* 0xffa0000a04127981 */ /* 0x000f62000c1e9b00 */
[----:B--2---:R-:W-:-:S14]  /*4070*/  DSETP.GEU.AND P2, PT, |R16|, |R12|, PT ;  /* 0x4000000c1000722a */ /* 0x004fdc0003f4e200 */
[----:B---3--:R-:W-:-:S04]  /*4080*/  @P2 ISETP.GE.U32.AND P0, PT, R22, R8, PT ;  /* 0x000000081600220c */ /* 0x008fc80003f06070 */
[----:B------:R-:W-:-:S13]  /*4090*/  @P2 ISETP.GE.AND.EX P0, PT, R23, R9, PT, P0 ;  /* 0x000000091700220c */ /* 0x000fda0003f06300 */
[----:B------:R-:W-:-:S06]  /*40a0*/  @P2 DSETP.LT.OR P0, PT, |R12|, |R16|, !P0 ;  /* 0x400000100c00222a */ /* 0x000fcc0004701600 */
[----:B------:R-:W-:Y:S02]  /*40b0*/  @P2 FSEL R17, R17, R13, P0 ;  /* 0x0000000d11112208 */ /* 0x000fe40000000000 */
[----:B------:R-:W-:-:S03]  /*40c0*/  @P2 FSEL R14, R16, R12, P0 ;  /* 0x0000000c100e2208 */ /* 0x000fc60000000000 */
[----:B------:R-:W-:Y:S02]  /*40d0*/  @P2 IMAD.MOV.U32 R13, RZ, RZ, R17 ;  /* 0x000000ffff0d2224 */ /* 0x000fe400078e0011 */
[----:B------:R-:W2:Y:S01]  /*40e0*/  LDG.E.64.CONSTANT R16, desc[UR10][R4.64+-0x5008] ;  /* 0xffaff80a04107981 */ /* 0x000ea2000c1e9b00 */
[----:B------:R-:W-:-:S03]  /*40f0*/  @P2 IMAD.MOV.U32 R12, RZ, RZ, R14 ;  /* 0x000000ffff0c2224 */ /* 0x000fc600078e000e */
[----:B------:R-:W3:Y:S03]  /*4100*/  LDG.E.64.CONSTANT R14, desc[UR10][R4.64+-0x5000] ;  /* 0xffb0000a040e7981 */ /* 0x000ee6000c1e9b00 */
[----:B----4-:R-:W-:Y:S01]  /*4110*/  DSETP.GEU.AND P1, PT, |R12|, |R10|, PT ;  /* 0x4000000a0c00722a */ /* 0x010fe20003f2e200 */
[----:B------:R-:W-:Y:S02]  /*4120*/  @P2 SEL R8, R22, R8, P0 ;  /* 0x0000000816082207 */ /* 0x000fe40000000000 */
[----:B------:R-:W-:Y:S02]  /*4130*/  @P2 SEL R9, R23, R9, P0 ;  /* 0x0000000917092207 */ /* 0x000fe40000000000 */
[----:B------:R-:W4:Y:S09]  /*4140*/  LDG.E.64.CONSTANT R22, desc[UR10][R4.64+-0x4008] ;  /* 0xffbff80a04167981 */ /* 0x000f32000c1e9b00 */
[----:B-----5:R-:W-:-:S04]  /*4150*/  @P1 ISETP.GE.U32.AND P0, PT, R8, R6, PT ;  /* 0x000000060800120c */ /* 0x020fc80003f06070 */
[----:B------:R-:W-:-:S13]  /*4160*/  @P1 ISETP.GE.AND.EX P0, PT, R9, R7, PT, P0 ;  /* 0x000000070900120c */ /* 0x000fda0003f06300 */
[----:B------:R-:W-:-:S06]  /*4170*/  @P1 DSETP.LT.OR P0, PT, |R10|, |R12|, !P0 ;  /* 0x4000000c0a00122a */ /* 0x000fcc0004701600 */
[----:B------:R-:W-:Y:S02]  /*4180*/  @P1 FSEL R12, R12, R10, P0 ;  /* 0x0000000a0c0c1208 */ /* 0x000fe40000000000 */
[----:B------:R-:W-:-:S03]  /*4190*/  @P1 FSEL R13, R13, R11, P0 ;  /* 0x0000000b0d0d1208 */ /* 0x000fc60000000000 */
[----:B------:R-:W-:Y:S02]  /*41a0*/  @P1 IMAD.MOV.U32 R10, RZ, RZ, R12 ;  /* 0x000000ffff0a1224 */ /* 0x000fe400078e000c */
[----:B------:R-:W-:Y:S02]  /*41b0*/  @P1 IMAD.MOV.U32 R11, RZ, RZ, R13 ;  /* 0x000000ffff0b1224 */ /* 0x000fe400078e000d */
[----:B------:R-:W5:Y:S04]  /*41c0*/  LDG.E.64.CONSTANT R12, desc[UR10][R4.64+-0x4000] ;  /* 0xffc0000a040c7981 */ /* 0x000f68000c1e9b00 */
[----:B------:R-:W-:Y:S01]  /*41d0*/  DSETP.GEU.AND P2, PT, |R10|, |R26|, PT ;  /* 0x4000001a0a00722a */ /* 0x000fe20003f4e200 */
[----:B------:R-:W-:Y:S02]  /*41e0*/  @P1 SEL R6, R8, R6, P0 ;  /* 0x0000000608061207 */ /* 0x000fe40000000000 */
[----:B------:R-:W-:-:S11]  /*41f0*/  @P1 SEL R7, R9, R7, P0 ;  /* 0x0000000709071207 */ /* 0x000fd60000000000 */
[----:B------:R-:W-:-:S04]  /*4200*/  @P2 ISETP.GE.U32.AND P0, PT, R6, R24, PT ;  /* 0x000000180600220c */ /* 0x000fc80003f06070 */
[----:B------:R-:W-:-:S13]  /*4210*/  @P2 ISETP.GE.AND.EX P0, PT, R7, R25, PT, P0 ;  /* 0x000000190700220c */ /* 0x000fda0003f06300 */
[----:B------:R-:W-:-:S06]  /*4220*/  @P2 DSETP.LT.OR P0, PT, |R26|, |R10|, !P0 ;  /* 0x4000000a1a00222a */ /* 0x000fcc0004701600 */
[----:B------:R-:W-:Y:S02]  /*4230*/  @P2 FSEL R8, R10, R26, P0 ;  /* 0x0000001a0a082208 */ /* 0x000fe40000000000 */
[----:B------:R-:W-:-:S03]  /*4240*/  @P2 FSEL R11, R11, R27, P0 ;  /* 0x0000001b0b0b2208 */ /* 0x000fc60000000000 */
[----:B------:R-:W-:Y:S02]  /*4250*/  @P2 IMAD.MOV.U32 R26, RZ, RZ, R8 ;  /* 0x000000ffff1a2224 */ /* 0x000fe400078e0008 */
[----:B------:R-:W-:Y:S01]  /*4260*/  @P2 IMAD.MOV.U32 R27, RZ, RZ, R11 ;  /* 0x000000ffff1b2224 */ /* 0x000fe200078e000b */
[----:B------:R-:W5:Y:S04]  /*4270*/  LDG.E.64.CONSTANT R8, desc[UR10][R4.64+-0x3000] ;  /* 0xffd0000a04087981 */ /* 0x000f68000c1e9b00 */
[----:B------:R-:W5:Y:S01]  /*4280*/  LDG.E.64.CONSTANT R10, desc[UR10][R4.64+-0x3008] ;  /* 0xffcff80a040a7981 */ /* 0x000f62000c1e9b00 */
        /* <DEDUP_REMOVED lines=10> */
[----:B------:R-:W5:Y:S01]  /*4330*/  LDG.E.64.CONSTANT R6, desc[UR10][R4.64+-0x2008] ;  /* 0xffdff80a04067981 */ /* 0x000f62000c1e9b00 */
[----:B------:R-:W-:Y:S02]  /*4340*/  @P1 SEL R18, R24, R18, P0 ;  /* 0x0000001218121207 */ /* 0x000fe40000000000 */
[----:B------:R-:W-:Y:S02]  /*4350*/  @P1 SEL R19, R25, R19, P0 ;  /* 0x0000001319131207 */ /* 0x000fe40000000000 */
        /* <DEDUP_REMOVED lines=8> */
[----:B------:R-:W-:Y:S02]  /*43e0*/  @P2 IMAD.MOV.U32 R17, RZ, RZ, R21 ;  /* 0x000000ffff112224 */ /* 0x000fe400078e0015 */
[----:B------:R-:W2:Y:S04]  /*43f0*/  LDG.E.64.CONSTANT R20, desc[UR10][R4.64+-0x1008] ;  /* 0xffeff80a04147981 */ /* 0x000ea8000c1e9b00 */
[----:B----4-:R-:W-:Y:S01]  /*4400*/  DSETP.GEU.AND P1, PT, |R16|, |R22|, PT ;  /* 0x400000161000722a */ /* 0x010fe20003f2e200 */
[----:B------:R-:W-:Y:S02]  /*4410*/  @P2 SEL R14, R18, R14, P0 ;  /* 0x0000000e120e2207 */ /* 0x000fe40000000000 */
[----:B------:R-:W-:-:S02]  /*4420*/  @P2 SEL R15, R19, R15, P0 ;  /* 0x0000000f130f2207 */ /* 0x000fc40000000000 */
[----:B------:R-:W3:Y:S09]  /*4430*/  LDG.E.64.CONSTANT R18, desc[UR10][R4.64+-0x1000] ;  /* 0xfff0000a04127981 */ /* 0x000ef2000c1e9b00 */
[----:B-----5:R-:W-:-:S04]  /*4440*/  @P1 ISETP.GE.U32.AND P0, PT, R14, R12, PT ;  /* 0x0000000c0e00120c */ /* 0x020fc80003f06070 */
[----:B------:R-:W-:Y:S01]  /*4450*/  @P1 ISETP.GE.AND.EX P0, PT, R15, R13, PT, P0 ;  /* 0x0000000d0f00120c */ /* 0x000fe20003f06300 */
[----:B------:R-:W-:Y:S02]  /*4460*/  IMAD.MOV.U32 R26, RZ, RZ, R22 ;  /* 0x000000ffff1a7224 */ /* 0x000fe400078e0016 */
[----:B------:R-:W-:-:S10]  /*4470*/  IMAD.MOV.U32 R27, RZ, RZ, R23 ;  /* 0x000000ffff1b7224 */ /* 0x000fd400078e0017 */
[----:B------:R-:W-:Y:S01]  /*4480*/  @P1 DSETP.LT.OR P0, PT, |R22|, |R16|, !P0 ;  /* 0x400000101600122a */ /* 0x000fe20004701600 */
[----:B------:R-:W4:Y:S05]  /*4490*/  LDG.E.64.CONSTANT R22, desc[UR10][R4.64] ;  /* 0x0000000a04167981 */ /* 0x000f2a000c1e9b00 */
        /* <DEDUP_REMOVED lines=14> */
[----:B------:R-:W-:-:S06]  /*4580*/  @P2 IMAD.MOV.U32 R11, RZ, RZ, R27 ;  /* 0x000000ffff0b2224 */ /* 0x000fcc00078e001b */
        /* <DEDUP_REMOVED lines=10> */
[----:B------:R-:W-:Y:S02]  /*4630*/  @P1 SEL R24, R8, R24, P0 ;  /* 0x0000001808181207 */ /* 0x000fe40000000000 */
[----:B------:R-:W-:Y:S01]  /*4640*/  @P1 SEL R25, R9, R25, P0 ;  /* 0x0000001909191207 */ /* 0x000fe20000000000 */
[----:B------:R-:W-:-:S04]  /*4650*/  UIADD3 UR4, UP1, UPT, UR4, -0x2, URZ ;  /* 0xfffffffe04047890 */ /* 0x000fc8000ff3e0ff */
[----:B------:R-:W-:Y:S02]  /*4660*/  UIADD3.X UR5, UPT, UPT, UR5, -0x1, URZ, UP1, !UPT ;  /* 0xffffffff05057890 */ /* 0x000fe40008ffe4ff */
[----:B------:R-:W-:-:S04]  /*4670*/  UISETP.NE.U32.AND UP1, UPT, UR4, URZ, UPT ;  /* 0x000000ff0400728c */ /* 0x000fc8000bf25070 */
[----:B------:R-:W-:Y:S01]  /*4680*/  UISETP.NE.AND.EX UP1, UPT, UR5, URZ, UPT, UP1 ;  /* 0x000000ff0500728c */ /* 0x000fe2000bf25310 */
[----:B--2---:R-:W-:-:S14]  /*4690*/  DSETP.GEU.AND P2, PT, |R6|, |R20|, PT ;  /* 0x400000140600722a */ /* 0x004fdc0003f4e200 */
[----:B---3--:R-:W-:-:S04]  /*46a0*/  @P2 ISETP.GE.U32.AND P0, PT, R24, R18, PT ;  /* 0x000000121800220c */ /* 0x008fc80003f06070 */
[----:B------:R-:W-:-:S13]  /*46b0*/  @P2 ISETP.GE.AND.EX P0, PT, R25, R19, PT, P0 ;  /* 0x000000131900220c */ /* 0x000fda0003f06300 */
[----:B------:R-:W-:-:S06]  /*46c0*/  @P2 DSETP.LT.OR P0, PT, |R20|, |R6|, !P0 ;  /* 0x400000061400222a */ /* 0x000fcc0004701600 */
[----:B------:R-:W-:Y:S02]  /*46d0*/  @P2 FSEL R6, R6, R20, P0 ;  /* 0x0000001406062208 */ /* 0x000fe40000000000 */
[----:B------:R-:W-:-:S03]  /*46e0*/  @P2 FSEL R7, R7, R21, P0 ;  /* 0x0000001507072208 */ /* 0x000fc60000000000 */
[----:B------:R-:W-:Y:S02]  /*46f0*/  @P2 IMAD.MOV.U32 R20, RZ, RZ, R6 ;  /* 0x000000ffff142224 */ /* 0x000fe400078e0006 */
[----:B------:R-:W-:-:S06]  /*4700*/  @P2 IMAD.MOV.U32 R21, RZ, RZ, R7 ;  /* 0x000000ffff152224 */ /* 0x000fcc00078e0007 */
[----:B-----5:R-:W-:Y:S01]  /*4710*/  DSETP.GEU.AND P1, PT, |R20|, |R16|, PT ;  /* 0x400000101400722a */ /* 0x020fe20003f2e200 */
[----:B------:R-:W-:Y:S02]  /*4720*/  @P2 SEL R18, R24, R18, P0 ;  /* 0x0000001218122207 */ /* 0x000fe40000000000 */
[----:B------:R-:W-:-:S11]  /*4730*/  @P2 SEL R19, R25, R19, P0 ;  /* 0x0000001319132207 */ /* 0x000fd60000000000 */
[----:B----4-:R-:W-:-:S04]  /*4740*/  @P1 ISETP.GE.U32.AND P0, PT, R18, R22, PT ;  /* 0x000000161200120c */ /* 0x010fc80003f06070 */
[----:B------:R-:W-:Y:S02]  /*4750*/  @P1 ISETP.GE.AND.EX P0, PT, R19, R23, PT, P0 ;  /* 0x000000171300120c */ /* 0x000fe40003f06300 */
[----:B------:R-:W-:-:S05]  /*4760*/  IADD3 R6, P2, PT, R4, 0xa000, RZ ;  /* 0x0000a00004067810 */ /* 0x000fca0007f5e0ff */
[----:B------:R-:W-:-:S06]  /*4770*/  IMAD.X R5, RZ, RZ, R5, P2 ;  /* 0x000000ffff057224 */ /* 0x000fcc00010e0605 */
[----:B------:R-:W-:Y:S01]  /*4780*/  @P1 DSETP.LT.OR P0, PT, |R16|, |R20|, !P0 ;  /* 0x400000141000122a */ /* 0x000fe20004701600 */
[----:B------:R-:W-:-:S05]  /*4790*/  IADD3 R3, P2, PT, R3, 0xa00, RZ ;  /* 0x00000a0003037810 */ /* 0x000fca0007f5e0ff */
[----:B------:R-:W-:Y:S02]  /*47a0*/  @P1 FSEL R4, R20, R16, P0 ;  /* 0x0000001014041208 */ /* 0x000fe40000000000 */
[----:B------:R-:W-:Y:S01]  /*47b0*/  @P1 FSEL R21, R21, R17, P0 ;  /* 0x0000001115151208 */ /* 0x000fe20000000000 */
[----:B------:R-:W-:Y:S01]  /*47c0*/  IMAD.X R2, RZ, RZ, R2, P2 ;  /* 0x000000ffff027224 */ /* 0x000fe200010e0602 */
[----:B------:R-:W-:Y:S01]  /*47d0*/  @P1 SEL R22, R18, R22, P0 ;  /* 0x0000001612161207 */ /* 0x000fe20000000000 */
[----:B------:R-:W-:Y:S01]  /*47e0*/  @P1 IMAD.MOV.U32 R16, RZ, RZ, R4 ;  /* 0x000000ffff101224 */ /* 0x000fe200078e0004 */
[----:B------:R-:W-:Y:S01]  /*47f0*/  @P1 SEL R23, R19, R23, P0 ;  /* 0x0000001713171207 */ /* 0x000fe20000000000 */
[----:B------:R-:W-:Y:S01]  /*4800*/  @P1 IMAD.MOV.U32 R17, RZ, RZ, R21 ;  /* 0x000000ffff111224 */ /* 0x000fe200078e0015 */
[----:B------:R-:W-:Y:S06]  /*4810*/  BRA.U UP1, `(.L_x_73) ;  /* 0xfffffff501f07547 */ /* 0x000fec000b83ffff */
.L_x_72:
[----:B------:R-:W-:Y:S05]  /*4820*/  BRA.U !UP0, `(.L_x_71) ;  /* 0x0000000508107547 */ /* 0x000fea000b800000 */
[----:B------:R-:W0:Y:S02]  /*4830*/  LDC.64 R4, c[0x0][0x380] ;  /* 0x0000e000ff047b82 */ /* 0x000e240000000a00 */
[----:B0-----:R-:W-:-:S03]  /*4840*/  IMAD.WIDE.U32 R4, R0, 0x10, R4 ;  /* 0x0000001000047825 */ /* 0x001fc600078e0004 */
[----:B------:R-:W-:-:S04]  /*4850*/  LEA R24, P0, R3, R4, 0x4 ;  /* 0x0000000403187211 */ /* 0x000fc800078020ff */
[----:B------:R-:W-:-:S05]  /*4860*/  LEA.HI.X R25, R3, R5, R2, 0x4, P0 ;  /* 0x0000000503197211 */ /* 0x000fca00000f2402 */
[----:B------:R-:W2:Y:S04]  /*4870*/  LDG.E.64.CONSTANT R20, desc[UR10][R24.64] ;  /* 0x0000000a18147981 */ /* 0x000ea8000c1e9b00 */
[----:B------:R-:W3:Y:S04]  /*4880*/  LDG.E.64.CONSTANT R18, desc[UR10][R24.64+0x8] ;  /* 0x0000080a18127981 */ /* 0x000ee8000c1e9b00 */
[----:B------:R-:W4:Y:S04]  /*4890*/  LDG.E.64.CONSTANT R14, desc[UR10][R24.64+0x1000] ;  /* 0x0010000a180e7981 */ /* 0x000f28000c1e9b00 */
[----:B------:R-:W5:Y:S04]  /*48a0*/  LDG.E.64.CONSTANT R12, desc[UR10][R24.64+0x1008] ;  /* 0x0010080a180c7981 */ /* 0x000f68000c1e9b00 */
        /* <DEDUP_REMOVED lines=16> */
[----:B------:R-:W-:-:S11]  /*49b0*/  @P2 SEL R19, R23, R19, P0 ;  /* 0x0000001317132207 */ /* 0x000fd60000000000 */
[----:B-----5:R-:W-:-:S04]  /*49c0*/  @P1 ISETP.GE.U32.AND P0, PT, R18, R12, PT ;  /* 0x0000000c1200120c */ /* 0x020fc80003f06070 */
        /* <DEDUP_REMOVED lines=27> */
[----:B------:R-:W-:Y:S02]  /*4b80*/  @P1 SEL R5, R9, R5, P0 ;  /* 0x0000000509051207 */ /* 0x000fe40000000000 */
[----:B------:R-:W-:-:S05]  /*4b90*/  IADD3 R3, P1, PT, R3, 0x500, RZ ;  /* 0x0000050003037810 */ /* 0x000fca0007f3e0ff */
[----:B------:R-:W-:Y:S01]  /*4ba0*/  IMAD.X R2, RZ, RZ, R2, P1 ;  /* 0x000000ffff027224 */ /* 0x000fe200008e0602 */
[----:B--2---:R-:W-:-:S14]  /*4bb0*/  DSETP.GEU.AND P2, PT, |R6|, |R16|, PT ;  /* 0x400000100600722a */ /* 0x004fdc0003f4e200 */
[----:B------:R-:W-:-:S04]  /*4bc0*/  @P2 ISETP.GE.U32.AND P0, PT, R4, R26, PT ;  /* 0x0000001a0400220c */ /* 0x000fc80003f06070 */
[----:B------:R-:W-:-:S13]  /*4bd0*/  @P2 ISETP.GE.AND.EX P0, PT, R5, R27, PT, P0 ;  /* 0x0000001b0500220c */ /* 0x000fda0003f06300 */
[----:B------:R-:W-:-:S06]  /*4be0*/  @P2 DSETP.LT.OR P0, PT, |R16|, |R6|, !P0 ;  /* 0x400000061000222a */ /* 0x000fcc0004701600 */
[----:B------:R-:W-:Y:S02]  /*4bf0*/  @P2 FSEL R6, R6, R16, P0 ;  /* 0x0000001006062208 */ /* 0x000fe40000000000 */
[----:B------:R-:W-:Y:S02]  /*4c00*/  @P2 FSEL R7, R7, R17, P0 ;  /* 0x0000001107072208 */ /* 0x000fe40000000000 */
[----:B------:R-:W-:Y:S02]  /*4c10*/  @P2 SEL R26, R4, R26, P0 ;  /* 0x0000001a041a2207 */ /* 0x000fe40000000000 */
[----:B------:R-:W-:Y:S01]  /*4c20*/  @P2 SEL R27, R5, R27, P0 ;  /* 0x0000001b051b2207 */ /* 0x000fe20000000000 */
[----:B------:R-:W-:Y:S02]  /*4c30*/  @P2 IMAD.MOV.U32 R16, RZ, RZ, R6 ;  /* 0x000000ffff102224 */ /* 0x000fe400078e0006 */
[----:B------:R-:W-:Y:S02]  /*4c40*/  @P2 IMAD.MOV.U32 R17, RZ, RZ, R7 ;  /* 0x000000ffff112224 */ /* 0x000fe400078e0007 */
[----:B------:R-:W-:-:S02]  /*4c50*/  IMAD.MOV.U32 R22, RZ, RZ, R26 ;  /* 0x000000ffff167224 */ /* 0x000fc400078e001a */
[----:B------:R-:W-:-:S07]  /*4c60*/  IMAD.MOV.U32 R23, RZ, RZ, R27 ;  /* 0x000000ffff177224 */ /* 0x000fce00078e001b */
.L_x_71:
[----:B------:R-:W0:Y:S02]  /*4c70*/  LDCU UR4, c[0x0][0x390] ;  /* 0x00007200ff0477ac */ /* 0x000e240008000800 */
[----:B0-----:R-:W-:Y:S02]  /*4c80*/  USHF.R.S32.HI UR5, URZ, 0x1f, UR4 ;  /* 0x0000001fff057899 */ /* 0x001fe40008011404 */
[----:B------:R-:W-:-:S04]  /*4c90*/  ISETP.GE.U32.AND P0, PT, R3, UR4, PT ;  /* 0x0000000403007c0c */ /* 0x000fc8000bf06070 */
[----:B------:R-:W-:-:S13]  /*4ca0*/  ISETP.GE.AND.EX P0, PT, R2, UR5, PT, P0 ;  /* 0x0000000502007c0c */ /* 0x000fda000bf06300 */
[----:B------:R-:W-:Y:S05]  /*4cb0*/  @P0 BRA `(.L_x_74) ;  /* 0x00000008009c0947 */ /* 0x000fea0003800000 */
[----:B------:R-:W-:Y:S01]  /*4cc0*/  IADD3 R21, PT, PT, -R3, UR4, RZ ;  /* 0x0000000403157c10 */ /* 0x000fe2000fffe1ff */
[----:B------:R-:W-:Y:S03]  /*4cd0*/  BSSY.RECONVERGENT B1, `(.L_x_74) ;  /* 0x00000a5000017945 */ /* 0x000fe60003800200 */
[----:B------:R-:W-:-:S13]  /*4ce0*/  ISETP.GE.AND P0, PT, R0, R21, PT ;  /* 0x000000150000720c */ /* 0x000fda0003f06270 */
[----:B------:R-:W-:Y:S05]  /*4cf0*/  @P0 BRA `(.L_x_75) ;  /* 0x0000000800880947 */ /* 0x000fea0003800000 */
[----:B------:R-:W-:Y:S01]  /*4d00*/  LOP3.LUT R12, RZ, R0, RZ, 0x33, !PT ;  /* 0x00000000ff0c7212 */ /* 0x000fe200078e33ff */
[----:B------:R-:W-:Y:S01]  /*4d10*/  BSSY.RECONVERGENT B2, `(.L_x_76) ;  /* 0x0000032000027945 */ /* 0x000fe20003800200 */
[----:B------:R-:W-:Y:S02]  /*4d20*/  IMAD.MOV.U32 R20, RZ, RZ, R0 ;  /* 0x000000ffff147224 */ /* 0x000fe400078e0000 */
[----:B------:R-:W-:-:S04]  /*4d30*/  IADD3 R12, PT, PT, -R3, UR4, R12 ;  /* 0x00000004030c7c10 */ /* 0x000fc8000fffe10c */
[----:B------:R-:W-:-:S04]  /*4d40*/  LOP3.LUT R4, R12, 0x300, RZ, 0xc0, !PT ;  /* 0x000003000c047812 */ /* 0x000fc800078ec0ff */
[----:B------:R-:W-:-:S13]  /*4d50*/  ISETP.NE.AND P0, PT, R4, 0x300, PT ;  /* 0x000003000400780c */ /* 0x000fda0003f05270 */
[----:B------:R-:W-:Y:S05]  /*4d60*/  @!P0 BRA `(.L_x_77) ;  /* 0x0000000000b08947 */ /* 0x000fea0003800000 */
[----:B------:R-:W0:Y:S01]  /*4d70*/  LDCU.64 UR6, c[0x0][0x380] ;  /* 0x00007000ff0677ac */ /* 0x000e220008000a00 */
[----:B------:R-:W-:Y:S01]  /*4d80*/  IADD3 R5, P0, PT, R0, R3, RZ ;  /* 0x0000000300057210 */ /* 0x000fe20007f1e0ff */
[----:B------:R-:W-:Y:S01]  /*4d90*/  IMAD.MOV.U32 R20, RZ, RZ, R0 ;  /* 0x000000ffff147224 */ /* 0x000fe200078e0000 */
[----:B------:R-:W-:-:S03]  /*4da0*/  LEA.HI R4, R12, 0x1, RZ, 0x18 ;  /* 0x000000010c047811 */ /* 0x000fc600078fc0ff */
[----:B------:R-:W-:Y:S01]  /*4db0*/  IMAD.X R6, RZ, RZ, R2, P0 ;  /* 0x000000ffff067224 */ /* 0x000fe200000e0602 */
[----:B------:R-:W-:-:S05]  /*4dc0*/  LOP3.LUT R4, R4, 0x3, RZ, 0xc0, !PT ;  /* 0x0000000304047812 */ /* 0x000fca00078ec0ff */
[----:B------:R-:W-:Y:S01]  /*4dd0*/  IMAD.MOV R13, RZ, RZ, -R4 ;  /* 0x000000ffff0d7224 */ /* 0x000fe200078e0a04 */
[----:B0-----:R-:W-:-:S04]  /*4de0*/  LEA R14, P1, R5, UR6, 0x4 ;  /* 0x00000006050e7c11 */ /* 0x001fc8000f8220ff */
[----:B------:R-:W-:-:S09]  /*4df0*/  LEA.HI.X R5, R5, UR7, R6, 0x4, P1 ;  /* 0x0000000705057c11 */ /* 0x000fd200088f2406 */
.L_x_80:
[----:B------:R-:W-:-:S05]  /*4e00*/  IMAD.MOV.U32 R4, RZ, RZ, R14 ;  /* 0x000000ffff047224 */ /* 0x000fca00078e000e */
[----:B------:R-:W2:Y:S04]  /*4e10*/  LDG.E.64.CONSTANT R8, desc[UR10][R4.64] ;  /* 0x0000000a04087981 */ /* 0x000ea8000c1e9b00 */
[----:B------:R-:W3:Y:S01]  /*4e20*/  LDG.E.64.CONSTANT R6, desc[UR10][R4.64+0x8] ;  /* 0x0000080a04067981 */ /* 0x000ee2000c1e9b00 */
[----:B------:R-:W-:Y:S01]  /*4e30*/  VIADD R13, R13, 0x1 ;  /* 0x000000010d0d7836 */ /* 0x000fe20000000000 */
[----:B------:R-:W-:Y:S01]  /*4e40*/  BSSY.RECONVERGENT B3, `(.L_x_78) ;  /* 0x000001b000037945 */ /* 0x000fe20003800200 */
[----:B------:R-:W-:Y:S01]  /*4e50*/  IMAD.MOV.U32 R15, RZ, RZ, R22 ;  /* 0x000000ffff0f7224 */ /* 0x000fe200078e0016 */
        /* <DEDUP_REMOVED lines=25> */
.L_x_79:
[----:B------:R-:W-:Y:S05]  /*4ff0*/  BSYNC.RECONVERGENT B3 ;  /* 0x0000000000037941 */ /* 0x000fea0003800200 */
.L_x_78:
[----:B------:R-:W-:Y:S02]  /*5000*/  IMAD.X R5, RZ, RZ, R5, P3 ;  /* 0x000000ffff057224 */ /* 0x000fe400018e0605 */
[----:B------:R-:W-:Y:S01]  /*5010*/  VIADD R20, R20, 0x100 ;  /* 0x0000010014147836 */ /* 0x000fe20000000000 */
[----:B------:R-:W-:Y:S06]  /*5020*/  @P2 BRA `(.L_x_80) ;  /* 0xfffffffc00742947 */ /* 0x000fec000383ffff */
.L_x_77:
[----:B------:R-:W-:Y:S05]  /*5030*/  BSYNC.RECONVERGENT B2 ;  /* 0x0000000000027941 */ /* 0x000fea0003800200 */
.L_x_76:
[----:B------:R-:W-:-:S13]  /*5040*/  ISETP.GE.U32.AND P0, PT, R12, 0x300, PT ;  /* 0x000003000c00780c */ /* 0x000fda0003f06070 */
[----:B------:R-:W-:Y:S05]  /*5050*/  @!P0 BRA `(.L_x_75) ;  /* 0x0000000400b08947 */ /* 0x000fea0003800000 */
[----:B------:R-:W0:Y:S01]  /*5060*/  LDCU.64 UR6, c[0x0][0x380] ;  /* 0x00007000ff0677ac */ /* 0x000e220008000a00 */
[----:B------:R-:W-:-:S05]  /*5070*/  IADD3 R3, P0, PT, R20, R3, RZ ;  /* 0x0000000314037210 */ /* 0x000fca0007f1e0ff */
[----:B------:R-:W-:Y:S01]  /*5080*/  IMAD.X R2, RZ, RZ, R2, P0 ;  /* 0x000000ffff027224 */ /* 0x000fe200000e0602 */
[----:B0-----:R-:W-:-:S04]  /*5090*/  LEA R8, P1, R3, UR6, 0x4 ;  /* 0x0000000603087c11 */ /* 0x001fc8000f8220ff */
[----:B------:R-:W-:Y:S02]  /*50a0*/  IADD3 R8, P0, PT, R8, 0x3008, RZ ;  /* 0x0000300808087810 */ /* 0x000fe40007f1e0ff */
[----:B------:R-:W-:-:S05]  /*50b0*/  LEA.HI.X R9, R3, UR7, R2, 0x4, P1 ;  /* 0x0000000703097c11 */ /* 0x000fca00088f2402 */
[----:B------:R-:W-:-:S07]  /*50c0*/  IMAD.X R9, RZ, RZ, R9, P0 ;  /* 0x000000ffff097224 */ /* 0x000fce00000e0609 */
.L_x_89:
[----:B------:R-:W2:Y:S04]  /*50d0*/  LDG.E.64.CONSTANT R10, desc[UR10][R8.64+-0x3008] ;  /* 0xffcff80a080a7981 */ /* 0x000ea8000c1e9b00 */
[----:B------:R-:W3:Y:S04]  /*50e0*/  LDG.E.64.CONSTANT R12, desc[UR10][R8.64+-0x3000] ;  /* 0xffd0000a080c7981 */ /* 0x000ee8000c1e9b00 */
[----:B------:R0:W5:Y:S04]  /*50f0*/  LDG.E.64.CONSTANT R6, desc[UR10][R8.64+-0x2008] ;  /* 0xffdff80a08067981 */ /* 0x000168000c1e9b00 */
        /* <DEDUP_REMOVED lines=22> */
.L_x_82:
[----:B------:R-:W-:Y:S05]  /*5260*/  BSYNC.RECONVERGENT B2 ;  /* 0x0000000000027941 */ /* 0x000fea0003800200 */
.L_x_81:
        /* <DEDUP_REMOVED lines=25> */
.L_x_84:
[----:B------:R-:W-:Y:S05]  /*5400*/  BSYNC.RECONVERGENT B2 ;  /* 0x0000000000027941 */ /* 0x000fea0003800200 */
.L_x_83:
        /* <DEDUP_REMOVED lines=21> */
.L_x_86:
[----:B------:R-:W-:Y:S05]  /*5560*/  BSYNC.RECONVERGENT B2 ;  /* 0x0000000000027941 */ /* 0x000fea0003800200 */
.L_x_85:
        /* <DEDUP_REMOVED lines=21> */
.L_x_88:
[----:B------:R-:W-:Y:S05]  /*56c0*/  BSYNC.RECONVERGENT B2 ;  /* 0x0000000000027941 */ /* 0x000fea0003800200 */
.L_x_87:
[----:B------:R-:W-:Y:S01]  /*56d0*/  VIADD R20, R20, 0x400 ;  /* 0x0000040014147836 */ /* 0x000fe20000000000 */
[----:B------:R-:W-:-:S04]  /*56e0*/  IADD3 R8, P1, PT, R8, 0x4000, RZ ;  /* 0x0000400008087810 */ /* 0x000fc80007f3e0ff */
[----:B------:R-:W-:Y:S01]  /*56f0*/  ISETP.GE.AND P0, PT, R20, R21, PT ;  /* 0x000000151400720c */ /* 0x000fe20003f06270 */
[----:B------:R-:W-:-:S12]  /*5700*/  IMAD.X R9, RZ, RZ, R9, P1 ;  /* 0x000000ffff097224 */ /* 0x000fd800008e0609 */
[----:B------:R-:W-:Y:S05]  /*5710*/  @!P0 BRA `(.L_x_89) ;  /* 0xfffffff8006c8947 */ /* 0x000fea000383ffff */
.L_x_75:
[----:B------:R-:W-:Y:S05]  /*5720*/  BSYNC.RECONVERGENT B1 ;  /* 0x0000000000017941 */ /* 0x000fea0003800200 */
.L_x_74:
[----:B------:R-:W0:Y:S01]  /*5730*/  S2R R8, SR_LANEID ;  /* 0x0000000000087919 */ /* 0x000e220000000000 */
[----:B------:R-:W-:Y:S01]  /*5740*/  BSSY.RECONVERGENT B1, `(.L_x_90) ;  /* 0x000001f000017945 */ /* 0x000fe20003800200 */
[----:B------:R-:W-:Y:S01]  /*5750*/  IMAD.MOV.U32 R11, RZ, RZ, R22 ;  /* 0x000000ffff0b7224 */ /* 0x000fe200078e0016 */
[----:B------:R1:W2:Y:S01]  /*5760*/  SHFL.DOWN PT, R4, R16, 0x1, 0x1f ;  /* 0x08201f0010047f89 */ /* 0x0002a200000e0000 */
[----:B------:R-:W-:Y:S02]  /*5770*/  IMAD.MOV.U32 R12, RZ, RZ, R23 ;  /* 0x000000ffff0c7224 */ /* 0x000fe400078e0017 */
[----:B------:R-:W-:Y:S01]  /*5780*/  IMAD.MOV.U32 R2, RZ, RZ, R16 ;  /* 0x000000ffff027224 */ /* 0x000fe200078e0010 */
[----:B------:R1:W3:Y:S01]  /*5790*/  SHFL.DOWN PT, R5, R17, 0x1, 0x1f ;  /* 0x08201f0011057f89 */ /* 0x0002e200000e0000 */
        /* <DEDUP_REMOVED lines=25> */
.L_x_91:
[----:B------:R-:W-:Y:S05]  /*5930*/  BSYNC.RECONVERGENT B1 ;  /* 0x0000000000017941 */ /* 0x000fea0003800200 */
.L_x_90:
        /* <DEDUP_REMOVED lines=31> */
.L_x_93:
[----:B------:R-:W-:Y:S05]  /*5b30*/  BSYNC.RECONVERGENT B1 ;  /* 0x0000000000017941 */ /* 0x000fea0003800200 */
.L_x_92:
[----:B------:R-:W-:Y:S01]  /*5b40*/  ISETP.GT.AND P0, PT, R8, 0x1b, PT ;  /* 0x0000001b0800780c */ /* 0x000fe20003f04270 */
[----:B-1----:R1:W1:Y:S01]  /*5b50*/  SHFL.DOWN PT, R6, R4, 0x4, 0x1f ;  /* 0x08801f0004067f89 */ /* 0x00226200000e0000 */
[----:B------:R-:W-:Y:S01]  /*5b60*/  BSSY.RECONVERGENT B1, `(.L_x_94) ;  /* 0x000001d000017945 */ /* 0x000fe20003800200 */
[----:B0-----:R-:W-:Y:S02]  /*5b70*/  IMAD.MOV.U32 R11, RZ, RZ, R9 ;  /* 0x000000ffff0b7224 */ /* 0x001fe400078e0009 */
[----:B--2---:R0:W2:Y:S01]  /*5b80*/  SHFL.DOWN PT, R7, R5, 0x4, 0x1f ;  /* 0x08801f0005077f89 */ /* 0x0040a200000e0000 */
[----:B------:R-:W-:Y:S02]  /*5b90*/  IMAD.MOV.U32 R12, RZ, RZ, R10 ;  /* 0x000000ffff0c7224 */ /* 0x000fe400078e000a */
[----:B------:R-:W-:Y:S01]  /*5ba0*/  IMAD.MOV.U32 R2, RZ, RZ, R4 ;  /* 0x000000ffff027224 */ /* 0x000fe200078e0004 */
[----:B---3--:R0:W3:Y:S01]  /*5bb0*/  SHFL.DOWN PT, R14, R9, 0x4, 0x1f ;  /* 0x08801f00090e7f89 */ /* 0x0080e200000e0000 */
[----:B------:R-:W-:-:S03]  /*5bc0*/  IMAD.MOV.U32 R3, RZ, RZ, R5 ;  /* 0x000000ffff037224 */ /* 0x000fc600078e0005 */
[----:B----4-:R0:W4:Y:S01]  /*5bd0*/  SHFL.DOWN PT, R13, R10, 0x4, 0x1f ;  /* 0x08801f000a0d7f89 */ /* 0x01012200000e0000 */
        /* <DEDUP_REMOVED lines=21> */
.L_x_95:
[----:B------:R-:W-:Y:S05]  /*5d30*/  BSYNC.RECONVERGENT B1 ;  /* 0x0000000000017941 */ /* 0x000fea0003800200 */
.L_x_94:
        /* <DEDUP_REMOVED lines=31> */
.L_x_97:
[----:B------:R-:W-:Y:S05]  /*5f30*/  BSYNC.RECONVERGENT B1 ;  /* 0x0000000000017941 */ /* 0x000fea0003800200 */
.L_x_96:
[----:B------:R-:W-:Y:S01]  /*5f40*/  ISETP.GT.AND P0, PT, R8, 0xf, PT ;  /* 0x0000000f0800780c */ /* 0x000fe20003f04270 */
[----:B-1----:R1:W1:Y:S01]  /*5f50*/  SHFL.DOWN PT, R6, R4, 0x10, 0x1f ;  /* 0x0a001f0004067f89 */ /* 0x00226200000e0000 */
[----:B------:R-:W-:Y:S01]  /*5f60*/  BSSY.RECONVERGENT B1, `(.L_x_98) ;  /* 0x000001d000017945 */ /* 0x000fe20003800200 */
[----:B---3--:R-:W-:Y:S02]  /*5f70*/  IMAD.MOV.U32 R14, RZ, RZ, R9 ;  /* 0x000000ffff0e7224 */ /* 0x008fe400078e0009 */
[----:B--2---:R2:W3:Y:S01]  /*5f80*/  SHFL.DOWN PT, R7, R5, 0x10, 0x1f ;  /* 0x0a001f0005077f89 */ /* 0x0044e200000e0000 */
[----:B------:R-:W-:Y:S02]  /*5f90*/  IMAD.MOV.U32 R15, RZ, RZ, R10 ;  /* 0x000000ffff0f7224 */ /* 0x000fe400078e000a */
[----:B------:R-:W-:Y:S01]  /*5fa0*/  IMAD.MOV.U32 R2, RZ, RZ, R4 ;  /* 0x000000ffff027224 */ /* 0x000fe200078e0004 */
[----:B0-----:R2:W0:Y:S01]  /*5fb0*/  SHFL.DOWN PT, R12, R9, 0x10, 0x1f ;  /* 0x0a001f00090c7f89 */ /* 0x00142200000e0000 */
[----:B------:R-:W-:-:S03]  /*5fc0*/  IMAD.MOV.U32 R3, RZ, RZ, R5 ;  /* 0x000000ffff037224 */ /* 0x000fc600078e0005 */
[----:B------:R2:W0:Y:S01]  /*5fd0*/  SHFL.DOWN PT, R11, R10, 0x10, 0x1f ;  /* 0x0a001f000a0b7f89 */ /* 0x00042200000e0000 */
[----:B------:R-:W-:Y:S05]  /*5fe0*/  @P0 BRA `(.L_x_99) ;  /* 0x0000000000500947 */ /* 0x000fea0003800000 */
[----:B-1-3--:R-:W-:Y:S01]  /*5ff0*/  DSETP.GEU.AND P0, PT, |R4|, |R6|, PT ;  /* 0x400000060400722a */ /* 0x00afe20003f0e200 */
        /* <DEDUP_REMOVED lines=19> */
.L_x_99:
[----:B------:R-:W-:Y:S05]  /*6130*/  BSYNC.RECONVERGENT B1 ;  /* 0x0000000000017941 */ /* 0x000fea0003800200 */
.L_x_98:
[----:B------:R-:W-:Y:S01]  /*6140*/  ISETP.NE.AND P0, PT, R8, RZ, PT ;  /* 0x000000ff0800720c */ /* 0x000fe20003f05270 */
[----:B------:R-:W-:-:S12]  /*6150*/  BSSY.RECONVERGENT B1, `(.L_x_100) ;  /* 0x000000a000017945 */ /* 0x000fd80003800200 */
[----:B------:R-:W-:Y:S05]  /*6160*/  @P0 BRA `(.L_x_101) ;  /* 0x0000000000200947 */ /* 0x000fea0003800000 */
[----:B-1----:R-:W1:Y:S01]  /*6170*/  S2R R6, SR_CgaCtaId ;  /* 0x0000000000067919 */ /* 0x002e620000008800 */
[----:B--2---:R-:W-:Y:S02]  /*6180*/  MOV R5, 0x400 ;  /* 0x0000040000057802 */ /* 0x004fe40000000f00 */
[----:B------:R-:W-:-:S04]  /*6190*/  SHF.R.U32.HI R4, RZ, 0x1, R0 ;  /* 0x00000001ff047819 */ /* 0x000fc80000011600 */
[----:B------:R-:W-:Y:S02]  /*61a0*/  LOP3.LUT R4, R4, 0x1f0, RZ, 0xc0, !PT ;  /* 0x000001f004047812 */ /* 0x000fe400078ec0ff */
[----:B-1----:R-:W-:-:S05]  /*61b0*/  LEA R5, R6, R5, 0x18 ;  /* 0x0000000506057211 */ /* 0x002fca00078ec0ff */
[----:B------:R-:W-:-:S05]  /*61c0*/  IMAD.IADD R5, R4, 0x1, R5 ;  /* 0x0000000104057824 */ /* 0x000fca00078e0205 */
[----:B------:R1:W-:Y:S04]  /*61d0*/  STS.64 [R5+0x10], R14 ;  /* 0x0000100e05007388 */ /* 0x0003e80000000a00 */
[----:B------:R1:W-:Y:S02]  /*61e0*/  STS.64 [R5+0x8], R2 ;  /* 0x0000080205007388 */ /* 0x0003e40000000a00 */
.L_x_101:
[----:B------:R-:W-:Y:S05]  /*61f0*/  BSYNC.RECONVERGENT B1 ;  /* 0x0000000000017941 */ /* 0x000fea0003800200 */
.L_x_100:
[----:B------:R-:W-:Y:S01]  /*6200*/  BAR.SYNC.DEFER_BLOCKING 0x0 ;  /* 0x0000000000007b1d */ /* 0x000fe20000010000 */
[----:B------:R-:W-:-:S13]  /*6210*/  ISETP.NE.AND P1, PT, R0, RZ, PT ;  /* 0x000000ff0000720c */ /* 0x000fda0003f25270 */
[----:B------:R-:W-:Y:S05]  /*6220*/  @P1 BRA `(.L_x_34) ;  /* 0x00000008008c1947 */ /* 0x000fea0003800000 */
[----:B-12---:R-:W1:Y:S01]  /*6230*/  S2R R5, SR_CgaCtaId ;  /* 0x0000000000057919 */ /* 0x006e620000008800 */
[----:B------:R-:W-:Y:S01]  /*6240*/  MOV R0, 0x400 ;  /* 0x0000040000007802 */ /* 0x000fe20000000f00 */
[----:B------:R-:W-:Y:S03]  /*6250*/  BSSY.RECONVERGENT B1, `(.L_x_102) ;  /* 0x000001a000017945 */ /* 0x000fe60003800200 */
[----:B-1----:R-:W-:-:S05]  /*6260*/  LEA R0, R5, R0, 0x18 ;  /* 0x0000000005007211 */ /* 0x002fca00078ec0ff */
[----:B------:R-:W1:Y:S04]  /*6270*/  LDS.64 R16, [R0+0x18] ;  /* 0x0000180000107984 */ /* 0x000e680000000a00 */
[----:B---3--:R-:W2:Y:S04]  /*6280*/  LDS.128 R4, [R0+0x20] ;  /* 0x0000200000047984 */ /* 0x008ea80000000c00 */
[----:B0---4-:R0:W3:Y:S04]  /*6290*/  LDS.64 R12, [R0+0x80] ;  /* 0x00008000000c7984 */ /* 0x0110e80000000a00 */
[----:B------:R0:W4:Y:S01]  /*62a0*/  LDS.128 R8, [R0+0x30] ;  /* 0x0000300000087984 */ /* 0x0001220000000c00 */
[----:B-1----:R-:W-:Y:S01]  /*62b0*/  DSETP.GEU.AND P0, PT, |R2|, |R16|, PT ;  /* 0x400000100200722a */ /* 0x002fe20003f0e200 */
[----:B------:R-:W-:-:S02]  /*62c0*/  IMAD.MOV.U32 R24, RZ, RZ, R16 ;  /* 0x000000ffff187224 */ /* 0x000fc400078e0010 */
[----:B------:R-:W-:Y:S02]  /*62d0*/  IMAD.MOV.U32 R25, RZ, RZ, R17 ;  /* 0x000000ffff197224 */ /* 0x000fe400078e0011 */
[----:B--2---:R-:W-:Y:S02]  /*62e0*/  IMAD.MOV.U32 R27, RZ, RZ, R4 ;  /* 0x000000ffff1b7224 */ /* 0x004fe400078e0004 */
[----:B------:R-:W-:-:S07]  /*62f0*/  IMAD.MOV.U32 R29, RZ, RZ, R5 ;  /* 0x000000ffff1d7224 */ /* 0x000fce00078e0005 */
[----:B0--34-:R-:W-:Y:S05]  /*6300*/  @!P0 BRA `(.L_x_103) ;  /* 0x0000000000388947 */ /* 0x019fea0003800000 */
        /* <DEDUP_REMOVED lines=14> */
.L_x_103:
[----:B------:R-:W-:Y:S05]  /*63f0*/  BSYNC.RECONVERGENT B1 ;  /* 0x0000000000017941 */ /* 0x000fea0003800200 */
.L_x_102:
        /* <DEDUP_REMOVED lines=23> */
.L_x_105:
[----:B------:R-:W-:Y:S05]  /*6570*/  BSYNC.RECONVERGENT B1 ;  /* 0x0000000000017941 */ /* 0x000fea0003800200 */
.L_x_104:
        /* <DEDUP_REMOVED lines=21> */
.L_x_107:
[----:B------:R-:W-:Y:S05]  /*66d0*/  BSYNC.RECONVERGENT B1 ;  /* 0x0000000000017941 */ /* 0x000fea0003800200 */
.L_x_106:
        /* <DEDUP_REMOVED lines=23> */
.L_x_109:
[----:B------:R-:W-:Y:S05]  /*6850*/  BSYNC.RECONVERGENT B1 ;  /* 0x0000000000017941 */ /* 0x000fea0003800200 */
.L_x_108:
        /* <DEDUP_REMOVED lines=21> */
.L_x_111:
[----:B------:R-:W-:Y:S05]  /*69b0*/  BSYNC.RECONVERGENT B1 ;  /* 0x0000000000017941 */ /* 0x000fea0003800200 */
.L_x_110:
        /* <DEDUP_REMOVED lines=21> */
.L_x_113:
[----:B------:R-:W-:Y:S05]  /*6b10*/  BSYNC.RECONVERGENT B1 ;  /* 0x0000000000017941 */ /* 0x000fea0003800200 */
.L_x_112:
        /* <DEDUP_REMOVED lines=20> */
.L_x_34:
[----:B------:R-:W-:Y:S05]  /*6c60*/  BSYNC.RECONVERGENT B0 ;  /* 0x0000000000007941 */ /* 0x000fea0003800200 */
.L_x_1:
[----:B------:R-:W-:Y:S05]  /*6c70*/  @P1 EXIT ;  /* 0x000000000000194d */ /* 0x000fea0003800000 */
[----:B012---:R-:W0:Y:S02]  /*6c80*/  LDC.64 R4, c[0x0][0x388] ;  /* 0x0000e200ff047b82 */ /* 0x007e240000000a00 */
[----:B0-----:R-:W-:Y:S04]  /*6c90*/  STG.E.64 desc[UR10][R4.64], R2 ;  /* 0x0000000204007986 */ /* 0x001fe8000c101b0a */
[----:B------:R-:W-:Y:S01]  /*6ca0*/  STG.E.64 desc[UR10][R4.64+0x8], R14 ;  /* 0x0000080e04007986 */ /* 0x000fe2000c101b0a */
[----:B------:R-:W-:Y:S05]  /*6cb0*/  EXIT ;  /* 0x000000000000794d */ /* 0x000fea0003800000 */
.L_x_114:
        /* <DEDUP_REMOVED lines=12> */
.L_x_719:


//--------------------- .text._ZN6thrust24THRUST_300001_SM_1000_NS8cuda_cub4core6detail13_kernel_agentINS1_8__reduce10DrainAgentIlEEJN3cub18CUB_300001_SM_10009GridQueueIyEElEEEvDpT0_ --------------------------
	.section	.text._ZN6thrust24THRUST_300001_SM_1000_NS8cuda_cub4core6detail13_kernel_agentINS1_8__reduce10DrainAgentIlEEJN3cub18CUB_300001_SM_10009GridQueueIyEElEEEvDpT0_,"ax",@progbits
	.align	128
        .global         _ZN6thrust24THRUST_300001_SM_1000_NS8cuda_cub4core6detail13_kernel_agentINS1_8__reduce10DrainAgentIlEEJN3cub18CUB_300001_SM_10009GridQueueIyEElEEEvDpT0_
        .type           _ZN6thrust24THRUST_300001_SM_1000_NS8cuda_cub4core6detail13_kernel_agentINS1_8__reduce10DrainAgentIlEEJN3cub18CUB_300001_SM_10009GridQueueIyEElEEEvDpT0_,@function
        .size           _ZN6thrust24THRUST_300001_SM_1000_NS8cuda_cub4core6detail13_kernel_agentINS1_8__reduce10DrainAgentIlEEJN3cub18CUB_300001_SM_10009GridQueueIyEElEEEvDpT0_,(.L_x_720 - _ZN6thrust24THRUST_300001_SM_1000_NS8cuda_cub4core6detail13_kernel_agentINS1_8__reduce10DrainAgentIlEEJN3cub18CUB_300001_SM_10009GridQueueIyEElEEEvDpT0_)
        .other          _ZN6thrust24THRUST_300001_SM_1000_NS8cuda_cub4core6detail13_kernel_agentINS1_8__reduce10DrainAgentIlEEJN3cub18CUB_300001_SM_10009GridQueueIyEElEEEvDpT0_,@"STO_CUDA_ENTRY STV_DEFAULT"
_ZN6thrust24THRUST_300001_SM_1000_NS8cuda_cub4core6detail13_kernel_agentINS1_8__reduce10DrainAgentIlEEJN3cub18CUB_300001_SM_10009GridQueueIyEElEEEvDpT0_:
.text._ZN6thrust24THRUST_300001_SM_1000_NS8cuda_cub4core6detail13_kernel_agentINS1_8__reduce10DrainAgentIlEEJN3cub18CUB_300001_SM_10009GridQueueIyEElEEEvDpT0_:
[----:B------:R-:W-:Y:S08]  /*0000*/  LDC R1, c[0x0][0x37c] ;  /* 0x0000df00ff017b82 */ /* 0x000ff00000000800 */
[----:B------:R-:W0:Y:S01]  /*0010*/  LDC.64 R2, c[0x0][0x380] ;  /* 0x0000e000ff027b82 */ /* 0x000e220000000a00 */
[----:B------:R-:W0:Y:S07]  /*0020*/  LDCU.64 UR4, c[0x0][0x358] ;  /* 0x00006b00ff0477ac */ /* 0x000e2e0008000a00 */
[----:B------:R-:W1:Y:S01]  /*0030*/  LDC.64 R4, c[0x0][0x388] ;  /* 0x0000e200ff047b82 */ /* 0x000e620000000a00 */
[----:B0-----:R-:W-:Y:S04]  /*0040*/  STG.E.64 desc[UR4][R2.64+0x8], RZ ;  /* 0x000008ff02007986 */ /* 0x001fe8000c101b04 */
[----:B-1----:R-:W-:Y:S01]  /*0050*/  STG.E.64 desc[UR4][R2.64], R4 ;  /* 0x0000000402007986 */ /* 0x002fe2000c101b04 */
[----:B------:R-:W-:Y:S05]  /*0060*/  EXIT ;  /* 0x000000000000794d */ /* 0x000fea0003800000 */
.L_x_115:
        /* <DEDUP_REMOVED lines=9> */
.L_x_720:


//--------------------- .text._ZN6thrust24THRUST_300001_SM_1000_NS8cuda_cub4core6detail13_kernel_agentINS1_8__reduce11ReduceAgentINS0_12zip_iteratorIN4cuda3std3__45tupleIJNS0_10device_ptrIdEENS0_17counting_iteratorIlNS0_11use_defaultESF_SF_EEEEEEEPNSB_IJdlEEESJ_lNS1_9__extrema9arg_max_fIdl10comparatorEEEEJSI_SK_lN3cub18CUB_300001_SM_100013GridEvenShareIlEENSR_9GridQueueIyEESO_EEEvDpT0_ --------------------------
	.section	.text._ZN6thrust24THRUST_300001_SM_1000_NS8cuda_cub4core6detail13_kernel_agentINS1_8__reduce11ReduceAgentINS0_12zip_iteratorIN4cuda3std3__45tupleIJNS0_10device_ptrIdEENS0_17counting_iteratorIlNS0_11use_defaultESF_SF_EEEEEEEPNSB_IJdlEEESJ_lNS1_9__extrema9arg_max_fIdl10comparatorEEEEJSI_SK_lN3cub18CUB_300001_SM_100013GridEvenShareIlEENSR_9GridQueueIyEESO_EEEvDpT0_,"ax",@progbits
	.align	128
        .global         _ZN6thrust24THRUST_300001_SM_1000_NS8cuda_cub4core6detail13_kernel_agentINS1_8__reduce11ReduceAgentINS0_12zip_iteratorIN4cuda3std3__45tupleIJNS0_10device_ptrIdEENS0_17counting_iteratorIlNS0_11use_defaultESF_SF_EEEEEEEPNSB_IJdlEEESJ_lNS1_9__extrema9arg_max_fIdl10comparatorEEEEJSI_SK_lN3cub18CUB_300001_SM_100013GridEvenShareIlEENSR_9GridQueueIyEESO_EEEvDpT0_
        .type           _ZN6thrust24THRUST_300001_SM_1000_NS8cuda_cub4core6detail13_kernel_agentINS1_8__reduce11ReduceAgentINS0_12zip_iteratorIN4cuda3std3__45tupleIJNS0_10device_ptrIdEENS0_17counting_iteratorIlNS0_11use_defaultESF_SF_EEEEEEEPNSB_IJdlEEESJ_lNS1_9__extrema9arg_max_fIdl10comparatorEEEEJSI_SK_lN3cub18CUB_300001_SM_100013GridEvenShareIlEENSR_9GridQueueIyEESO_EEEvDpT0_,@function
        .size           _ZN6thrust24THRUST_300001_SM_1000_NS8cuda_cub4core6detail13_kernel_agentINS1_8__reduce11ReduceAgentINS0_12zip_iteratorIN4cuda3std3__45tupleIJNS0_10device_ptrIdEENS0_17counting_iteratorIlNS0_11use_defaultESF_SF_EEEEEEEPNSB_IJdlEEESJ_lNS1_9__extrema9arg_max_fIdl10comparatorEEEEJSI_SK_lN3cub18CUB_300001_SM_100013GridEvenShareIlEENSR_9GridQueueIyEESO_EEEvDpT0_,(.L_x_721 - _ZN6thrust24THRUST_300001_SM_1000_NS8cuda_cub4core6detail13_kernel_agentINS1_8__reduce11ReduceAgentINS0_12zip_iteratorIN4cuda3std3__45tupleIJNS0_10device_ptrIdEENS0_17counting_iteratorIlNS0_11use_defaultESF_SF_EEEEEEEPNSB_IJdlEEESJ_lNS1_9__extrema9arg_max_fIdl10comparatorEEEEJSI_SK_lN3cub18CUB_300001_SM_100013GridEvenShareIlEENSR_9GridQueueIyEESO_EEEvDpT0_)
        .other          _ZN6thrust24THRUST_300001_SM_1000_NS8cuda_cub4core6detail13_kernel_agentINS1_8__reduce11ReduceAgentINS0_12zip_iteratorIN4cuda3std3__45tupleIJNS0_10device_ptrIdEENS0_17counting_iteratorIlNS0_11use_defaultESF_SF_EEEEEEEPNSB_IJdlEEESJ_lNS1_9__extrema9arg_max_fIdl10comparatorEEEEJSI_SK_lN3cub18CUB_300001_SM_100013GridEvenShareIlEENSR_9GridQueueIyEESO_EEEvDpT0_,@"STO_CUDA_ENTRY STV_DEFAULT"
_ZN6thrust24THRUST_300001_SM_1000_NS8cuda_cub4core6detail13_kernel_agentINS1_8__reduce11ReduceAgentINS0_12zip_iteratorIN4cuda3std3__45tupleIJNS0_10device_ptrIdEENS0_17counting_iteratorIlNS0_11use_defaultESF_SF_EEEEEEEPNSB_IJdlEEESJ_lNS1_9__extrema9arg_max_fIdl10comparatorEEEEJSI_SK_lN3cub18CUB_300001_SM_100013GridEvenShareIlEENSR_9GridQueueIyEESO_EEEvDpT0_:
.text._ZN6thrust24THRUST_300001_SM_1000_NS8cuda_cub4core6detail13_kernel_agentINS1_8__reduce11ReduceAgentINS0_12zip_iteratorIN4cuda3std3__45tupleIJNS0_10device_ptrIdEENS0_17counting_iteratorIlNS0_11use_defaultESF_SF_EEEEEEEPNSB_IJdlEEESJ_lNS1_9__extrema9arg_max_fIdl10comparatorEEEEJSI_SK_lN3cub18CUB_300001_SM_100013GridEvenShareIlEENSR_9GridQueueIyEESO_EEEvDpT0_:
[----:B------:R-:W-:Y:S01]  /*0000*/  LDC R1, c[0x0][0x37c] ;  /* 0x0000df00ff017b82 */ /* 0x000fe20000000800 */
[----:B------:R-:W0:Y:S01]  /*0010*/  S2R R0, SR_CTAID.X ;  /* 0x0000000000007919 */ /* 0x000e220000002500 */
[----:B------:R-:W1:Y:S01]  /*0020*/  LDCU.64 UR4, c[0x0][0x398] ;  /* 0x00007300ff0477ac */ /* 0x000e620008000a00 */
[----:B------:R-:W-:Y:S01]  /*0030*/  BSSY.RECONVERGENT B0, `(.L_x_116) ;  /* 0x0000689000007945 */ /* 0x000fe20003800200 */
[----:B------:R-:W2:Y:S01]  /*0040*/  LDCU UR6, c[0x0][0x370] ;  /* 0x00006e00ff0677ac */ /* 0x000ea20008000800 */
[----:B------:R-:W3:Y:S01]  /*0050*/  LDCU.64 UR10, c[0x0][0x358] ;  /* 0x00006b00ff0a77ac */ /* 0x000ee20008000a00 */
[----:B-1----:R-:W-:Y:S02]  /*0060*/  IMAD.U32 R25, RZ, RZ, UR4 ;  /* 0x00000004ff197e24 */ /* 0x002fe4000f8e00ff */
[----:B------:R-:W-:Y:S01]  /*0070*/  IMAD.U32 R16, RZ, RZ, UR5 ;  /* 0x00000005ff107e24 */ /* 0x000fe2000f8e00ff */
[----:B--2---:R-:W-:Y:S01]  /*0080*/  UIMAD UR6, UR6, 0x500, URZ ;  /* 0x00000500060678a4 */ /* 0x004fe2000f8e02ff */
[----:B0-----:R-:W-:-:S05]  /*0090*/  IMAD R8, R0, 0x500, RZ ;  /* 0x0000050000087824 */ /* 0x001fca00078e02ff */
[----:B------:R-:W-:-:S04]  /*00a0*/  IADD3 R2, P1, PT, R8, 0x500, RZ ;  /* 0x0000050008027810 */ /* 0x000fc80007f3e0ff */
[----:B------:R-:W-:Y:S01]  /*00b0*/  ISETP.GT.U32.AND P0, PT, R2, R25, PT ;  /* 0x000000190200720c */ /* 0x000fe20003f04070 */
[----:B------:R-:W-:-:S05]  /*00c0*/  IMAD.X R3, RZ, RZ, RZ, P1 ;  /* 0x000000ffff037224 */ /* 0x000fca00008e06ff */
[----:B------:R-:W-:-:S13]  /*00d0*/  ISETP.GT.AND.EX P0, PT, R3, R16, PT, P0 ;  /* 0x000000100300720c */ /* 0x000fda0003f04300 */
[----:B---3--:R-:W-:Y:S05]  /*00e0*/  @!P0 BRA `(.L_x_117) ;  /* 0x0000003800e48947 */ /* 0x008fea0003800000 */
[----:B------:R-:W0:Y:S01]  /*00f0*/  S2R R10, SR_TID.X ;  /* 0x00000000000a7919 */ /* 0x000e220000002100 */
[----:B------:R-:W-:Y:S01]  /*0100*/  IMAD.IADD R9, R25, 0x1, -R8 ;  /* 0x0000000119097824 */ /* 0x000fe200078e0a08 */
[----:B------:R-:W-:Y:S01]  /*0110*/  BSSY.RECONVERGENT B1, `(.L_x_118) ;  /* 0x000000f000017945 */ /* 0x000fe20003800200 */
[----:B------:R-:W-:Y:S02]  /*0120*/  CS2R R20, SRZ ;  /* 0x0000000000147805 */ /* 0x000fe4000001ff00 */
[----:B------:R-:W-:Y:S02]  /*0130*/  CS2R R14, SRZ ;  /* 0x00000000000e7805 */ /* 0x000fe4000001ff00 */
[----:B0-----:R-:W-:Y:S01]  /*0140*/  ISETP.GE.AND P0, PT, R10, R9, PT ;  /* 0x000000090a00720c */ /* 0x001fe20003f06270 */
[----:B------:R-:W-:-:S12]  /*0150*/  IMAD.MOV.U32 R6, RZ, RZ, R10 ;  /* 0x000000ffff067224 */ /* 0x000fd800078e000a */
[----:B------:R-:W-:Y:S05]  /*0160*/  @P0 BRA `(.L_x_119) ;  /* 0x0000000000240947 */ /* 0x000fea0003800000 */
[----:B------:R-:W0:Y:S01]  /*0170*/  LDCU.128 UR4, c[0x0][0x380] ;  /* 0x00007000ff0477ac */ /* 0x000e220008000c00 */
[----:B------:R-:W-:-:S05]  /*0180*/  IADD3 R21, P0, PT, R8, R10, RZ ;  /* 0x0000000a08157210 */ /* 0x000fca0007f1e0ff */
[----:B------:R-:W-:Y:S01]  /*0190*/  IMAD.X R20, RZ, RZ, RZ, P0 ;  /* 0x000000ffff147224 */ /* 0x000fe200000e06ff */
[----:B0-----:R-:W-:-:S04]  /*01a0*/  LEA R14, P1, R21, UR4, 0x3 ;  /* 0x00000004150e7c11 */ /* 0x001fc8000f8218ff */
[----:B------:R-:W-:-:S06]  /*01b0*/  LEA.HI.X R15, R21, UR5, R20, 0x3, P1 ;  /* 0x00000005150f7c11 */ /* 0x000fcc00088f1c14 */
[----:B------:R-:W5:Y:S01]  /*01c0*/  LDG.E.64 R14, desc[UR10][R14.64] ;  /* 0x0000000a0e0e7981 */ /* 0x000f62000c1e1b00 */
[----:B------:R-:W-:Y:S01]  /*01d0*/  IADD3 R21, P0, PT, R21, UR6, RZ ;  /* 0x0000000615157c10 */ /* 0x000fe2000ff1e0ff */
[----:B------:R-:W-:-:S03]  /*01e0*/  VIADD R6, R10, 0x100 ;  /* 0x000001000a067836 */ /* 0x000fc60000000000 */
[----:B------:R-:W-:-:S09]  /*01f0*/  IADD3.X R20, PT, PT, R20, UR7, RZ, P0, !PT ;  /* 0x0000000714147c10 */ /* 0x000fd200087fe4ff */
.L_x_119:
[----:B------:R-:W-:Y:S05]  /*0200*/  BSYNC.RECONVERGENT B1 ;  /* 0x0000000000017941 */ /* 0x000fea0003800200 */
.L_x_118:
[----:B------:R-:W-:Y:S01]  /*0210*/  ISETP.GE.AND P0, PT, R6, R9, PT ;  /* 0x000000090600720c */ /* 0x000fe20003f06270 */
[----:B------:R-:W-:-:S12]  /*0220*/  BSSY.RECONVERGENT B1, `(.L_x_120) ;  /* 0x00000af000017945 */ /* 0x000fd80003800200 */
[----:B------:R-:W-:Y:S05]  /*0230*/  @P0 BRA `(.L_x_121) ;  /* 0x0000000800b40947 */ /* 0x000fea0003800000 */
[----:B------:R-:W-:Y:S01]  /*0240*/  LOP3.LUT R2, RZ, R6, RZ, 0x33, !PT ;  /* 0x00000006ff027212 */ /* 0x000fe200078e33ff */
[----:B------:R-:W-:Y:S03]  /*0250*/  BSSY.RECONVERGENT B2, `(.L_x_122) ;  /* 0x0000034000027945 */ /* 0x000fe60003800200 */
[----:B------:R-:W-:-:S04]  /*0260*/  IADD3 R25, PT, PT, -R8, R25, R2 ;  /* 0x0000001908197210 */ /* 0x000fc80007ffe102 */
[----:B------:R-:W-:-:S04]  /*0270*/  LOP3.LUT R2, R25, 0x300, RZ, 0xc0, !PT ;  /* 0x0000030019027812 */ /* 0x000fc800078ec0ff */
[----:B------:R-:W-:-:S13]  /*0280*/  ISETP.NE.AND P0, PT, R2, 0x300, PT ;  /* 0x000003000200780c */ /* 0x000fda0003f05270 */
[----:B------:R-:W-:Y:S05]  /*0290*/  @!P0 BRA `(.L_x_123) ;  /* 0x0000000000bc8947 */ /* 0x000fea0003800000 */
[----:B------:R-:W0:Y:S01]  /*02a0*/  LDCU.128 UR4, c[0x0][0x380] ;  /* 0x00007000ff0477ac */ /* 0x000e220008000c00 */
[----:B------:R-:W-:Y:S02]  /*02b0*/  IADD3 R12, P0, PT, R8, R6, RZ ;  /* 0x00000006080c7210 */ /* 0x000fe40007f1e0ff */
[----:B------:R-:W-:-:S03]  /*02c0*/  LEA.HI R2, R25, 0x1, RZ, 0x18 ;  /* 0x0000000119027811 */ /* 0x000fc600078fc0ff */
[----:B------:R-:W-:Y:S01]  /*02d0*/  IMAD.X R3, RZ, RZ, RZ, P0 ;  /* 0x000000ffff037224 */ /* 0x000fe200000e06ff */
[----:B------:R-:W-:-:S05]  /*02e0*/  LOP3.LUT R2, R2, 0x3, RZ, 0xc0, !PT ;  /* 0x0000000302027812 */ /* 0x000fca00078ec0ff */
[----:B------:R-:W-:Y:S01]  /*02f0*/  IMAD.MOV R7, RZ, RZ, -R2 ;  /* 0x000000ffff077224 */ /* 0x000fe200078e0a02 */
[C---:B0-----:R-:W-:Y:S02]  /*0300*/  IADD3 R13, P1, PT, R12.reuse, UR6, RZ ;  /* 0x000000060c0d7c10 */ /* 0x041fe4000ff3e0ff */
[C---:B------:R-:W-:Y:S02]  /*0310*/  LEA R11, P2, R12.reuse, UR4, 0x3 ;  /* 0x000000040c0b7c11 */ /* 0x040fe4000f8418ff */
[----:B------:R-:W-:Y:S02]  /*0320*/  IADD3.X R16, PT, PT, R3, UR7, RZ, P1, !PT ;  /* 0x0000000703107c10 */ /* 0x000fe40008ffe4ff */
[----:B------:R-:W-:-:S09]  /*0330*/  LEA.HI.X R12, R12, UR5, R3, 0x3, P2 ;  /* 0x000000050c0c7c11 */ /* 0x000fd200090f1c03 */
.L_x_126:
[----:B------:R-:W-:Y:S02]  /*0340*/  IMAD.MOV.U32 R2, RZ, RZ, R11 ;  /* 0x000000ffff027224 */ /* 0x000fe400078e000b */
[----:B------:R-:W-:-:S06]  /*0350*/  IMAD.MOV.U32 R3, RZ, RZ, R12 ;  /* 0x000000ffff037224 */ /* 0x000fcc00078e000c */
[----:B------:R-:W2:Y:S01]  /*0360*/  LDG.E.64 R2, desc[UR10][R2.64] ;  /* 0x0000000a02027981 */ /* 0x000ea2000c1e1b00 */
[----:B------:R-:W-:Y:S01]  /*0370*/  VIADD R7, R7, 0x1 ;  /* 0x0000000107077836 */ /* 0x000fe20000000000 */
[----:B------:R-:W-:Y:S01]  /*0380*/  BSSY.RECONVERGENT B3, `(.L_x_124) ;  /* 0x000001b000037945 */ /* 0x000fe20003800200 */
[----:B------:R-:W-:Y:S01]  /*0390*/  IMAD.MOV.U32 R18, RZ, RZ, R21 ;  /* 0x000000ffff127224 */ /* 0x000fe200078e0015 */
[----:B------:R-:W-:Y:S01]  /*03a0*/  IADD3 R11, P3, PT, R11, 0x800, RZ ;  /* 0x000008000b0b7810 */ /* 0x000fe20007f7e0ff */
[----:B------:R-:W-:Y:S01]  /*03b0*/  IMAD.MOV.U32 R17, RZ, RZ, R20 ;  /* 0x000000ffff117224 */ /* 0x000fe200078e0014 */
[----:B------:R-:W-:Y:S01]  /*03c0*/  ISETP.NE.AND P2, PT, R7, RZ, PT ;  /* 0x000000ff0700720c */ /* 0x000fe20003f45270 */
[----:B-----5:R-:W-:Y:S02]  /*03d0*/  IMAD.MOV.U32 R4, RZ, RZ, R14 ;  /* 0x000000ffff047224 */ /* 0x020fe400078e000e */
[----:B------:R-:W-:Y:S02]  /*03e0*/  IMAD.MOV.U32 R5, RZ, RZ, R15 ;  /* 0x000000ffff057224 */ /* 0x000fe400078e000f */
[----:B------:R-:W-:-:S02]  /*03f0*/  IMAD.MOV.U32 R21, RZ, RZ, R13 ;  /* 0x000000ffff157224 */ /* 0x000fc400078e000d */
[----:B------:R-:W-:Y:S01]  /*0400*/  IMAD.MOV.U32 R20, RZ, RZ, R16 ;  /* 0x000000ffff147224 */ /* 0x000fe200078e0010 */
[----:B--2---:R-:W-:Y:S01]  /*0410*/  DSETP.GEU.AND P0, PT, |R14|, |R2|, PT ;  /* 0x400000020e00722a */ /* 0x004fe20003f0e200 */
[----:B------:R-:W-:Y:S02]  /*0420*/  IMAD.MOV.U32 R14, RZ, RZ, R2 ;  /* 0x000000ffff0e7224 */ /* 0x000fe400078e0002 */
[----:B------:R-:W-:-:S11]  /*0430*/  IMAD.MOV.U32 R15, RZ, RZ, R3 ;  /* 0x000000ffff0f7224 */ /* 0x000fd600078e0003 */
        /* <DEDUP_REMOVED lines=15> */
.L_x_125:
[----:B------:R-:W-:Y:S05]  /*0530*/  BSYNC.RECONVERGENT B3 ;  /* 0x0000000000037941 */ /* 0x000fea0003800200 */
.L_x_124:
[----:B------:R-:W-:Y:S01]  /*0540*/  IADD3 R13, P0, PT, R13, 0x100, RZ ;  /* 0x000001000d0d7810 */ /* 0x000fe20007f1e0ff */
[----:B------:R-:W-:Y:S02]  /*0550*/  VIADD R6, R6, 0x100 ;  /* 0x0000010006067836 */ /* 0x000fe40000000000 */
[----:B------:R-:W-:Y:S02]  /*0560*/  IMAD.X R12, RZ, RZ, R12, P3 ;  /* 0x000000ffff0c7224 */ /* 0x000fe400018e060c */
[----:B------:R-:W-:Y:S01]  /*0570*/  IMAD.X R16, RZ, RZ, R16, P0 ;  /* 0x000000ffff107224 */ /* 0x000fe200000e0610 */
[----:B------:R-:W-:Y:S07]  /*0580*/  @P2 BRA `(.L_x_126) ;  /* 0xfffffffc006c2947 */ /* 0x000fee000383ffff */
.L_x_123:
[----:B------:R-:W-:Y:S05]  /*0590*/  BSYNC.RECONVERGENT B2 ;  /* 0x0000000000027941 */ /* 0x000fea0003800200 */
.L_x_122:
[----:B------:R-:W-:-:S13]  /*05a0*/  ISETP.GE.U32.AND P0, PT, R25, 0x300, PT ;  /* 0x000003001900780c */ /* 0x000fda0003f06070 */
[----:B------:R-:W-:Y:S05]  /*05b0*/  @!P0 BRA `(.L_x_121) ;  /* 0x0000000400d48947 */ /* 0x000fea0003800000 */
[----:B------:R-:W0:Y:S01]  /*05c0*/  LDC.64 R4, c[0x0][0x380] ;  /* 0x0000e000ff047b82 */ /* 0x000e220000000a00 */
[----:B------:R-:W-:-:S07]  /*05d0*/  VIADD R11, R6, 0x200 ;  /* 0x00000200060b7836 */ /* 0x000fce0000000000 */
[----:B------:R-:W1:Y:S02]  /*05e0*/  LDC.64 R2, c[0x0][0x388] ;  /* 0x0000e200ff027b82 */ /* 0x000e640000000a00 */
.L_x_135:
[----:B------:R-:W-:-:S05]  /*05f0*/  VIADD R7, R11, 0xfffffe00 ;  /* 0xfffffe000b077836 */ /* 0x000fca0000000000 */
[----:B------:R-:W-:-:S04]  /*0600*/  IADD3 R13, P0, PT, R8, R7, RZ ;  /* 0x00000007080d7210 */ /* 0x000fc80007f1e0ff */
[----:B------:R-:W-:Y:S02]  /*0610*/  LEA.HI.X.SX32 R12, R7, RZ, 0x1, P0 ;  /* 0x000000ff070c7211 */ /* 0x000fe400000f0eff */
[----:B0-----:R-:W-:-:S04]  /*0620*/  LEA R16, P0, R13, R4, 0x3 ;  /* 0x000000040d107211 */ /* 0x001fc800078018ff */
[----:B------:R-:W-:-:S05]  /*0630*/  LEA.HI.X R17, R13, R5, R12, 0x3, P0 ;  /* 0x000000050d117211 */ /* 0x000fca00000f1c0c */
[----:B------:R-:W2:Y:S04]  /*0640*/  LDG.E.64 R18, desc[UR10][R16.64] ;  /* 0x0000000a10127981 */ /* 0x000ea8000c1e1b00 */
[----:B-----5:R0:W5:Y:S01]  /*0650*/  LDG.E.64 R6, desc[UR10][R16.64+0x800] ;  /* 0x0008000a10067981 */ /* 0x020162000c1e1b00 */
[----:B-1----:R-:W-:Y:S01]  /*0660*/  IADD3 R24, P1, PT, R13, R2, RZ ;  /* 0x000000020d187210 */ /* 0x002fe20007f3e0ff */
[----:B------:R-:W-:Y:S04]  /*0670*/  BSSY.RECONVERGENT B2, `(.L_x_127) ;  /* 0x0000016000027945 */ /* 0x000fe80003800200 */
[----:B------:R-:W-:-:S02]  /*0680*/  IMAD.X R25, R12, 0x1, R3, P1 ;  /* 0x000000010c197824 */ /* 0x000fc400008e0603 */
[----:B------:R-:W-:Y:S02]  /*0690*/  IMAD.MOV.U32 R23, RZ, RZ, R24 ;  /* 0x000000ffff177224 */ /* 0x000fe400078e0018 */
[----:B------:R-:W-:Y:S01]  /*06a0*/  IMAD.MOV.U32 R22, RZ, RZ, R25 ;  /* 0x000000ffff167224 */ /* 0x000fe200078e0019 */
[----:B--2---:R-:W-:Y:S01]  /*06b0*/  DSETP.GEU.AND P0, PT, |R14|, |R18|, PT ;  /* 0x400000120e00722a */ /* 0x004fe20003f0e200 */
[----:B------:R-:W-:Y:S02]  /*06c0*/  IMAD.MOV.U32 R12, RZ, RZ, R18 ;  /* 0x000000ffff0c7224 */ /* 0x000fe400078e0012 */
[----:B------:R-:W-:-:S11]  /*06d0*/  IMAD.MOV.U32 R13, RZ, RZ, R19 ;  /* 0x000000ffff0d7224 */ /* 0x000fd600078e0013 */
        /* <DEDUP_REMOVED lines=15> */
.L_x_128:
[----:B------:R-:W-:Y:S05]  /*07d0*/  BSYNC.RECONVERGENT B2 ;  /* 0x0000000000027941 */ /* 0x000fea0003800200 */
.L_x_127:
[----:B------:R0:W5:Y:S04]  /*07e0*/  LDG.E.64 R14, desc[UR10][R16.64+0x1000] ;  /* 0x0010000a100e7981 */ /* 0x000168000c1e1b00 */
[----:B------:R0:W5:Y:S02]  /*07f0*/  LDG.E.64 R18, desc[UR10][R16.64+0x1800] ;  /* 0x0018000a10127981 */ /* 0x000164000c1e1b00 */
[----:B-----5:R-:W-:Y:S01]  /*0800*/  DSETP.GEU.AND P0, PT, |R12|, |R6|, PT ;  /* 0x400000060c00722a */ /* 0x020fe20003f0e200 */
[----:B------:R-:W-:Y:S01]  /*0810*/  VIADD R21, R11, 0xffffff00 ;  /* 0xffffff000b157836 */ /* 0x000fe20000000000 */
[----:B------:R-:W-:Y:S04]  /*0820*/  BSSY.RECONVERGENT B2, `(.L_x_129) ;  /* 0x0000017000027945 */ /* 0x000fe80003800200 */
[----:B------:R-:W-:-:S02]  /*0830*/  SHF.R.S32.HI R20, RZ, 0x1f, R21 ;  /* 0x0000001fff147819 */ /* 0x000fc40000011415 */
[----:B------:R-:W-:Y:S01]  /*0840*/  IADD3 R26, P1, P2, R21, R2, R8 ;  /* 0x00000002151a7210 */ /* 0x000fe20007a3e008 */
[----:B------:R-:W-:-:S03]  /*0850*/  IMAD.MOV.U32 R21, RZ, RZ, R7 ;  /* 0x000000ffff157224 */ /* 0x000fc600078e0007 */
[----:B------:R-:W-:Y:S01]  /*0860*/  IADD3.X R27, PT, PT, R20, R3, RZ, P1, P2 ;  /* 0x00000003141b7210 */ /* 0x000fe20000fe44ff */
[----:B------:R-:W-:Y:S02]  /*0870*/  IMAD.MOV.U32 R24, RZ, RZ, R26 ;  /* 0x000000ffff187224 */ /* 0x000fe400078e001a */
[----:B------:R-:W-:Y:S02]  /*0880*/  IMAD.MOV.U32 R20, RZ, RZ, R6 ;  /* 0x000000ffff147224 */ /* 0x000fe400078e0006 */
[----:B------:R-:W-:Y:S01]  /*0890*/  IMAD.MOV.U32 R25, RZ, RZ, R27 ;  /* 0x000000ffff197224 */ /* 0x000fe200078e001b */
[----:B0-----:R-:W-:Y:S06]  /*08a0*/  @!P0 BRA `(.L_x_130) ;  /* 0x0000000000388947 */ /* 0x001fec0003800000 */
        /* <DEDUP_REMOVED lines=14> */
.L_x_130:
[----:B------:R-:W-:Y:S05]  /*0990*/  BSYNC.RECONVERGENT B2 ;  /* 0x0000000000027941 */ /* 0x000fea0003800200 */
.L_x_129:
[----:B------:R-:W-:Y:S01]  /*09a0*/  DSETP.GEU.AND P0, PT, |R20|, |R14|, PT ;  /* 0x4000000e1400722a */ /* 0x000fe20003f0e200 */
[----:B------:R-:W-:Y:S01]  /*09b0*/  SHF.R.S32.HI R6, RZ, 0x1f, R11 ;  /* 0x0000001fff067819 */ /* 0x000fe2000001140b */
[----:B------:R-:W-:Y:S01]  /*09c0*/  BSSY.RECONVERGENT B2, `(.L_x_131) ;  /* 0x0000017000027945 */ /* 0x000fe20003800200 */
[C---:B------:R-:W-:Y:S01]  /*09d0*/  IADD3 R23, P1, P2, R11.reuse, R2, R8 ;  /* 0x000000020b177210 */ /* 0x040fe20007a3e008 */
[----:B------:R-:W-:Y:S02]  /*09e0*/  VIADD R17, R11, 0x100 ;  /* 0x000001000b117836 */ /* 0x000fe40000000000 */
[----:B------:R-:W-:Y:S01]  /*09f0*/  IMAD.MOV.U32 R7, RZ, RZ, R15 ;  /* 0x000000ffff077224 */ /* 0x000fe200078e000f */
[----:B------:R-:W-:Y:S01]  /*0a00*/  IADD3.X R16, PT, PT, R6, R3, RZ, P1, P2 ;  /* 0x0000000306107210 */ /* 0x000fe20000fe44ff */
[----:B------:R-:W-:Y:S02]  /*0a10*/  IMAD.MOV.U32 R12, RZ, RZ, R23 ;  /* 0x000000ffff0c7224 */ /* 0x000fe400078e0017 */
[----:B------:R-:W-:-:S02]  /*0a20*/  IMAD.MOV.U32 R6, RZ, RZ, R14 ;  /* 0x000000ffff067224 */ /* 0x000fc400078e000e */
[----:B------:R-:W-:Y:S02]  /*0a30*/  IMAD.MOV.U32 R13, RZ, RZ, R16 ;  /* 0x000000ffff0d7224 */ /* 0x000fe400078e0010 */
        /* <DEDUP_REMOVED lines=15> */
.L_x_132:
[----:B------:R-:W-:Y:S05]  /*0b30*/  BSYNC.RECONVERGENT B2 ;  /* 0x0000000000027941 */ /* 0x000fea0003800200 */
.L_x_131:
[----:B------:R-:W-:Y:S01]  /*0b40*/  DSETP.GEU.AND P0, PT, |R6|, |R18|, PT ;  /* 0x400000120600722a */ /* 0x000fe20003f0e200 */
[----:B------:R-:W-:Y:S01]  /*0b50*/  SHF.R.S32.HI R14, RZ, 0x1f, R17 ;  /* 0x0000001fff0e7819 */ /* 0x000fe20000011411 */
[----:B------:R-:W-:Y:S01]  /*0b60*/  BSSY.RECONVERGENT B2, `(.L_x_133) ;  /* 0x0000016000027945 */ /* 0x000fe20003800200 */
[----:B------:R-:W-:Y:S01]  /*0b70*/  IADD3 R17, P1, P2, R17, R2, R8 ;  /* 0x0000000211117210 */ /* 0x000fe20007a3e008 */
[----:B------:R-:W-:-:S03]  /*0b80*/  IMAD.MOV.U32 R15, RZ, RZ, R19 ;  /* 0x000000ffff0f7224 */ /* 0x000fc600078e0013 */
[----:B------:R-:W-:Y:S01]  /*0b90*/  IADD3.X R16, PT, PT, R14, R3, RZ, P1, P2 ;  /* 0x000000030e107210 */ /* 0x000fe20000fe44ff */
[----:B------:R-:W-:Y:S02]  /*0ba0*/  IMAD.MOV.U32 R21, RZ, RZ, R17 ;  /* 0x000000ffff157224 */ /* 0x000fe400078e0011 */
[----:B------:R-:W-:Y:S02]  /*0bb0*/  IMAD.MOV.U32 R14, RZ, RZ, R18 ;  /* 0x000000ffff0e7224 */ /* 0x000fe400078e0012 */
        /* <DEDUP_REMOVED lines=16> */
.L_x_134:
[----:B------:R-:W-:Y:S05]  /*0cc0*/  BSYNC.RECONVERGENT B2 ;  /* 0x0000000000027941 */ /* 0x000fea0003800200 */
.L_x_133:
[C---:B------:R-:W-:Y:S02]  /*0cd0*/  VIADD R6, R11.reuse, 0x200 ;  /* 0x000002000b067836 */ /* 0x040fe40000000000 */
[----:B------:R-:W-:-:S03]  /*0ce0*/  VIADD R11, R11, 0x400 ;  /* 0x000004000b0b7836 */ /* 0x000fc60000000000 */
[----:B------:R-:W-:-:S13]  /*0cf0*/  ISETP.GE.AND P0, PT, R6, R9, PT ;  /* 0x000000090600720c */ /* 0x000fda0003f06270 */
[----:B------:R-:W-:Y:S05]  /*0d00*/  @!P0 BRA `(.L_x_135) ;  /* 0xfffffff800388947 */ /* 0x000fea000383ffff */
.L_x_121:
[----:B------:R-:W-:Y:S05]  /*0d10*/  BSYNC.RECONVERGENT B1 ;  /* 0x0000000000017941 */ /* 0x000fea0003800200 */
.L_x_120:
[----:B------:R-:W-:-:S13]  /*0d20*/  ISETP.GE.AND P0, PT, R9, 0x100, PT ;  /* 0x000001000900780c */ /* 0x000fda0003f06270 */
[----:B------:R-:W-:Y:S05]  /*0d30*/  @!P0 BRA `(.L_x_136) ;  /* 0x0000001400508947 */ /* 0x000fea0003800000 */
[----:B------:R-:W0:Y:S01]  /*0d40*/  S2R R11, SR_LANEID ;  /* 0x00000000000b7919 */ /* 0x000e220000000000 */
[----:B------:R-:W-:Y:S01]  /*0d50*/  BSSY.RECONVERGENT B1, `(.L_x_137) ;  /* 0x000001f000017945 */ /* 0x000fe20003800200 */
[----:B------:R-:W-:Y:S01]  /*0d60*/  IMAD.MOV.U32 R12, RZ, RZ, R21 ;  /* 0x000000ffff0c7224 */ /* 0x000fe200078e0015 */
[----:B-----5:R1:W2:Y:S01]  /*0d70*/  SHFL.DOWN PT, R4, R14, 0x1, 0x1f ;  /* 0x08201f000e047f89 */ /* 0x0202a200000e0000 */
        /* <DEDUP_REMOVED lines=9> */
[----:B------:R-:W-:Y:S01]  /*0e10*/  IMAD.MOV.U32 R12, RZ, RZ, R6 ;  /* 0x000000ffff0c7224 */ /* 0x000fe200078e0006 */
[----:B------:R-:W-:Y:S01]  /*0e20*/  MOV R13, R7 ;  /* 0x00000007000d7202 */ /* 0x000fe20000000f00 */
[----:B------:R-:W-:Y:S02]  /*0e30*/  IMAD.MOV.U32 R2, RZ, RZ, R4 ;  /* 0x000000ffff027224 */ /* 0x000fe400078e0004 */
[----:B------:R-:W-:-:S09]  /*0e40*/  IMAD.MOV.U32 R3, RZ, RZ, R5 ;  /* 0x000000ffff037224 */ /* 0x000fd200078e0005 */
        /* <DEDUP_REMOVED lines=15> */
.L_x_138:
[----:B------:R-:W-:Y:S05]  /*0f40*/  BSYNC.RECONVERGENT B1 ;  /* 0x0000000000017941 */ /* 0x000fea0003800200 */
.L_x_137:
        /* <DEDUP_REMOVED lines=31> */
.L_x_140:
[----:B------:R-:W-:Y:S05]  /*1140*/  BSYNC.RECONVERGENT B1 ;  /* 0x0000000000017941 */ /* 0x000fea0003800200 */
.L_x_139:
[----:B------:R-:W-:Y:S01]  /*1150*/  ISETP.GT.AND P0, PT, R11, 0x1b, PT ;  /* 0x0000001b0b00780c */ /* 0x000fe20003f04270 */
[----:B-1----:R1:W1:Y:S01]  /*1160*/  SHFL.DOWN PT, R6, R4, 0x4, 0x1f ;  /* 0x08801f0004067f89 */ /* 0x00226200000e0000 */
[----:B------:R-:W-:Y:S01]  /*1170*/  BSSY.RECONVERGENT B1, `(.L_x_141) ;  /* 0x000001d000017945 */ /* 0x000fe20003800200 */
[----:B----4-:R-:W-:Y:S02]  /*1180*/  IMAD.MOV.U32 R14, RZ, RZ, R8 ;  /* 0x000000ffff0e7224 */ /* 0x010fe400078e0008 */
[----:B--2---:R2:W4:Y:S01]  /*1190*/  SHFL.DOWN PT, R7, R5, 0x4, 0x1f ;  /* 0x08801f0005077f89 */ /* 0x00452200000e0000 */
[----:B---3--:R-:W-:Y:S02]  /*11a0*/  IMAD.MOV.U32 R15, RZ, RZ, R9 ;  /* 0x000000ffff0f7224 */ /* 0x008fe400078e0009 */
[----:B0-----:R-:W-:Y:S01]  /*11b0*/  IMAD.MOV.U32 R2, RZ, RZ, R4 ;  /* 0x000000ffff027224 */ /* 0x001fe200078e0004 */
[----:B------:R2:W0:Y:S01]  /*11c0*/  SHFL.DOWN PT, R13, R8, 0x4, 0x1f ;  /* 0x08801f00080d7f89 */ /* 0x00042200000e0000 */
[----:B------:R-:W-:-:S03]  /*11d0*/  IMAD.MOV.U32 R3, RZ, RZ, R5 ;  /* 0x000000ffff037224 */ /* 0x000fc600078e0005 */
[----:B------:R2:W3:Y:S01]  /*11e0*/  SHFL.DOWN PT, R12, R9, 0x4, 0x1f ;  /* 0x08801f00090c7f89 */ /* 0x0004e200000e0000 */
[----:B------:R-:W-:Y:S05]  /*11f0*/  @P0 BRA `(.L_x_142) ;  /* 0x0000000000500947 */ /* 0x000fea0003800000 */
[----:B-1--4-:R-:W-:Y:S01]  /*1200*/  DSETP.GEU.AND P0, PT, |R4|, |R6|, PT ;  /* 0x400000060400722a */ /* 0x012fe20003f0e200 */
[----:B0-----:R-:W-:Y:S02]  /*1210*/  IMAD.MOV.U32 R14, RZ, RZ, R13 ;  /* 0x000000ffff0e7224 */ /* 0x001fe400078e000d */
        /* <DEDUP_REMOVED lines=18> */
.L_x_142:
[----:B------:R-:W-:Y:S05]  /*1340*/  BSYNC.RECONVERGENT B1 ;  /* 0x0000000000017941 */ /* 0x000fea0003800200 */
.L_x_141:
[----:B------:R-:W-:Y:S01]  /*1350*/  ISETP.GT.AND P0, PT, R11, 0x17, PT ;  /* 0x000000170b00780c */ /* 0x000fe20003f04270 */
[----:B-1----:R1:W1:Y:S01]  /*1360*/  SHFL.DOWN PT, R4, R2, 0x8, 0x1f ;  /* 0x09001f0002047f89 */ /* 0x00226200000e0000 */
[----:B------:R-:W-:Y:S01]  /*1370*/  BSSY.RECONVERGENT B1, `(.L_x_143) ;  /* 0x000001d000017945 */ /* 0x000fe20003800200 */
[----:B---3--:R-:W-:Y:S02]  /*1380*/  IMAD.MOV.U32 R12, RZ, RZ, R14 ;  /* 0x000000ffff0c7224 */ /* 0x008fe400078e000e */
[----:B--2---:R2:W3:Y:S01]  /*1390*/  SHFL.DOWN PT, R5, R3, 0x8, 0x1f ;  /* 0x09001f0003057f89 */ /* 0x0044e200000e0000 */
[----:B0-----:R-:W-:Y:S02]  /*13a0*/  IMAD.MOV.U32 R13, RZ, RZ, R15 ;  /* 0x000000ffff0d7224 */ /* 0x001fe400078e000f */
[----:B------:R-:W-:Y:S01]  /*13b0*/  IMAD.MOV.U32 R8, RZ, RZ, R2 ;  /* 0x000000ffff087224 */ /* 0x000fe200078e0002 */
[----:B----4-:R2:W0:Y:S01]  /*13c0*/  SHFL.DOWN PT, R7, R14, 0x8, 0x1f ;  /* 0x09001f000e077f89 */ /* 0x01042200000e0000 */
[----:B------:R-:W-:-:S03]  /*13d0*/  IMAD.MOV.U32 R9, RZ, RZ, R3 ;  /* 0x000000ffff097224 */ /* 0x000fc600078e0003 */
[----:B------:R2:W4:Y:S01]  /*13e0*/  SHFL.DOWN PT, R6, R15, 0x8, 0x1f ;  /* 0x09001f000f067f89 */ /* 0x00052200000e0000 */
[----:B------:R-:W-:Y:S05]  /*13f0*/  @P0 BRA `(.L_x_144) ;  /* 0x0000000000500947 */ /* 0x000fea0003800000 */
[----:B-1-3--:R-:W-:Y:S01]  /*1400*/  DSETP.GEU.AND P0, PT, |R2|, |R4|, PT ;  /* 0x400000040200722a */ /* 0x00afe20003f0e200 */
[----:B0-----:R-:W-:Y:S02]  /*1410*/  IMAD.MOV.U32 R12, RZ, RZ, R7 ;  /* 0x000000ffff0c7224 */ /* 0x001fe400078e0007 */
        /* <DEDUP_REMOVED lines=18> */
.L_x_144:
[----:B------:R-:W-:Y:S05]  /*1540*/  BSYNC.RECONVERGENT B1 ;  /* 0x0000000000017941 */ /* 0x000fea0003800200 */
.L_x_143:
[----:B------:R-:W-:Y:S01]  /*1550*/  ISETP.GT.AND P0, PT, R11, 0xf, PT ;  /* 0x0000000f0b00780c */ /* 0x000fe20003f04270 */
[----:B-1----:R1:W1:Y:S01]  /*1560*/  SHFL.DOWN PT, R2, R8, 0x10, 0x1f ;  /* 0x0a001f0008027f89 */ /* 0x00226200000e0000 */
[----:B------:R-:W-:Y:S01]  /*1570*/  BSSY.RECONVERGENT B1, `(.L_x_145) ;  /* 0x000001d000017945 */ /* 0x000fe20003800200 */
[----:B------:R-:W-:Y:S02]  /*1580*/  IMAD.MOV.U32 R4, RZ, RZ, R12 ;  /* 0x000000ffff047224 */ /* 0x000fe400078e000c */
[----:B--2---:R2:W1:Y:S01]  /*1590*/  SHFL.DOWN PT, R3, R9, 0x10, 0x1f ;  /* 0x0a001f0009037f89 */ /* 0x00446200000e0000 */
[----:B---3--:R-:W-:Y:S02]  /*15a0*/  IMAD.MOV.U32 R5, RZ, RZ, R13 ;  /* 0x000000ffff057224 */ /* 0x008fe400078e000d */
[----:B----4-:R-:W-:Y:S01]  /*15b0*/  IMAD.MOV.U32 R6, RZ, RZ, R8 ;  /* 0x000000ffff067224 */ /* 0x010fe200078e0008 */
[----:B------:R2:W3:Y:S01]  /*15c0*/  SHFL.DOWN PT, R15, R12, 0x10, 0x1f ;  /* 0x0a001f000c0f7f89 */ /* 0x0004e200000e0000 */
[----:B0-----:R-:W-:-:S03]  /*15d0*/  IMAD.MOV.U32 R7, RZ, RZ, R9 ;  /* 0x000000ffff077224 */ /* 0x001fc600078e0009 */
[----:B------:R2:W0:Y:S01]  /*15e0*/  SHFL.DOWN PT, R14, R13, 0x10, 0x1f ;  /* 0x0a001f000d0e7f89 */ /* 0x00042200000e0000 */
[----:B------:R-:W-:Y:S05]  /*15f0*/  @P0 BRA `(.L_x_146) ;  /* 0x0000000000500947 */ /* 0x000fea0003800000 */
[----:B-1----:R-:W-:Y:S01]  /*1600*/  DSETP.GEU.AND P0, PT, |R8|, |R2|, PT ;  /* 0x400000020800722a */ /* 0x002fe20003f0e200 */
[----:B---3--:R-:W-:Y:S02]  /*1610*/  IMAD.MOV.U32 R4, RZ, RZ, R15 ;  /* 0x000000ffff047224 */ /* 0x008fe400078e000f */
        /* <DEDUP_REMOVED lines=18> */
.L_x_146:
[----:B------:R-:W-:Y:S05]  /*1740*/  BSYNC.RECONVERGENT B1 ;  /* 0x0000000000017941 */ /* 0x000fea0003800200 */
.L_x_145:
        /* <DEDUP_REMOVED lines=11> */
.L_x_148:
[----:B------:R-:W-:Y:S05]  /*1800*/  BSYNC.RECONVERGENT B1 ;  /* 0x0000000000017941 */ /* 0x000fea0003800200 */
.L_x_147:
[----:B------:R-:W-:Y:S01]  /*1810*/  BAR.SYNC.DEFER_BLOCKING 0x0 ;  /* 0x0000000000007b1d */ /* 0x000fe20000010000 */
[----:B------:R-:W-:-:S13]  /*1820*/  ISETP.NE.AND P1, PT, R10, RZ, PT ;  /* 0x000000ff0a00720c */ /* 0x000fda0003f25270 */
[----:B------:R-:W-:Y:S05]  /*1830*/  @P1 BRA `(.L_x_149) ;  /* 0x0000005000201947 */ /* 0x000fea0003800000 */
[----:B-1--4-:R-:W1:Y:S01]  /*1840*/  S2R R3, SR_CgaCtaId ;  /* 0x0000000000037919 */ /* 0x012e620000008800 */
[----:B------:R-:W-:Y:S01]  /*1850*/  MOV R20, 0x400 ;  /* 0x0000040000147802 */ /* 0x000fe20000000f00 */
[----:B------:R-:W-:Y:S03]  /*1860*/  BSSY.RECONVERGENT B1, `(.L_x_150) ;  /* 0x000001a000017945 */ /* 0x000fe60003800200 */
[----:B-1----:R-:W-:-:S05]  /*1870*/  LEA R20, R3, R20, 0x18 ;  /* 0x0000001403147211 */ /* 0x002fca00078ec0ff */
[----:B------:R-:W1:Y:S04]  /*1880*/  LDS.64 R16, [R20+0x18] ;  /* 0x0000180014107984 */ /* 0x000e680000000a00 */
[----:B--2---:R-:W2:Y:S04]  /*1890*/  LDS.128 R8, [R20+0x20] ;  /* 0x0000200014087984 */ /* 0x004ea80000000c00 */
[----:B------:R4:W4:Y:S04]  /*18a0*/  LDS.64 R2, [R20+0x80] ;  /* 0x0000800014027984 */ /* 0x0009280000000a00 */
[----:B0--3--:R0:W3:Y:S01]  /*18b0*/  LDS.128 R12, [R20+0x30] ;  /* 0x00003000140c7984 */ /* 0x0090e20000000c00 */
[----:B-1----:R-:W-:Y:S01]  /*18c0*/  DSETP.GEU.AND P0, PT, |R6|, |R16|, PT ;  /* 0x400000100600722a */ /* 0x002fe20003f0e200 */
[----:B------:R-:W-:-:S02]  /*18d0*/  IMAD.MOV.U32 R22, RZ, RZ, R16 ;  /* 0x000000ffff167224 */ /* 0x000fc400078e0010 */
[----:B------:R-:W-:Y:S02]  /*18e0*/  IMAD.MOV.U32 R23, RZ, RZ, R17 ;  /* 0x000000ffff177224 */ /* 0x000fe400078e0011 */
[----:B--2---:R-:W-:Y:S02]  /*18f0*/  IMAD.MOV.U32 R24, RZ, RZ, R8 ;  /* 0x000000ffff187224 */ /* 0x004fe400078e0008 */
[----:B------:R-:W-:-:S07]  /*1900*/  IMAD.MOV.U32 R25, RZ, RZ, R9 ;  /* 0x000000ffff197224 */ /* 0x000fce00078e0009 */
[----:B0--34-:R-:W-:Y:S05]  /*1910*/  @!P0 BRA `(.L_x_151) ;  /* 0x0000000000388947 */ /* 0x019fea0003800000 */
[----:B------:R-:W-:Y:S01]  /*1920*/  DSETP.GEU.AND P0, PT, |R16|, |R6|, PT ;  /* 0x400000061000722a */ /* 0x000fe20003f0e200 */
[----:B------:R-:W-:Y:S01]  /*1930*/  IMAD.MOV.U32 R22, RZ, RZ, R6 ;  /* 0x000000ffff167224 */ /* 0x000fe200078e0006 */
[----:B------:R-:W-:Y:S01]  /*1940*/  MOV R25, R5 ;  /* 0x0000000500197202 */ /* 0x000fe20000000f00 */
[----:B------:R-:W-:Y:S02]  /*1950*/  IMAD.MOV.U32 R23, RZ, RZ, R7 ;  /* 0x000000ffff177224 */ /* 0x000fe400078e0007 */
[----:B------:R-:W-:-:S09]  /*1960*/  IMAD.MOV.U32 R24, RZ, RZ, R4 ;  /* 0x000000ffff187224 */ /* 0x000fd200078e0004 */
        /* <DEDUP_REMOVED lines=9> */
.L_x_151:
[----:B------:R-:W-:Y:S05]  /*1a00*/  BSYNC.RECONVERGENT B1 ;  /* 0x0000000000017941 */ /* 0x000fea0003800200 */
.L_x_150:
        /* <DEDUP_REMOVED lines=23> */
.L_x_153:
[----:B------:R-:W-:Y:S05]  /*1b80*/  BSYNC.RECONVERGENT B1 ;  /* 0x0000000000017941 */ /* 0x000fea0003800200 */
.L_x_152:
        /* <DEDUP_REMOVED lines=21> */
.L_x_155:
[----:B------:R-:W-:Y:S05]  /*1ce0*/  BSYNC.RECONVERGENT B1 ;  /* 0x0000000000017941 */ /* 0x000fea0003800200 */
.L_x_154:
        /* <DEDUP_REMOVED lines=23> */
.L_x_157:
[----:B------:R-:W-:Y:S05]  /*1e60*/  BSYNC.RECONVERGENT B1 ;  /* 0x0000000000017941 */ /* 0x000fea0003800200 */
.L_x_156:
        /* <DEDUP_REMOVED lines=21> */
.L_x_159:
[----:B------:R-:W-:Y:S05]  /*1fc0*/  BSYNC.RECONVERGENT B1 ;  /* 0x0000000000017941 */ /* 0x000fea0003800200 */
.L_x_158:
        /* <DEDUP_REMOVED lines=21> */
.L_x_161:
[----:B------:R-:W-:Y:S05]  /*2120*/  BSYNC.RECONVERGENT B1 ;  /* 0x0000000000017941 */ /* 0x000fea0003800200 */
.L_x_160:
        /* <DEDUP_REMOVED lines=21> */
.L_x_136:
[----:B------:R-:W0:Y:S01]  /*2280*/  S2R R2, SR_LANEID ;  /* 0x0000000000027919 */ /* 0x000e220000000000 */
[----:B------:R-:W-:Y:S01]  /*2290*/  LOP3.LUT R3, R10, 0x3e0, RZ, 0xc0, !PT ;  /* 0x000003e00a037812 */ /* 0x000fe200078ec0ff */
[----:B------:R-:W-:Y:S01]  /*22a0*/  BSSY.RECONVERGENT B1, `(.L_x_162) ;  /* 0x0000024000017945 */ /* 0x000fe20003800200 */
[----:B------:R-:W-:Y:S02]  /*22b0*/  IMAD.MOV.U32 R18, RZ, RZ, R21 ;  /* 0x000000ffff127224 */ /* 0x000fe400078e0015 */
[----:B------:R-:W-:Y:S01]  /*22c0*/  LOP3.LUT R6, RZ, R3, RZ, 0x33, !PT ;  /* 0x00000003ff067212 */ /* 0x000fe200078e33ff */
[----:B------:R-:W-:Y:S02]  /*22d0*/  VIADD R4, R3, 0x20 ;  /* 0x0000002003047836 */ /* 0x000fe40000000000 */
[----:B------:R-:W-:Y:S02]  /*22e0*/  IMAD.MOV.U32 R22, RZ, RZ, R20 ;  /* 0x000000ffff167224 */ /* 0x000fe400078e0014 */
[----:B------:R-:W-:Y:S01]  /*22f0*/  IMAD.IADD R3, R9, 0x1, R6 ;  /* 0x0000000109037824 */ /* 0x000fe200078e0206 */
[----:B------:R-:W-:Y:S01]  /*2300*/  ISETP.GT.AND P0, PT, R4, R9, PT ;  /* 0x000000090400720c */ /* 0x000fe20003f04270 */
[----:B-----5:R-:W-:-:S02]  /*2310*/  IMAD.MOV.U32 R4, RZ, RZ, R14 ;  /* 0x000000ffff047224 */ /* 0x020fc400078e000e */
[----:B------:R-:W-:Y:S01]  /*2320*/  IMAD.MOV.U32 R5, RZ, RZ, R15 ;  /* 0x000000ffff057224 */ /* 0x000fe200078e000f */
[----:B------:R-:W-:-:S05]  /*2330*/  SEL R3, R3, 0x1f, P0 ;  /* 0x0000001f03037807 */ /* 0x000fca0000000000 */
[----:B------:R1:W2:Y:S04]  /*2340*/  SHFL.DOWN PT, R6, R14, 0x1, R3 ;  /* 0x082000000e067989 */ /* 0x0002a800000e0003 */
[----:B------:R1:W3:Y:S04]  /*2350*/  SHFL.DOWN PT, R7, R15, 0x1, R3 ;  /* 0x082000000f077989 */ /* 0x0002e800000e0003 */
[----:B------:R1:W4:Y:S01]  /*2360*/  SHFL.DOWN PT, R8, R21, 0x1, R3 ;  /* 0x0820000015087989 */ /* 0x00032200000e0003 */
[----:B0-----:R-:W-:-:S03]  /*2370*/  ISETP.GE.AND P0, PT, R2, R3, PT ;  /* 0x000000030200720c */ /* 0x001fc60003f06270 */
[----:B------:R1:W0:Y:S10]  /*2380*/  SHFL.DOWN PT, R11, R20, 0x1, R3 ;  /* 0x08200000140b7989 */ /* 0x00023400000e0003 */
[----:B-12---:R-:W-:Y:S05]  /*2390*/  @P0 BRA `(.L_x_163) ;  /* 0x0000000000500947 */ /* 0x006fea0003800000 */
[----:B---3--:R-:W-:Y:S01]  /*23a0*/  DSETP.GEU.AND P0, PT, |R14|, |R6|, PT ;  /* 0x400000060e00722a */ /* 0x008fe20003f0e200 */
        /* <DEDUP_REMOVED lines=19> */
.L_x_163:
[----:B------:R-:W-:Y:S05]  /*24e0*/  BSYNC.RECONVERGENT B1 ;  /* 0x0000000000017941 */ /* 0x000fea0003800200 */
.L_x_162:
[----:B------:R-:W-:Y:S01]  /*24f0*/  IADD3 R6, PT, PT, R2, 0x2, RZ ;  /* 0x0000000202067810 */ /* 0x000fe20007ffe0ff */
[----:B------:R1:W2:Y:S01]  /*2500*/  SHFL.DOWN PT, R12, R4, 0x2, R3 ;  /* 0x08400000040c7989 */ /* 0x0002a200000e0003 */
[----:B------:R-:W-:Y:S01]  /*2510*/  BSSY.RECONVERGENT B1, `(.L_x_164) ;  /* 0x000001e000017945 */ /* 0x000fe20003800200 */
[----:B----4-:R-:W-:Y:S01]  /*2520*/  IMAD.MOV.U32 R8, RZ, RZ, R18 ;  /* 0x000000ffff087224 */ /* 0x010fe200078e0012 */
[----:B------:R-:W-:Y:S01]  /*2530*/  ISETP.GT.AND P0, PT, R6, R3, PT ;  /* 0x000000030600720c */ /* 0x000fe20003f04270 */
[----:B------:R1:W4:Y:S01]  /*2540*/  SHFL.DOWN PT, R13, R5, 0x2, R3 ;  /* 0x08400000050d7989 */ /* 0x00032200000e0003 */
[----:B------:R-:W-:Y:S02]  /*2550*/  IMAD.MOV.U32 R16, RZ, RZ, R22 ;  /* 0x000000ffff107224 */ /* 0x000fe400078e0016 */
[----:B------:R-:W-:Y:S01]  /*2560*/  IMAD.MOV.U32 R6, RZ, RZ, R4 ;  /* 0x000000ffff067224 */ /* 0x000fe200078e0004 */
[----:B0-----:R1:W0:Y:S01]  /*2570*/  SHFL.DOWN PT, R11, R18, 0x2, R3 ;  /* 0x08400000120b7989 */ /* 0x00122200000e0003 */
[----:B---3--:R-:W-:-:S03]  /*2580*/  IMAD.MOV.U32 R7, RZ, RZ, R5 ;  /* 0x000000ffff077224 */ /* 0x008fc600078e0005 */
[----:B------:R1:W3:Y:S04]  /*2590*/  SHFL.DOWN PT, R15, R22, 0x2, R3 ;  /* 0x08400000160f7989 */ /* 0x0002e800000e0003 */
[----:B------:R-:W-:Y:S05]  /*25a0*/  @P0 BRA `(.L_x_165) ;  /* 0x0000000000500947 */ /* 0x000fea0003800000 */
[----:B--2-4-:R-:W-:Y:S01]  /*25b0*/  DSETP.GEU.AND P0, PT, |R4|, |R12|, PT ;  /* 0x4000000c0400722a */ /* 0x014fe20003f0e200 */
        /* <DEDUP_REMOVED lines=19> */
.L_x_165:
[----:B------:R-:W-:Y:S05]  /*26f0*/  BSYNC.RECONVERGENT B1 ;  /* 0x0000000000017941 */ /* 0x000fea0003800200 */
.L_x_164:
[----:B-1----:R-:W-:Y:S01]  /*2700*/  VIADD R4, R2, 0x4 ;  /* 0x0000000402047836 */ /* 0x002fe20000000000 */
[----:B--2---:R1:W2:Y:S01]  /*2710*/  SHFL.DOWN PT, R12, R6, 0x4, R3 ;  /* 0x08800000060c7989 */ /* 0x0042a200000e0003 */
[----:B------:R-:W-:Y:S01]  /*2720*/  BSSY.RECONVERGENT B1, `(.L_x_166) ;  /* 0x000001e000017945 */ /* 0x000fe20003800200 */
[----:B------:R-:W-:Y:S02]  /*2730*/  IMAD.MOV.U32 R14, RZ, RZ, R8 ;  /* 0x000000ffff0e7224 */ /* 0x000fe400078e0008 */
[----:B------:R-:W-:Y:S01]  /*2740*/  ISETP.GT.AND P0, PT, R4, R3, PT ;  /* 0x000000030400720c */ /* 0x000fe20003f04270 */
[----:B----4-:R1:W4:Y:S01]  /*2750*/  SHFL.DOWN PT, R13, R7, 0x4, R3 ;  /* 0x08800000070d7989 */ /* 0x01032200000e0003 */
[----:B------:R-:W-:Y:S02]  /*2760*/  IMAD.MOV.U32 R18, RZ, RZ, R16 ;  /* 0x000000ffff127224 */ /* 0x000fe400078e0010 */
[----:B------:R-:W-:Y:S01]  /*2770*/  IMAD.MOV.U32 R4, RZ, RZ, R6 ;  /* 0x000000ffff047224 */ /* 0x000fe200078e0006 */
[----:B0-----:R1:W0:Y:S01]  /*2780*/  SHFL.DOWN PT, R11, R8, 0x4, R3 ;  /* 0x08800000080b7989 */ /* 0x00122200000e0003 */
[----:B------:R-:W-:-:S03]  /*2790*/  IMAD.MOV.U32 R5, RZ, RZ, R7 ;  /* 0x000000ffff057224 */ /* 0x000fc600078e0007 */
[----:B---3--:R1:W3:Y:S04]  /*27a0*/  SHFL.DOWN PT, R15, R16, 0x4, R3 ;  /* 0x08800000100f7989 */ /* 0x0082e800000e0003 */
        /* <DEDUP_REMOVED lines=21> */
.L_x_167:
[----:B------:R-:W-:Y:S05]  /*2900*/  BSYNC.RECONVERGENT B1 ;  /* 0x0000000000017941 */ /* 0x000fea0003800200 */
.L_x_166:
[----:B-1----:R-:W-:Y:S01]  /*2910*/  VIADD R8, R2, 0x8 ;  /* 0x0000000802087836 */ /* 0x002fe20000000000 */
[----:B------:R1:W1:Y:S01]  /*2920*/  SHFL.DOWN PT, R6, R4, 0x8, R3 ;  /* 0x0900000004067989 */ /* 0x00026200000e0003 */
[----:B------:R-:W-:Y:S01]  /*2930*/  BSSY.RECONVERGENT B1, `(.L_x_168) ;  /* 0x000001e000017945 */ /* 0x000fe20003800200 */
[----:B------:R-:W-:Y:S02]  /*2940*/  IMAD.MOV.U32 R16, RZ, RZ, R18 ;  /* 0x000000ffff107224 */ /* 0x000fe400078e0012 */
[----:B------:R-:W-:Y:S01]  /*2950*/  ISETP.GT.AND P0, PT, R8, R3, PT ;  /* 0x000000030800720c */ /* 0x000fe20003f04270 */
[----:B------:R1:W1:Y:S01]  /*2960*/  SHFL.DOWN PT, R7, R5, 0x8, R3 ;  /* 0x0900000005077989 */ /* 0x00026200000e0003 */
[----:B------:R-:W-:Y:S02]  /*2970*/  IMAD.MOV.U32 R8, RZ, RZ, R14 ;  /* 0x000000ffff087224 */ /* 0x000fe400078e000e */
[----:B--2---:R-:W-:Y:S01]  /*2980*/  IMAD.MOV.U32 R12, RZ, RZ, R4 ;  /* 0x000000ffff0c7224 */ /* 0x004fe200078e0004 */
[----:B0-----:R0:W2:Y:S01]  /*2990*/  SHFL.DOWN PT, R11, R14, 0x8, R3 ;  /* 0x090000000e0b7989 */ /* 0x0010a200000e0003 */
[----:B----4-:R-:W-:-:S03]  /*29a0*/  IMAD.MOV.U32 R13, RZ, RZ, R5 ;  /* 0x000000ffff0d7224 */ /* 0x010fc600078e0005 */
[----:B---3--:R0:W3:Y:S04]  /*29b0*/  SHFL.DOWN PT, R15, R18, 0x8, R3 ;  /* 0x09000000120f7989 */ /* 0x0080e800000e0003 */
[----:B------:R-:W-:Y:S05]  /*29c0*/  @P0 BRA `(.L_x_169) ;  /* 0x0000000000500947 */ /* 0x000fea0003800000 */
[----:B-1----:R-:W-:Y:S01]  /*29d0*/  DSETP.GEU.AND P0, PT, |R4|, |R6|, PT ;  /* 0x400000060400722a */ /* 0x002fe20003f0e200 */
[----:B--2---:R-:W-:Y:S02]  /*29e0*/  IMAD.MOV.U32 R8, RZ, RZ, R11 ;  /* 0x000000ffff087224 */ /* 0x004fe400078e000b */
        /* <DEDUP_REMOVED lines=18> */
.L_x_169:
[----:B------:R-:W-:Y:S05]  /*2b10*/  BSYNC.RECONVERGENT B1 ;  /* 0x0000000000017941 */ /* 0x000fea0003800200 */
.L_x_168:
[----:B-1----:R-:W-:Y:S01]  /*2b20*/  VIADD R4, R2, 0x10 ;  /* 0x0000001002047836 */ /* 0x002fe20000000000 */
[----:B0-----:R0:W1:Y:S01]  /*2b30*/  SHFL.DOWN PT, R14, R12, 0x10, R3 ;  /* 0x0a0000000c0e7989 */ /* 0x00106200000e0003 */
[----:B------:R-:W-:Y:S01]  /*2b40*/  BSSY.RECONVERGENT B1, `(.L_x_170) ;  /* 0x000001e000017945 */ /* 0x000fe20003800200 */
[----:B------:R-:W-:Y:S02]  /*2b50*/  IMAD.MOV.U32 R5, RZ, RZ, R16 ;  /* 0x000000ffff057224 */ /* 0x000fe400078e0010 */
[----:B------:R-:W-:Y:S01]  /*2b60*/  ISETP.GT.AND P0, PT, R4, R3, PT ;  /* 0x000000030400720c */ /* 0x000fe20003f04270 */
[----:B---3--:R0:W3:Y:S01]  /*2b70*/  SHFL.DOWN PT, R15, R13, 0x10, R3 ;  /* 0x0a0000000d0f7989 */ /* 0x0080e200000e0003 */
[----:B------:R-:W-:Y:S02]  /*2b80*/  IMAD.MOV.U32 R4, RZ, RZ, R8 ;  /* 0x000000ffff047224 */ /* 0x000fe400078e0008 */
[----:B------:R-:W-:Y:S01]  /*2b90*/  IMAD.MOV.U32 R6, RZ, RZ, R12 ;  /* 0x000000ffff067224 */ /* 0x000fe200078e000c */
[----:B--2---:R0:W2:Y:S01]  /*2ba0*/  SHFL.DOWN PT, R11, R8, 0x10, R3 ;  /* 0x0a000000080b7989 */ /* 0x0040a200000e0003 */
[----:B------:R-:W-:-:S03]  /*2bb0*/  IMAD.MOV.U32 R7, RZ, RZ, R13 ;  /* 0x000000ffff077224 */ /* 0x000fc600078e000d */
[----:B------:R0:W4:Y:S04]  /*2bc0*/  SHFL.DOWN PT, R17, R16, 0x10, R3 ;  /* 0x0a00000010117989 */ /* 0x00012800000e0003 */
[----:B------:R-:W-:Y:S05]  /*2bd0*/  @P0 BRA `(.L_x_171) ;  /* 0x0000000000500947 */ /* 0x000fea0003800000 */
[----:B-1-3--:R-:W-:Y:S01]  /*2be0*/  DSETP.GEU.AND P0, PT, |R12|, |R14|, PT ;  /* 0x4000000e0c00722a */ /* 0x00afe20003f0e200 */
        /* <DEDUP_REMOVED lines=19> */
.L_x_171:
[----:B------:R-:W-:Y:S05]  /*2d20*/  BSYNC.RECONVERGENT B1 ;  /* 0x0000000000017941 */ /* 0x000fea0003800200 */
.L_x_170:
[----:B------:R-:W-:Y:S01]  /*2d30*/  ISETP.NE.AND P0, PT, R2, RZ, PT ;  /* 0x000000ff0200720c */ /* 0x000fe20003f05270 */
[----:B------:R-:W-:-:S12]  /*2d40*/  BSSY.RECONVERGENT B1, `(.L_x_172) ;  /* 0x000000a000017945 */ /* 0x000fd80003800200 */
[----:B------:R-:W-:Y:S05]  /*2d50*/  @P0 BRA `(.L_x_173) ;  /* 0x0000000000200947 */ /* 0x000fea0003800000 */
[----:B0-----:R-:W0:Y:S01]  /*2d60*/  S2R R8, SR_CgaCtaId ;  /* 0x0000000000087919 */ /* 0x001e220000008800 */
[----:B------:R-:W-:Y:S02]  /*2d70*/  MOV R3, 0x400 ;  /* 0x0000040000037802 */ /* 0x000fe40000000f00 */
[----:B------:R-:W-:-:S04]  /*2d80*/  SHF.R.U32.HI R2, RZ, 0x1, R10 ;  /* 0x00000001ff027819 */ /* 0x000fc8000001160a */
[----:B------:R-:W-:Y:S02]  /*2d90*/  LOP3.LUT R2, R2, 0x1f0, RZ, 0xc0, !PT ;  /* 0x000001f002027812 */ /* 0x000fe400078ec0ff */
[----:B0-----:R-:W-:-:S05]  /*2da0*/  LEA R3, R8, R3, 0x18 ;  /* 0x0000000308037211 */ /* 0x001fca00078ec0ff */
[----:B------:R-:W-:-:S05]  /*2db0*/  IMAD.IADD R3, R2, 0x1, R3 ;  /* 0x0000000102037824 */ /* 0x000fca00078e0203 */
[----:B------:R0:W-:Y:S04]  /*2dc0*/  STS.64 [R3+0x10], R4 ;  /* 0x0000100403007388 */ /* 0x0001e80000000a00 */
[----:B------:R0:W-:Y:S02]  /*2dd0*/  STS.64 [R3+0x8], R6 ;  /* 0x0000080603007388 */ /* 0x0001e40000000a00 */
.L_x_173:
[----:B------:R-:W-:Y:S05]  /*2de0*/  BSYNC.RECONVERGENT B1 ;  /* 0x0000000000017941 */ /* 0x000fea0003800200 */
.L_x_172:
[----:B------:R-:W-:Y:S01]  /*2df0*/  BAR.SYNC.DEFER_BLOCKING 0x0 ;  /* 0x0000000000007b1d */ /* 0x000fe20000010000 */
[----:B------:R-:W-:-:S13]  /*2e00*/  ISETP.NE.AND P1, PT, R10, RZ, PT ;  /* 0x000000ff0a00720c */ /* 0x000fda0003f25270 */
[----:B------:R-:W-:Y:S05]  /*2e10*/  @P1 BRA `(.L_x_149) ;  /* 0x0000003800a81947 */ /* 0x000fea0003800000 */
[----:B------:R-:W-:Y:S01]  /*2e20*/  ISETP.GE.AND P0, PT, R9, 0x21, PT ;  /* 0x000000210900780c */ /* 0x000fe20003f06270 */
[----:B0-----:R-:W-:Y:S02]  /*2e30*/  IMAD.MOV.U32 R13, RZ, RZ, R4 ;  /* 0x000000ffff0d7224 */ /* 0x001fe400078e0004 */
[----:B------:R-:W-:Y:S02]  /*2e40*/  IMAD.MOV.U32 R8, RZ, RZ, R5 ;  /* 0x000000ffff087224 */ /* 0x000fe400078e0005 */
[----:B------:R-:W-:Y:S02]  /*2e50*/  IMAD.MOV.U32 R2, RZ, RZ, R6 ;  /* 0x000000ffff027224 */ /* 0x000fe400078e0006 */
[----:B------:R-:W-:-:S06]  /*2e60*/  IMAD.MOV.U32 R3, RZ, RZ, R7 ;  /* 0x000000ffff037224 */ /* 0x000fcc00078e0007 */
[----:B------:R-:W-:Y:S05]  /*2e70*/  @!P0 BRA `(.L_x_174) ;  /* 0x00000000006c8947 */ /* 0x000fea0003800000 */
[----:B------:R-:W0:Y:S01]  /*2e80*/  S2UR UR5, SR_CgaCtaId ;  /* 0x00000000000579c3 */ /* 0x000e220000008800 */
[----:B------:R-:W-:Y:S01]  /*2e90*/  UMOV UR4, 0x400 ;  /* 0x0000040000047882 */ /* 0x000fe20000000000 */
[----:B------:R-:W-:Y:S01]  /*2ea0*/  BSSY.RECONVERGENT B1, `(.L_x_174) ;  /* 0x0000018000017945 */ /* 0x000fe20003800200 */
[----:B0-----:R-:W-:-:S09]  /*2eb0*/  ULEA UR4, UR5, UR4, 0x18 ;  /* 0x0000000405047291 */ /* 0x001fd2000f8ec0ff */
[----:B--2---:R-:W0:Y:S04]  /*2ec0*/  LDS.64 R10, [UR4+0x18] ;  /* 0x00001804ff0a7984 */ /* 0x004e280008000a00 */
[----:B-1-3--:R-:W1:Y:S01]  /*2ed0*/  LDS.64 R14, [UR4+0x20] ;  /* 0x00002004ff0e7984 */ /* 0x00ae620008000a00 */
[----:B0-----:R-:W-:Y:S01]  /*2ee0*/  DSETP.GEU.AND P0, PT, |R6|, |R10|, PT ;  /* 0x4000000a0600722a */ /* 0x001fe20003f0e200 */
[----:B------:R-:W-:Y:S02]  /*2ef0*/  IMAD.MOV.U32 R2, RZ, RZ, R10 ;  /* 0x000000ffff027224 */ /* 0x000fe400078e000a */
[----:B------:R-:W-:Y:S02]  /*2f00*/  IMAD.MOV.U32 R3, RZ, RZ, R11 ;  /* 0x000000ffff037224 */ /* 0x000fe400078e000b */
[----:B-1----:R-:W-:-:S02]  /*2f10*/  IMAD.MOV.U32 R13, RZ, RZ, R14 ;  /* 0x000000ffff0d7224 */ /* 0x002fc400078e000e */
[----:B------:R-:W-:-:S07]  /*2f20*/  IMAD.MOV.U32 R8, RZ, RZ, R15 ;  /* 0x000000ffff087224 */ /* 0x000fce00078e000f */
[----:B------:R-:W-:Y:S05]  /*2f30*/  @!P0 BRA `(.L_x_175) ;  /* 0x0000000000388947 */ /* 0x000fea0003800000 */
        /* <DEDUP_REMOVED lines=14> */
.L_x_175:
[----:B------:R-:W-:Y:S05]  /*3020*/  BSYNC.RECONVERGENT B1 ;  /* 0x0000000000017941 */ /* 0x000fea0003800200 */
.L_x_174:
[----:B------:R-:W-:Y:S01]  /*3030*/  ISETP.GE.AND P0, PT, R9, 0x41, PT ;  /* 0x000000410900780c */ /* 0x000fe20003f06270 */
[----:B--2---:R-:W-:Y:S02]  /*3040*/  IMAD.MOV.U32 R11, RZ, RZ, R13 ;  /* 0x000000ffff0b7224 */ /* 0x004fe400078e000d */
        /* <DEDUP_REMOVED lines=8> */
[----:B------:R-:W0:Y:S04]  /*30d0*/  LDS.64 R6, [UR4+0x28] ;  /* 0x00002804ff067984 */ /* 0x000e280008000a00 */
        /* <DEDUP_REMOVED lines=21> */
.L_x_177:
[----:B------:R-:W-:Y:S05]  /*3230*/  BSYNC.RECONVERGENT B1 ;  /* 0x0000000000017941 */ /* 0x000fea0003800200 */
.L_x_176:
[----:B------:R-:W-:Y:S01]  /*3240*/  ISETP.GE.AND P0, PT, R9, 0x61, PT ;  /* 0x000000610900780c */ /* 0x000fe20003f06270 */
[----:B------:R-:W-:Y:S02]  /*3250*/  IMAD.MOV.U32 R13, RZ, RZ, R11 ;  /* 0x000000ffff0d7224 */ /* 0x000fe400078e000b */
        /* <DEDUP_REMOVED lines=30> */
.L_x_179:
[----:B------:R-:W-:Y:S05]  /*3440*/  BSYNC.RECONVERGENT B1 ;  /* 0x0000000000017941 */ /* 0x000fea0003800200 */
.L_x_178:
        /* <DEDUP_REMOVED lines=32> */
.L_x_181:
[----:B------:R-:W-:Y:S05]  /*3650*/  BSYNC.RECONVERGENT B1 ;  /* 0x0000000000017941 */ /* 0x000fea0003800200 */
.L_x_180:
        /* <DEDUP_REMOVED lines=32> */
.L_x_183:
[----:B------:R-:W-:Y:S05]  /*3860*/  BSYNC.RECONVERGENT B1 ;  /* 0x0000000000017941 */ /* 0x000fea0003800200 */
.L_x_182:
        /* <DEDUP_REMOVED lines=32> */
.L_x_185:
[----:B------:R-:W-:Y:S05]  /*3a70*/  BSYNC.RECONVERGENT B1 ;  /* 0x0000000000017941 */ /* 0x000fea0003800200 */
.L_x_184:
[----:B------:R-:W-:Y:S01]  /*3a80*/  ISETP.GE.AND P0, PT, R9, 0xe1, PT ;  /* 0x000000e10900780c */ /* 0x000fe20003f06270 */
[----:B------:R-:W-:Y:S01]  /*3a90*/  IMAD.MOV.U32 R5, RZ, RZ, R10 ;  /* 0x000000ffff057224 */ /* 0x000fe200078e000a */
[----:B------:R-:W-:Y:S01]  /*3aa0*/  MOV R4, R11 ;  /* 0x0000000b00047202 */ /* 0x000fe20000000f00 */
[----:B------:R-:W-:Y:S02]  /*3ab0*/  IMAD.MOV.U32 R6, RZ, RZ, R2 ;  /* 0x000000ffff067224 */ /* 0x000fe400078e0002 */
[----:B------:R-:W-:-:S08]  /*3ac0*/  IMAD.MOV.U32 R7, RZ, RZ, R3 ;  /* 0x000000ffff077224 */ /* 0x000fd000078e0003 */
[----:B------:R-:W-:Y:S05]  /*3ad0*/  @!P0 BRA `(.L_x_149) ;  /* 0x0000002c00788947 */ /* 0x000fea0003800000 */
[----:B------:R-:W0:Y:S01]  /*3ae0*/  S2UR UR5, SR_CgaCtaId ;  /* 0x00000000000579c3 */ /* 0x000e220000008800 */
[----:B------:R-:W-:Y:S02]  /*3af0*/  UMOV UR4, 0x400 ;  /* 0x0000040000047882 */ /* 0x000fe40000000000 */
[----:B0-----:R-:W-:-:S09]  /*3b00*/  ULEA UR4, UR5, UR4, 0x18 ;  /* 0x0000000405047291 */ /* 0x001fd2000f8ec0ff */
[----:B------:R-:W0:Y:S04]  /*3b10*/  LDS.64 R8, [UR4+0x78] ;  /* 0x00007804ff087984 */ /* 0x000e280008000a00 */
[----:B------:R-:W2:Y:S01]  /*3b20*/  LDS.64 R12, [UR4+0x80] ;  /* 0x00008004ff0c7984 */ /* 0x000ea20008000a00 */
[----:B0-----:R-:W-:Y:S01]  /*3b30*/  DSETP.GEU.AND P0, PT, |R2|, |R8|, PT ;  /* 0x400000080200722a */ /* 0x001fe20003f0e200 */
        /* <DEDUP_REMOVED lines=20> */
.L_x_117:
[----:B------:R-:W0:Y:S01]  /*3c80*/  S2R R3, SR_TID.X ;  /* 0x0000000000037919 */ /* 0x000e220000002100 */
[----:B------:R-:W1:Y:S02]  /*3c90*/  LDCU.128 UR12, c[0x0][0x380] ;  /* 0x00007000ff0c77ac */ /* 0x000e640008000c00 */
[----:B-1----:R-:W-:Y:S02]  /*3ca0*/  IMAD.U32 R2, RZ, RZ, UR12 ;  /* 0x0000000cff027e24 */ /* 0x002fe4000f8e00ff */
[----:B------:R-:W-:Y:S01]  /*3cb0*/  IMAD.U32 R4, RZ, RZ, UR13 ;  /* 0x0000000dff047e24 */ /* 0x000fe2000f8e00ff */
[----:B0-----:R-:W-:-:S05]  /*3cc0*/  IADD3 R5, P0, PT, R8, R3, RZ ;  /* 0x0000000308057210 */ /* 0x001fca0007f1e0ff */
[----:B------:R-:W-:Y:S01]  /*3cd0*/  IMAD.X R6, RZ, RZ, RZ, P0 ;  /* 0x000000ffff067224 */ /* 0x000fe200000e06ff */
[----:B------:R-:W-:-:S04]  /*3ce0*/  LEA R20, P0, R5, R2, 0x3 ;  /* 0x0000000205147211 */ /* 0x000fc800078018ff */
[----:B------:R-:W-:-:S05]  /*3cf0*/  LEA.HI.X R21, R5, R4, R6, 0x3, P0 ;  /* 0x0000000405157211 */ /* 0x000fca00000f1c06 */
[----:B------:R-:W2:Y:S04]  /*3d00*/  LDG.E.64 R6, desc[UR10][R20.64] ;  /* 0x0000000a14067981 */ /* 0x000ea8000c1e1b00 */
[----:B------:R-:W2:Y:S04]  /*3d10*/  LDG.E.64 R14, desc[UR10][R20.64+0x800] ;  /* 0x0008000a140e7981 */ /* 0x000ea8000c1e1b00 */
[----:B------:R-:W3:Y:S04]  /*3d20*/  LDG.E.64 R18, desc[UR10][R20.64+0x1000] ;  /* 0x0010000a14127981 */ /* 0x000ee8000c1e1b00 */
[----:B------:R-:W4:Y:S04]  /*3d30*/  LDG.E.64 R12, desc[UR10][R20.64+0x1800] ;  /* 0x0018000a140c7981 */ /* 0x000f28000c1e1b00 */
[----:B------:R-:W5:Y:S01]  /*3d40*/  LDG.E.64 R10, desc[UR10][R20.64+0x2000] ;  /* 0x0020000a140a7981 */ /* 0x000f62000c1e1b00 */
[----:B------:R-:W-:Y:S01]  /*3d50*/  IMAD.U32 R5, RZ, RZ, UR14 ;  /* 0x0000000eff057e24 */ /* 0x000fe2000f8e00ff */
[----:B------:R-:W-:Y:S01]  /*3d60*/  LOP3.LUT R9, R3, 0x400, RZ, 0xfc, !PT ;  /* 0x0000040003097812 */ /* 0x000fe200078efcff */
[----:B------:R-:W-:Y:S01]  /*3d70*/  BSSY.RECONVERGENT B1, `(.L_x_186) ;  /* 0x0000020000017945 */ /* 0x000fe20003800200 */
[----:B------:R-:W-:-:S04]  /*3d80*/  ISETP.LE.U32.AND P0, PT, R25, UR6, PT ;  /* 0x0000000619007c0c */ /* 0x000fc8000bf03070 */
[----:B------:R-:W-:Y:S01]  /*3d90*/  ISETP.GE.U32.AND.EX P0, PT, RZ, R16, PT, P0 ;  /* 0x00000010ff00720c */ /* 0x000fe20003f06100 */
[----:B--2---:R-:W-:-:S06]  /*3da0*/  DSETP.GEU.AND P2, PT, |R6|, |R14|, PT ;  /* 0x4000000e0600722a */ /* 0x004fcc0003f4e200 */
[----:B------:R-:W-:Y:S02]  /*3db0*/  FSEL R6, R6, R14, P2 ;  /* 0x0000000e06067208 */ /* 0x000fe40001000000 */
[----:B------:R-:W-:-:S06]  /*3dc0*/  FSEL R7, R7, R15, P2 ;  /* 0x0000000f07077208 */ /* 0x000fcc0001000000 */
[----:B---3--:R-:W-:-:S06]  /*3dd0*/  DSETP.GEU.AND P3, PT, |R6|, |R18|, PT ;  /* 0x400000120600722a */ /* 0x008fcc0003f6e200 */
[----:B------:R-:W-:Y:S01]  /*3de0*/  FSEL R14, R6, R18, P3 ;  /* 0x00000012060e7208 */ /* 0x000fe20001800000 */
[----:B------:R-:W-:Y:S01]  /*3df0*/  IMAD.U32 R6, RZ, RZ, UR15 ;  /* 0x0000000fff067e24 */ /* 0x000fe2000f8e00ff */
[----:B------:R-:W-:Y:S01]  /*3e00*/  FSEL R15, R7, R19, P3 ;  /* 0x00000013070f7208 */ /* 0x000fe20001800000 */
[----:B------:R-:W-:-:S05]  /*3e10*/  VIADD R18, R3, 0x100 ;  /* 0x0000010003127836 */ /* 0x000fca0000000000 */
[----:B----4-:R-:W-:-:S06]  /*3e20*/  DSETP.GEU.AND P1, PT, |R14|, |R12|, PT ;  /* 0x4000000c0e00722a */ /* 0x010fcc0003f2e200 */
[----:B------:R-:W-:Y:S01]  /*3e30*/  FSEL R12, R14, R12, P1 ;  /* 0x0000000c0e0c7208 */ /* 0x000fe20000800000 */
[----:B------:R-:W-:Y:S01]  /*3e40*/  VIADD R14, R3, 0x200 ;  /* 0x00000200030e7836 */ /* 0x000fe20000000000 */
[----:B------:R-:W-:Y:S02]  /*3e50*/  FSEL R13, R15, R13, P1 ;  /* 0x0000000d0f0d7208 */ /* 0x000fe40000800000 */
[----:B------:R-:W-:Y:S02]  /*3e60*/  IADD3 R15, P5, PT, R8, R5, RZ ;  /* 0x00000005080f7210 */ /* 0x000fe40007fbe0ff */
[----:B------:R-:W-:Y:S02]  /*3e70*/  @P3 SEL R14, R3, R18, P2 ;  /* 0x00000012030e3207 */ /* 0x000fe40001000000 */
[----:B-----5:R-:W-:Y:S01]  /*3e80*/  DSETP.GEU.AND P4, PT, |R12|, |R10|, PT ;  /* 0x4000000a0c00722a */ /* 0x020fe20003f8e200 */
[----:B------:R-:W-:Y:S01]  /*3e90*/  IMAD.X R17, RZ, RZ, R6, P5 ;  /* 0x000000ffff117224 */ /* 0x000fe200028e0606 */
[----:B------:R-:W-:Y:S01]  /*3ea0*/  IADD3 R7, P5, PT, R9, R15, RZ ;  /* 0x0000000f09077210 */ /* 0x000fe20007fbe0ff */
[----:B------:R-:W-:-:S04]  /*3eb0*/  @!P1 VIADD R14, R3, 0x300 ;  /* 0x00000300030e9836 */ /* 0x000fc80000000000 */
[----:B------:R-:W-:-:S07]  /*3ec0*/  IMAD.X R8, RZ, RZ, R17, P5 ;  /* 0x000000ffff087224 */ /* 0x000fce00028e0611 */
[----:B------:R-:W-:Y:S05]  /*3ed0*/  @!P4 BRA `(.L_x_187) ;  /* 0x000000000024c947 */ /* 0x000fea0003800000 */
[C---:B------:R-:W-:Y:S02]  /*3ee0*/  ISETP.GE.U32.AND P1, PT, R14.reuse, R9, PT ;  /* 0x000000090e00720c */ /* 0x040fe40003f26070 */
[----:B------:R-:W-:Y:S02]  /*3ef0*/  IADD3 R14, P2, PT, R14, R15, RZ ;  /* 0x0000000f0e0e7210 */ /* 0x000fe40007f5e0ff */
[----:B------:R-:W-:-:S03]  /*3f00*/  ISETP.GE.U32.AND.EX P1, PT, RZ, RZ, PT, P1 ;  /* 0x000000ffff00720c */ /* 0x000fc60003f26110 */
[----:B------:R-:W-:-:S10]  /*3f10*/  IMAD.X R9, RZ, RZ, R17, P2 ;  /* 0x000000ffff097224 */ /* 0x000fd400010e0611 */
[----:B------:R-:W-:-:S06]  /*3f20*/  DSETP.LT.OR P1, PT, |R10|, |R12|, !P1 ;  /* 0x4000000c0a00722a */ /* 0x000fcc0004f21600 */
[----:B------:R-:W-:Y:S02]  /*3f30*/  FSEL R10, R12, R10, P1 ;  /* 0x0000000a0c0a7208 */ /* 0x000fe40000800000 */
[----:B------:R-:W-:Y:S02]  /*3f40*/  FSEL R11, R13, R11, P1 ;  /* 0x0000000b0d0b7208 */ /* 0x000fe40000800000 */
[----:B------:R-:W-:Y:S02]  /*3f50*/  SEL R7, R14, R7, P1 ;  /* 0x000000070e077207 */ /* 0x000fe40000800000 */
[----:B------:R-:W-:-:S07]  /*3f60*/  SEL R8, R9, R8, P1 ;  /* 0x0000000809087207 */ /* 0x000fce0000800000 */
.L_x_187:
[----:B------:R-:W-:Y:S05]  /*3f70*/  BSYNC.RECONVERGENT B1 ;  /* 0x0000000000017941 */ /* 0x000fea0003800200 */
.L_x_186:
[----:B------:R-:W-:Y:S05]  /*3f80*/  @P0 BRA `(.L_x_188) ;  /* 0x0000001400000947 */ /* 0x000fea0003800000 */
[----:B------:R-:W0:Y:S01]  /*3f90*/  LDCU.64 UR8, c[0x0][0x3e8] ;  /* 0x00007d00ff0877ac */ /* 0x000e220008000a00 */
[----:B------:R-:W-:Y:S01]  /*3fa0*/  ISETP.NE.AND P0, PT, R3, RZ, PT ;  /* 0x000000ff0300720c */ /* 0x000fe20003f05270 */
[----:B------:R-:W-:Y:S01]  /*3fb0*/  BSSY.RECONVERGENT B1, `(.L_x_189) ;  /* 0x0000012000017945 */ /* 0x000fe20003800200 */
[----:B------:R-:W-:Y:S01]  /*3fc0*/  UMOV UR4, 0x8 ;  /* 0x0000000800047882 */ /* 0x000fe20000000000 */
[----:B------:R-:W-:Y:S02]  /*3fd0*/  UMOV UR5, 0x0 ;  /* 0x0000000000057882 */ /* 0x000fe40000000000 */
[----:B0-----:R-:W-:-:S04]  /*3fe0*/  UIMAD.WIDE.U32 UR4, UR8, 0x1, UR4 ;  /* 0x00000001080478a5 */ /* 0x001fc8000f8e0004 */
[----:B------:R-:W-:Y:S02]  /*3ff0*/  UIADD3 UR7, UPT, UPT, UR5, UR9, URZ ;  /* 0x0000000905077290 */ /* 0x000fe4000fffe0ff */
[----:B------:R-:W-:Y:S02]  /*4000*/  IMAD.U32 R13, RZ, RZ, UR5 ;  /* 0x00000005ff0d7e24 */ /* 0x000fe4000f8e00ff */
[----:B------:R-:W-:Y:S02]  /*4010*/  IMAD.U32 R12, RZ, RZ, UR4 ;  /* 0x00000004ff0c7e24 */ /* 0x000fe4000f8e00ff */
[----:B------:R-:W-:Y:S01]  /*4020*/  IMAD.U32 R13, RZ, RZ, UR7 ;  /* 0x00000007ff0d7e24 */ /* 0x000fe2000f8e00ff */
[----:B------:R-:W-:Y:S06]  /*4030*/  @P0 BRA `(.L_x_190) ;  /* 0x0000000000240947 */ /* 0x000fec0003800000 */
[----:B------:R-:W-:Y:S02]  /*4040*/  IMAD.MOV.U32 R18, RZ, RZ, 0x500 ;  /* 0x00000500ff127424 */ /* 0x000fe400078e00ff */
[----:B------:R-:W-:-:S05]  /*4050*/  IMAD.MOV.U32 R19, RZ, RZ, 0x0 ;  /* 0x00000000ff137424 */ /* 0x000fca00078e00ff */
[----:B------:R-:W2:Y:S01]  /*4060*/  ATOMG.E.ADD.64.STRONG.GPU PT, R14, desc[UR10][R12.64], R18 ;  /* 0x800000120c0e79a8 */ /* 0x000ea200081ef50a */
[----:B------:R-:W0:Y:S01]  /*4070*/  S2UR UR5, SR_CgaCtaId ;  /* 0x00000000000579c3 */ /* 0x000e220000008800 */
[----:B------:R-:W-:Y:S02]  /*4080*/  UMOV UR4, 0x400 ;  /* 0x0000040000047882 */ /* 0x000fe40000000000 */
[----:B0-----:R-:W-:Y:S01]  /*4090*/  ULEA UR4, UR5, UR4, 0x18 ;  /* 0x0000000405047291 */ /* 0x001fe2000f8ec0ff */
[----:B--2---:R-:W-:-:S05]  /*40a0*/  IADD3 R14, P0, PT, R14, UR6, RZ ;  /* 0x000000060e0e7c10 */ /* 0x004fca000ff1e0ff */
[----:B------:R-:W-:-:S05]  /*40b0*/  IMAD.X R15, RZ, RZ, R15, P0 ;  /* 0x000000ffff0f7224 */ /* 0x000fca00000e060f */
[----:B------:R0:W-:Y:S03]  /*40c0*/  STS.64 [UR4+0x98], R14 ;  /* 0x0000980eff007988 */ /* 0x0001e60008000a04 */
.L_x_190:
[----:B------:R-:W-:Y:S05]  /*40d0*/  BSYNC.RECONVERGENT B1 ;  /* 0x0000000000017941 */ /* 0x000fea0003800200 */
.L_x_189:
[----:B------:R-:W1:Y:S08]  /*40e0*/  S2UR UR5, SR_CgaCtaId ;  /* 0x00000000000579c3 */ /* 0x000e700000008800 */
[----:B------:R-:W-:Y:S06]  /*40f0*/  BAR.SYNC.DEFER_BLOCKING 0x0 ;  /* 0x0000000000007b1d */ /* 0x000fec0000010000 */
[----:B------:R-:W-:-:S02]  /*4100*/  UMOV UR4, 0x400 ;  /* 0x0000040000047882 */ /* 0x000fc40000000000 */
[----:B-1----:R-:W-:-:S06]  /*4110*/  ULEA UR4, UR5, UR4, 0x18 ;  /* 0x0000000405047291 */ /* 0x002fcc000f8ec0ff */
[----:B------:R-:W-:-:S05]  /*4120*/  IMAD.U32 R9, RZ, RZ, UR4 ;  /* 0x00000004ff097e24 */ /* 0x000fca000f8e00ff */
[----:B------:R-:W0:Y:S02]  /*4130*/  LDS.64 R18, [R9+0x98] ;  /* 0x0000980009127984 */ /* 0x000e240000000a00 */
[----:B0-----:R-:W-:-:S04]  /*4140*/  IADD3 R14, P1, PT, R18, 0x500, RZ ;  /* 0x00000500120e7810 */ /* 0x001fc80007f3e0ff */
[----:B------:R-:W-:Y:S01]  /*4150*/  ISETP.GT.U32.AND P0, PT, R14, R25, PT ;  /* 0x000000190e00720c */ /* 0x000fe20003f04070 */
[----:B------:R-:W-:-:S05]  /*4160*/  IMAD.X R15, RZ, RZ, R19, P1 ;  /* 0x000000ffff0f7224 */ /* 0x000fca00008e0613 */
[----:B------:R-:W-:-:S13]  /*4170*/  ISETP.GT.AND.EX P0, PT, R15, R16, PT, P0 ;  /* 0x000000100f00720c */ /* 0x000fda0003f04300 */
[----:B------:R-:W-:Y:S05]  /*4180*/  @P0 BRA `(.L_x_191) ;  /* 0x0000000400b40947 */ /* 0x000fea0003800000 */
[----:B------:R-:W-:Y:S01]  /*4190*/  BSSY.RECONVERGENT B1, `(.L_x_191) ;  /* 0x000006c000017945 */ /* 0x000fe20003800200 */
[----:B------:R-:W-:Y:S01]  /*41a0*/  IMAD.MOV.U32 R20, RZ, RZ, R10 ;  /* 0x000000ffff147224 */ /* 0x000fe200078e000a */
[----:B------:R-:W0:Y:S01]  /*41b0*/  LDCU.64 UR8, c[0x0][0x398] ;  /* 0x00007300ff0877ac */ /* 0x000e220008000a00 */
[----:B------:R-:W-:Y:S02]  /*41c0*/  IMAD.MOV.U32 R21, RZ, RZ, R11 ;  /* 0x000000ffff157224 */ /* 0x000fe400078e000b */
[----:B------:R-:W-:Y:S01]  /*41d0*/  IMAD.MOV.U32 R15, RZ, RZ, R7 ;  /* 0x000000ffff0f7224 */ /* 0x000fe200078e0007 */
[----:B------:R-:W1:Y:S01]  /*41e0*/  LDCU.128 UR12, c[0x0][0x380] ;  /* 0x00007000ff0c77ac */ /* 0x000e620008000c00 */
[----:B------:R-:W-:-:S07]  /*41f0*/  IMAD.MOV.U32 R14, RZ, RZ, R8 ;  /* 0x000000ffff0e7224 */ /* 0x000fce00078e0008 */
.L_x_194:
[----:B------:R-:W-:Y:S01]  /*4200*/  IADD3 R7, P0, PT, R3, R18, RZ ;  /* 0x0000001203077210 */ /* 0x000fe20007f1e0ff */
[----:B-1----:R-:W-:Y:S02]  /*4210*/  IMAD.U32 R2, RZ, RZ, UR12 ;  /* 0x0000000cff027e24 */ /* 0x002fe4000f8e00ff */
[----:B------:R-:W-:Y:S02]  /*4220*/  IMAD.U32 R4, RZ, RZ, UR13 ;  /* 0x0000000dff047e24 */ /* 0x000fe4000f8e00ff */
[----:B------:R-:W-:Y:S01]  /*4230*/  IMAD.X R25, RZ, RZ, R19, P0 ;  /* 0x000000ffff197224 */ /* 0x000fe200000e0613 */
[----:B------:R-:W-:-:S04]  /*4240*/  LEA R10, P0, R7, R2, 0x3 ;  /* 0x00000002070a7211 */ /* 0x000fc800078018ff */
[----:B------:R-:W-:-:S05]  /*4250*/  LEA.HI.X R11, R7, R4, R25, 0x3, P0 ;  /* 0x00000004070b7211 */ /* 0x000fca00000f1c19 */
[----:B------:R-:W2:Y:S04]  /*4260*/  LDG.E.64 R16, desc[UR10][R10.64] ;  /* 0x0000000a0a107981 */ /* 0x000ea8000c1e1b00 */
[----:B------:R-:W3:Y:S01]  /*4270*/  LDG.E.64 R18, desc[UR10][R10.64+0x800] ;  /* 0x0008000a0a127981 */ /* 0x000ee2000c1e1b00 */
[----:B------:R-:W-:Y:S02]  /*4280*/  IMAD.U32 R5, RZ, RZ, UR14 ;  /* 0x0000000eff057e24 */ /* 0x000fe4000f8e00ff */
[----:B------:R-:W-:-:S03]  /*4290*/  IMAD.U32 R6, RZ, RZ, UR15 ;  /* 0x0000000fff067e24 */ /* 0x000fc6000f8e00ff */
[----:B------:R-:W-:-:S04]  /*42a0*/  IADD3 R24, P0, PT, R7, R5, RZ ;  /* 0x0000000507187210 */ /* 0x000fc80007f1e0ff */
[----:B------:R-:W-:Y:S01]  /*42b0*/  IADD3 R27, P3, PT, R24, 0x100, RZ ;  /* 0x00000100181b7810 */ /* 0x000fe20007f7e0ff */
[----:B------:R-:W-:-:S04]  /*42c0*/  IMAD.X R25, R25, 0x1, R6, P0 ;  /* 0x0000000119197824 */ /* 0x000fc800000e0606 */
[----:B------:R-:W-:Y:S01]  /*42d0*/  IMAD.X R26, RZ, RZ, R25, P3 ;  /* 0x000000ffff1a7224 */ /* 0x000fe200018e0619 */
[----:B--2---:R-:W-:-:S14]  /*42e0*/  DSETP.GEU.AND P2, PT, |R20|, |R16|, PT ;  /* 0x400000101400722a */ /* 0x004fdc0003f4e200 */
[----:B------:R-:W-:-:S04]  /*42f0*/  @P2 ISETP.GE.U32.AND P0, PT, R15, R24, PT ;  /* 0x000000180f00220c */ /* 0x000fc80003f06070 */
[----:B------:R-:W-:-:S13]  /*4300*/  @P2 ISETP.GE.AND.EX P0, PT, R14, R25, PT, P0 ;  /* 0x000000190e00220c */ /* 0x000fda0003f06300 */
[----:B------:R-:W-:-:S06]  /*4310*/  @P2 DSETP.LT.OR P0, PT, |R16|, |R20|, !P0 ;  /* 0x400000141000222a */ /* 0x000fcc0004701600 */
[----:B------:R-:W-:Y:S02]  /*4320*/  @P2 FSEL R7, R20, R16, P0 ;  /* 0x0000001014072208 */ /* 0x000fe40000000000 */
[----:B------:R-:W-:Y:S02]  /*4330*/  @P2 FSEL R20, R21, R17, P0 ;  /* 0x0000001115142208 */ /* 0x000fe40000000000 */
[C---:B------:R-:W-:Y:S01]  /*4340*/  IADD3 R21, P5, PT, R24.reuse, 0x300, RZ ;  /* 0x0000030018157810 */ /* 0x040fe20007fbe0ff */
[----:B------:R-:W-:Y:S01]  /*4350*/  @P2 IMAD.MOV.U32 R16, RZ, RZ, R7 ;  /* 0x000000ffff102224 */ /* 0x000fe200078e0007 */
[C---:B------:R-:W-:Y:S01]  /*4360*/  IADD3 R7, P6, PT, R24.reuse, 0x400, RZ ;  /* 0x0000040018077810 */ /* 0x040fe20007fde0ff */
[----:B------:R-:W-:Y:S01]  /*4370*/  @P2 IMAD.MOV.U32 R17, RZ, RZ, R20 ;  /* 0x000000ffff112224 */ /* 0x000fe200078e0014 */
[----:B------:R-:W-:Y:S01]  /*4380*/  IADD3 R20, P4, PT, R24, 0x200, RZ ;  /* 0x0000020018147810 */ /* 0x000fe20007f9e0ff */
[--C-:B------:R-:W-:Y:S01]  /*4390*/  IMAD.X R23, RZ, RZ, R25.reuse, P5 ;  /* 0x000000ffff177224 */ /* 0x100fe200028e0619 */
[----:B------:R-:W-:Y:S01]  /*43a0*/  @P2 SEL R24, R15, R24, P0 ;  /* 0x000000180f182207 */ /* 0x000fe20000000000 */
[----:B------:R-:W-:-:S02]  /*43b0*/  IMAD.X R8, RZ, RZ, R25, P6 ;  /* 0x000000ffff087224 */ /* 0x000fc400030e0619 */
[----:B------:R-:W-:Y:S01]  /*43c0*/  IMAD.X R22, RZ, RZ, R25, P4 ;  /* 0x000000ffff167224 */ /* 0x000fe200020e0619 */
[----:B------:R-:W-:Y:S01]  /*43d0*/  @P2 SEL R25, R14, R25, P0 ;  /* 0x000000190e192207 */ /* 0x000fe20000000000 */
[----:B---3--:R-:W-:Y:S01]  /*43e0*/  DSETP.GEU.AND P1, PT, |R16|, |R18|, PT ;  /* 0x400000121000722a */ /* 0x008fe20003f2e200 */
[----:B------:R-:W2:-:S13]  /*43f0*/  LDG.E.64 R14, desc[UR10][R10.64+0x1000] ;  /* 0x0010000a0a0e7981 */ /* 0x000e9a000c1e1b00 */
[----:B------:R-:W-:-:S04]  /*4400*/  @P1 ISETP.GE.U32.AND P0, PT, R24, R27, PT ;  /* 0x0000001b1800120c */ /* 0x000fc80003f06070 */
[----:B------:R-:W-:-:S13]  /*4410*/  @P1 ISETP.GE.AND.EX P0, PT, R25, R26, PT, P0 ;  /* 0x0000001a1900120c */ /* 0x000fda0003f06300 */
[----:B------:R-:W-:-:S06]  /*4420*/  @P1 DSETP.LT.OR P0, PT, |R18|, |R16|, !P0 ;  /* 0x400000101200122a */ /* 0x000fcc0004701600 */
[----:B------:R-:W-:Y:S02]  /*4430*/  @P1 FSEL R28, R16, R18, P0 ;  /* 0x00000012101c1208 */ /* 0x000fe40000000000 */
[----:B------:R-:W-:Y:S02]  /*4440*/  @P1 FSEL R29, R17, R19, P0 ;  /* 0x00000013111d1208 */ /* 0x000fe40000000000 */
[----:B------:R-:W3:Y:S01]  /*4450*/  LDG.E.64 R16, desc[UR10][R10.64+0x1800] ;  /* 0x0018000a0a107981 */ /* 0x000ee2000c1e1b00 */
[----:B------:R-:W-:Y:S02]  /*4460*/  @P1 IMAD.MOV.U32 R18, RZ, RZ, R28 ;  /* 0x000000ffff121224 */ /* 0x000fe400078e001c */
[----:B------:R-:W-:Y:S01]  /*4470*/  @P1 IMAD.MOV.U32 R19, RZ, RZ, R29 ;  /* 0x000000ffff131224 */ /* 0x000fe200078e001d */
[----:B------:R-:W-:Y:S02]  /*4480*/  @P1 SEL R27, R24, R27, P0 ;  /* 0x0000001b181b1207 */ /* 0x000fe40000000000 */
[----:B------:R-:W-:Y:S01]  /*4490*/  @P1 SEL R26, R25, R26, P0 ;  /* 0x0000001a191a1207 */ /* 0x000fe20000000000 */
[----:B------:R-:W-:Y:S01]  /*44a0*/  BSSY.RECONVERGENT B2, `(.L_x_192) ;  /* 0x000001d000027945 */ /* 0x000fe20003800200 */
[----:B------:R-:W5:Y:S01]  /*44b0*/  LDG.E.64 R10, desc[UR10][R10.64+0x2000] ;  /* 0x0020000a0a0a7981 */ /* 0x000f62000c1e1b00 */
[----:B------:R-:W-:Y:S06]  /*44c0*/  BAR.SYNC.DEFER_BLOCKING 0x0 ;  /* 0x0000000000007b1d */ /* 0x000fec0000010000 */
[----:B--2---:R-:W-:-:S14]  /*44d0*/  DSETP.GEU.AND P2, PT, |R18|, |R14|, PT ;  /* 0x4000000e1200722a */ /* 0x004fdc0003f4e200 */
[----:B------:R-:W-:-:S04]  /*44e0*/  @P2 ISETP.GE.U32.AND P0, PT, R27, R20, PT ;  /* 0x000000141b00220c */ /* 0x000fc80003f06070 */
[----:B------:R-:W-:-:S13]  /*44f0*/  @P2 ISETP.GE.AND.EX P0, PT, R26, R22, PT, P0 ;  /* 0x000000161a00220c */ /* 0x000fda0003f06300 */
[----:B------:R-:W-:-:S06]  /*4500*/  @P2 DSETP.LT.OR P0, PT, |R14|, |R18|, !P0 ;  /* 0x400000120e00222a */ /* 0x000fcc0004701600 */
[----:B------:R-:W-:Y:S02]  /*4510*/  @P2 FSEL R18, R18, R14, P0 ;  /* 0x0000000e12122208 */ /* 0x000fe40000000000 */
[----:B------:R-:W-:-:S03]  /*4520*/  @P2 FSEL R19, R19, R15, P0 ;  /* 0x0000000f13132208 */ /* 0x000fc60000000000 */
[----:B------:R-:W-:Y:S02]  /*4530*/  @P2 IMAD.MOV.U32 R14, RZ, RZ, R18 ;  /* 0x000000ffff0e2224 */ /* 0x000fe400078e0012 */
[----:B------:R-:W-:-:S06]  /*4540*/  @P2 IMAD.MOV.U32 R15, RZ, RZ, R19 ;  /* 0x000000ffff0f2224 */ /* 0x000fcc00078e0013 */
[----:B---3--:R-:W-:Y:S01]  /*4550*/  DSETP.GEU.AND P1, PT, |R14|, |R16|, PT ;  /* 0x400000100e00722a */ /* 0x008fe20003f2e200 */
[----:B------:R-:W-:Y:S02]  /*4560*/  @P2 SEL R20, R27, R20, P0 ;  /* 0x000000141b142207 */ /* 0x000fe40000000000 */
[----:B------:R-:W-:Y:S02]  /*4570*/  @P2 SEL R22, R26, R22, P0 ;  /* 0x000000161a162207 */ /* 0x000fe40000000000 */
[----:B------:R-:W-:-:S09]  /*4580*/  ISETP.NE.AND P2, PT, R3, RZ, PT ;  /* 0x000000ff0300720c */ /* 0x000fd20003f45270 */
[----:B------:R-:W-:-:S04]  /*4590*/  @P1 ISETP.GE.U32.AND P0, PT, R20, R21, PT ;  /* 0x000000151400120c */ /* 0x000fc80003f06070 */
[----:B------:R-:W-:-:S13]  /*45a0*/  @P1 ISETP.GE.AND.EX P0, PT, R22, R23, PT, P0 ;  /* 0x000000171600120c */ /* 0x000fda0003f06300 */
[----:B------:R-:W-:Y:S01]  /*45b0*/  @P1 DSETP.LT.OR P0, PT, |R16|, |R14|, !P0 ;  /* 0x4000000e1000122a */ /* 0x000fe20004701600 */
[----:B------:R-:W-:-:S13]  /*45c0*/  @P2 BRA `(.L_x_193) ;  /* 0x0000000000282947 */ /* 0x000fda0003800000 */
[----:B------:R-:W-:Y:S02]  /*45d0*/  IMAD.MOV.U32 R24, RZ, RZ, 0x500 ;  /* 0x00000500ff187424 */ /* 0x000fe400078e00ff */
[----:B------:R-:W-:-:S06]  /*45e0*/  IMAD.MOV.U32 R25, RZ, RZ, 0x0 ;  /* 0x00000000ff197424 */ /* 0x000fcc00078e00ff */
[----:B------:R-:W2:Y:S01]  /*45f0*/  ATOMG.E.ADD.64.STRONG.GPU PT, R24, desc[UR10][R12.64], R24 ;  /* 0x800000180c1879a8 */ /* 0x000ea200081ef50a */
[----:B------:R-:W1:Y:S01]  /*4600*/  S2UR UR5, SR_CgaCtaId ;  /* 0x00000000000579c3 */ /* 0x000e620000008800 */
[----:B------:R-:W-:Y:S02]  /*4610*/  UMOV UR4, 0x400 ;  /* 0x0000040000047882 */ /* 0x000fe40000000000 */
[----:B-1----:R-:W-:-:S06]  /*4620*/  ULEA UR4, UR5, UR4, 0x18 ;  /* 0x0000000405047291 */ /* 0x002fcc000f8ec0ff */
[----:B------:R-:W-:Y:S01]  /*4630*/  IMAD.U32 R9, RZ, RZ, UR4 ;  /* 0x00000004ff097e24 */ /* 0x000fe2000f8e00ff */
[----:B--2---:R-:W-:-:S05]  /*4640*/  IADD3 R18, P2, PT, R24, UR6, RZ ;  /* 0x0000000618127c10 */ /* 0x004fca000ff5e0ff */
[----:B------:R-:W-:-:S05]  /*4650*/  IMAD.X R19, RZ, RZ, R25, P2 ;  /* 0x000000ffff137224 */ /* 0x000fca00010e0619 */
[----:B------:R1:W-:Y:S03]  /*4660*/  STS.64 [R9+0x98], R18 ;  /* 0x0000981209007388 */ /* 0x0003e60000000a00 */
.L_x_193:
[----:B0-----:R-:W-:Y:S05]  /*4670*/  BSYNC.RECONVERGENT B2 ;  /* 0x0000000000027941 */ /* 0x001fea0003800200 */
.L_x_192:
[----:B------:R-:W-:Y:S01]  /*4680*/  BAR.SYNC.DEFER_BLOCKING 0x0 ;  /* 0x0000000000007b1d */ /* 0x000fe20000010000 */
[----:B------:R-:W-:Y:S01]  /*4690*/  @P1 FSEL R14, R14, R16, P0 ;  /* 0x000000100e0e1208 */ /* 0x000fe20000000000 */
[----:B------:R-:W-:Y:S01]  /*46a0*/  IMAD.U32 R25, RZ, RZ, UR8 ;  /* 0x00000008ff197e24 */ /* 0x000fe2000f8e00ff */
[----:B------:R-:W-:Y:S02]  /*46b0*/  @P1 FSEL R15, R15, R17, P0 ;  /* 0x000000110f0f1208 */ /* 0x000fe40000000000 */
[----:B------:R-:W-:Y:S01]  /*46c0*/  @P1 SEL R21, R20, R21, P0 ;  /* 0x0000001514151207 */ /* 0x000fe20000000000 */
[----:B------:R-:W-:Y:S01]  /*46d0*/  @P1 IMAD.MOV.U32 R16, RZ, RZ, R14 ;  /* 0x000000ffff101224 */ /* 0x000fe200078e000e */
[----:B------:R-:W-:Y:S01]  /*46e0*/  @P1 SEL R23, R22, R23, P0 ;  /* 0x0000001716171207 */ /* 0x000fe20000000000 */
[----:B------:R-:W-:-:S06]  /*46f0*/  @P1 IMAD.MOV.U32 R17, RZ, RZ, R15 ;  /* 0x000000ffff111224 */ /* 0x000fcc00078e000f */
[----:B-----5:R-:W-:Y:S01]  /*4700*/  DSETP.GEU.AND P2, PT, |R16|, |R10|, PT ;  /* 0x4000000a1000722a */ /* 0x020fe20003f4e200 */
[----:B-1----:R-:W0:-:S13]  /*4710*/  LDS.64 R18, [R9+0x98] ;  /* 0x0000980009127984 */ /* 0x002e1a0000000a00 */
[----:B------:R-:W-:-:S04]  /*4720*/  @P2 ISETP.GE.U32.AND P0, PT, R21, R7, PT ;  /* 0x000000071500220c */ /* 0x000fc80003f06070 */
[----:B------:R-:W-:-:S13]  /*4730*/  @P2 ISETP.GE.AND.EX P0, PT, R23, R8, PT, P0 ;  /* 0x000000081700220c */ /* 0x000fda0003f06300 */
[----:B------:R-:W-:-:S06]  /*4740*/  @P2 DSETP.LT.OR P0, PT, |R10|, |R16|, !P0 ;  /* 0x400000100a00222a */ /* 0x000fcc0004701600 */
[----:B------:R-:W-:Y:S02]  /*4750*/  @P2 FSEL R17, R17, R11, P0 ;  /* 0x0000000b11112208 */ /* 0x000fe40000000000 */
[----:B------:R-:W-:Y:S02]  /*4760*/  @P2 SEL R7, R21, R7, P0 ;  /* 0x0000000715072207 */ /* 0x000fe40000000000 */
[----:B------:R-:W-:Y:S01]  /*4770*/  @P2 SEL R8, R23, R8, P0 ;  /* 0x0000000817082207 */ /* 0x000fe20000000000 */
[----:B------:R-:W-:-:S04]  /*4780*/  @P2 IMAD.MOV.U32 R11, RZ, RZ, R17 ;  /* 0x000000ffff0b2224 */ /* 0x000fc800078e0011 */
[----:B------:R-:W-:Y:S01]  /*4790*/  IMAD.MOV.U32 R21, RZ, RZ, R11 ;  /* 0x000000ffff157224 */ /* 0x000fe200078e000b */
[----:B0-----:R-:W-:-:S04]  /*47a0*/  IADD3 R14, P3, PT, R18, 0x500, RZ ;  /* 0x00000500120e7810 */ /* 0x001fc80007f7e0ff */
[----:B------:R-:W-:Y:S01]  /*47b0*/  ISETP.GT.U32.AND P1, PT, R14, R25, PT ;  /* 0x000000190e00720c */ /* 0x000fe20003f24070 */
[----:B------:R-:W-:Y:S01]  /*47c0*/  IMAD.X R15, RZ, RZ, R19, P3 ;  /* 0x000000ffff0f7224 */ /* 0x000fe200018e0613 */
[----:B------:R-:W-:Y:S01]  /*47d0*/  @P2 FSEL R14, R16, R10, P0 ;  /* 0x0000000a100e2208 */ /* 0x000fe20000000000 */
[----:B------:R-:W-:-:S04]  /*47e0*/  IMAD.U32 R16, RZ, RZ, UR9 ;  /* 0x00000009ff107e24 */ /* 0x000fc8000f8e00ff */
[----:B------:R-:W-:Y:S01]  /*47f0*/  @P2 IMAD.MOV.U32 R10, RZ, RZ, R14 ;  /* 0x000000ffff0a2224 */ /* 0x000fe200078e000e */
[----:B------:R-:W-:Y:S01]  /*4800*/  ISETP.GT.AND.EX P0, PT, R15, R16, PT, P1 ;  /* 0x000000100f00720c */ /* 0x000fe20003f04310 */
[----:B------:R-:W-:Y:S01]  /*4810*/  IMAD.MOV.U32 R14, RZ, RZ, R8 ;  /* 0x000000ffff0e7224 */ /* 0x000fe200078e0008 */
[----:B------:R-:W-:Y:S01]  /*4820*/  MOV R15, R7 ;  /* 0x00000007000f7202 */ /* 0x000fe20000000f00 */
[----:B------:R-:W-:-:S10]  /*4830*/  IMAD.MOV.U32 R20, RZ, RZ, R10 ;  /* 0x000000ffff147224 */ /* 0x000fd400078e000a */
[----:B------:R-:W-:Y:S05]  /*4840*/  @!P0 BRA `(.L_x_194) ;  /* 0xfffffff8006c8947 */ /* 0x000fea000383ffff */
[----:B------:R-:W-:Y:S05]  /*4850*/  BSYNC.RECONVERGENT B1 ;  /* 0x0000000000017941 */ /* 0x000fea0003800200 */
.L_x_191:
[----:B------:R-:W-:Y:S01]  /*4860*/  ISETP.GE.U32.AND P0, PT, R18, R25, PT ;  /* 0x000000191200720c */ /* 0x000fe20003f06070 */
[----:B------:R-:W-:Y:S03]  /*4870*/  BSSY.RECONVERGENT B1, `(.L_x_188) ;  /* 0x00000b1000017945 */ /* 0x000fe60003800200 */
[----:B------:R-:W-:-:S13]  /*4880*/  ISETP.GE.AND.EX P0, PT, R19, R16, PT, P0 ;  /* 0x000000101300720c */ /* 0x000fda0003f06300 */
[----:B------:R-:W-:Y:S05]  /*4890*/  @P0 BRA `(.L_x_195) ;  /* 0x0000000800b80947 */ /* 0x000fea0003800000 */
[----:B------:R-:W-:-:S05]  /*48a0*/  IMAD.IADD R20, R25, 0x1, -R18 ;  /* 0x0000000119147824 */ /* 0x000fca00078e0a12 */
[----:B------:R-:W-:-:S13]  /*48b0*/  ISETP.GE.AND P0, PT, R3, R20, PT ;  /* 0x000000140300720c */ /* 0x000fda0003f06270 */
[----:B------:R-:W-:Y:S05]  /*48c0*/  @P0 BRA `(.L_x_195) ;  /* 0x0000000800ac0947 */ /* 0x000fea0003800000 */
[----:B------:R-:W-:Y:S01]  /*48d0*/  LOP3.LUT R9, RZ, R3, RZ, 0x33, !PT ;  /* 0x00000003ff097212 */ /* 0x000fe200078e33ff */
[----:B------:R-:W-:Y:S03]  /*48e0*/  BSSY.RECONVERGENT B2, `(.L_x_196) ;  /* 0x0000035000027945 */ /* 0x000fe60003800200 */
[----:B------:R-:W-:-:S04]  /*48f0*/  IADD3 R25, PT, PT, -R18, R25, R9 ;  /* 0x0000001912197210 */ /* 0x000fc80007ffe109 */
[----:B------:R-:W-:-:S04]  /*4900*/  LOP3.LUT R9, R25, 0x300, RZ, 0xc0, !PT ;  /* 0x0000030019097812 */ /* 0x000fc800078ec0ff */
[----:B------:R-:W-:Y:S01]  /*4910*/  ISETP.NE.AND P0, PT, R9, 0x300, PT ;  /* 0x000003000900780c */ /* 0x000fe20003f05270 */
[----:B------:R-:W-:-:S12]  /*4920*/  IMAD.MOV.U32 R9, RZ, RZ, R3 ;  /* 0x000000ffff097224 */ /* 0x000fd800078e0003 */
[----:B------:R-:W-:Y:S05]  /*4930*/  @!P0 BRA `(.L_x_197) ;  /* 0x0000000000bc8947 */ /* 0x000fea0003800000 */
[----:B------:R-:W-:Y:S02]  /*4940*/  IADD3 R15, P0, PT, R3, R18, RZ ;  /* 0x00000012030f7210 */ /* 0x000fe40007f1e0ff */
[----:B------:R-:W-:Y:S02]  /*4950*/  LEA.HI R9, R25, 0x1, RZ, 0x18 ;  /* 0x0000000119097811 */ /* 0x000fe400078fc0ff */
[C---:B------:R-:W-:Y:S01]  /*4960*/  LEA R2, P1, R15.reuse, R2, 0x3 ;  /* 0x000000020f027211 */ /* 0x040fe200078218ff */
[----:B------:R-:W-:Y:S01]  /*4970*/  IMAD.X R13, RZ, RZ, R19, P0 ;  /* 0x000000ffff0d7224 */ /* 0x000fe200000e0613 */
[----:B------:R-:W-:Y:S02]  /*4980*/  IADD3 R14, P0, PT, R15, R5, RZ ;  /* 0x000000050f0e7210 */ /* 0x000fe40007f1e0ff */
[----:B------:R-:W-:Y:S01]  /*4990*/  LOP3.LUT R5, R9, 0x3, RZ, 0xc0, !PT ;  /* 0x0000000309057812 */ /* 0x000fe200078ec0ff */
[----:B------:R-:W-:Y:S01]  /*49a0*/  IMAD.MOV.U32 R9, RZ, RZ, R3 ;  /* 0x000000ffff097224 */ /* 0x000fe200078e0003 */
[----:B------:R-:W-:Y:S01]  /*49b0*/  LEA.HI.X R15, R15, R4, R13, 0x3, P1 ;  /* 0x000000040f0f7211 */ /* 0x000fe200008f1c0d */
[----:B------:R-:W-:-:S02]  /*49c0*/  IMAD.X R16, R13, 0x1, R6, P0 ;  /* 0x000000010d107824 */ /* 0x000fc400000e0606 */
[----:B------:R-:W-:-:S07]  /*49d0*/  IMAD.MOV R6, RZ, RZ, -R5 ;  /* 0x000000ffff067224 */ /* 0x000fce00078e0a05 */
.L_x_200:
        /* <DEDUP_REMOVED lines=9> */
[----:B------:R-:W-:Y:S02]  /*4a70*/  IMAD.MOV.U32 R4, RZ, RZ, R10 ;  /* 0x000000ffff047224 */ /* 0x000fe400078e000a */
        /* <DEDUP_REMOVED lines=21> */
.L_x_199:
[----:B------:R-:W-:Y:S05]  /*4bd0*/  BSYNC.RECONVERGENT B3 ;  /* 0x0000000000037941 */ /* 0x000fea0003800200 */
.L_x_198:
[----:B------:R-:W-:Y:S01]  /*4be0*/  IADD3 R14, P0, PT, R14, 0x100, RZ ;  /* 0x000001000e0e7810 */ /* 0x000fe20007f1e0ff */
[----:B------:R-:W-:Y:S02]  /*4bf0*/  VIADD R9, R9, 0x100 ;  /* 0x0000010009097836 */ /* 0x000fe40000000000 */
[----:B------:R-:W-:Y:S02]  /*4c00*/  IMAD.X R15, RZ, RZ, R15, P3 ;  /* 0x000000ffff0f7224 */ /* 0x000fe400018e060f */
[----:B------:R-:W-:Y:S01]  /*4c10*/  IMAD.X R16, RZ, RZ, R16, P0 ;  /* 0x000000ffff107224 */ /* 0x000fe200000e0610 */
[----:B------:R-:W-:Y:S07]  /*4c20*/  @P2 BRA `(.L_x_200) ;  /* 0xfffffffc006c2947 */ /* 0x000fee000383ffff */
.L_x_197:
[----:B------:R-:W-:Y:S05]  /*4c30*/  BSYNC.RECONVERGENT B2 ;  /* 0x0000000000027941 */ /* 0x000fea0003800200 */
.L_x_196:
[----:B------:R-:W-:-:S13]  /*4c40*/  ISETP.GE.U32.AND P0, PT, R25, 0x300, PT ;  /* 0x000003001900780c */ /* 0x000fda0003f06070 */
[----:B------:R-:W-:Y:S05]  /*4c50*/  @!P0 BRA `(.L_x_195) ;  /* 0x0000000400c88947 */ /* 0x000fea0003800000 */
[----:B------:R-:W0:Y:S01]  /*4c60*/  LDC.64 R16, c[0x0][0x380] ;  /* 0x0000e000ff107b82 */ /* 0x000e220000000a00 */
[----:B------:R-:W-:-:S07]  /*4c70*/  VIADD R21, R9, 0x200 ;  /* 0x0000020009157836 */ /* 0x000fce0000000000 */
[----:B------:R-:W1:Y:S02]  /*4c80*/  LDC.64 R14, c[0x0][0x388] ;  /* 0x0000e200ff0e7b82 */ /* 0x000e640000000a00 */
.L_x_209:
[----:B------:R-:W-:-:S05]  /*4c90*/  VIADD R5, R21, 0xfffffe00 ;  /* 0xfffffe0015057836 */ /* 0x000fca0000000000 */
[----:B------:R-:W-:-:S05]  /*4ca0*/  IADD3 R5, P0, PT, R5, R18, RZ ;  /* 0x0000001205057210 */ /* 0x000fca0007f1e0ff */
[----:B------:R-:W-:Y:S01]  /*4cb0*/  IMAD.X R2, RZ, RZ, R19, P0 ;  /* 0x000000ffff027224 */ /* 0x000fe200000e0613 */
[----:B0-----:R-:W-:-:S04]  /*4cc0*/  LEA R22, P0, R5, R16, 0x3 ;  /* 0x0000001005167211 */ /* 0x001fc800078018ff */
[----:B------:R-:W-:-:S05]  /*4cd0*/  LEA.HI.X R23, R5, R17, R2, 0x3, P0 ;  /* 0x0000001105177211 */ /* 0x000fca00000f1c02 */
[----:B------:R-:W2:Y:S04]  /*4ce0*/  LDG.E.64 R24, desc[UR10][R22.64] ;  /* 0x0000000a16187981 */ /* 0x000ea8000c1e1b00 */
[----:B------:R0:W5:Y:S01]  /*4cf0*/  LDG.E.64 R12, desc[UR10][R22.64+0x800] ;  /* 0x0008000a160c7981 */ /* 0x000162000c1e1b00 */
        /* <DEDUP_REMOVED lines=23> */
.L_x_202:
[----:B------:R-:W-:Y:S05]  /*4e70*/  BSYNC.RECONVERGENT B2 ;  /* 0x0000000000027941 */ /* 0x000fea0003800200 */
.L_x_201:
[----:B------:R0:W5:Y:S04]  /*4e80*/  LDG.E.64 R6, desc[UR10][R22.64+0x1000] ;  /* 0x0010000a16067981 */ /* 0x000168000c1e1b00 */
[----:B------:R0:W5:Y:S02]  /*4e90*/  LDG.E.64 R24, desc[UR10][R22.64+0x1800] ;  /* 0x0018000a16187981 */ /* 0x000164000c1e1b00 */
[----:B-----5:R-:W-:Y:S01]  /*4ea0*/  DSETP.GEU.AND P0, PT, |R4|, |R12|, PT ;  /* 0x4000000c0400722a */ /* 0x020fe20003f0e200 */
[----:B------:R-:W-:Y:S01]  /*4eb0*/  VIADD R11, R21, 0xffffff00 ;  /* 0xffffff00150b7836 */ /* 0x000fe20000000000 */
[----:B------:R-:W-:Y:S01]  /*4ec0*/  BSSY.RECONVERGENT B2, `(.L_x_203) ;  /* 0x0000016000027945 */ /* 0x000fe20003800200 */
[----:B------:R-:W-:-:S03]  /*4ed0*/  IMAD.MOV.U32 R10, RZ, RZ, R12 ;  /* 0x000000ffff0a7224 */ /* 0x000fc600078e000c */
[----:B------:R-:W-:Y:S01]  /*4ee0*/  IADD3 R28, P1, P2, R18, R14, R11 ;  /* 0x0000000e121c7210 */ /* 0x000fe20007a3e00b */
[----:B------:R-:W-:-:S03]  /*4ef0*/  IMAD.MOV.U32 R11, RZ, RZ, R13 ;  /* 0x000000ffff0b7224 */ /* 0x000fc600078e000d */
[----:B------:R-:W-:Y:S01]  /*4f00*/  IADD3.X R27, PT, PT, R19, R15, RZ, P1, P2 ;  /* 0x0000000f131b7210 */ /* 0x000fe20000fe44ff */
[----:B------:R-:W-:-:S04]  /*4f10*/  IMAD.MOV.U32 R8, RZ, RZ, R28 ;  /* 0x000000ffff087224 */ /* 0x000fc800078e001c */
        /* <DEDUP_REMOVED lines=16> */
.L_x_204:
[----:B------:R-:W-:Y:S05]  /*5020*/  BSYNC.RECONVERGENT B2 ;  /* 0x0000000000027941 */ /* 0x000fea0003800200 */
.L_x_203:
[----:B------:R-:W-:Y:S01]  /*5030*/  DSETP.GEU.AND P0, PT, |R10|, |R6|, PT ;  /* 0x400000060a00722a */ /* 0x000fe20003f0e200 */
[----:B------:R-:W-:Y:S01]  /*5040*/  IADD3 R23, P1, P2, R18, R14, R21 ;  /* 0x0000000e12177210 */ /* 0x000fe20007a3e015 */
[----:B------:R-:W-:Y:S01]  /*5050*/  BSSY.RECONVERGENT B2, `(.L_x_205) ;  /* 0x0000016000027945 */ /* 0x000fe20003800200 */
[----:B------:R-:W-:Y:S02]  /*5060*/  VIADD R13, R21, 0x100 ;  /* 0x00000100150d7836 */ /* 0x000fe40000000000 */
[----:B------:R-:W-:Y:S01]  /*5070*/  IADD3.X R27, PT, PT, R19, R15, RZ, P1, P2 ;  /* 0x0000000f131b7210 */ /* 0x000fe20000fe44ff */
[----:B------:R-:W-:Y:S02]  /*5080*/  IMAD.MOV.U32 R2, RZ, RZ, R23 ;  /* 0x000000ffff027224 */ /* 0x000fe400078e0017 */
        /* <DEDUP_REMOVED lines=18> */
.L_x_206:
[----:B------:R-:W-:Y:S05]  /*51b0*/  BSYNC.RECONVERGENT B2 ;  /* 0x0000000000027941 */ /* 0x000fea0003800200 */
.L_x_205:
[----:B------:R-:W-:Y:S01]  /*51c0*/  DSETP.GEU.AND P0, PT, |R4|, |R24|, PT ;  /* 0x400000180400722a */ /* 0x000fe20003f0e200 */
[----:B------:R-:W-:Y:S01]  /*51d0*/  IADD3 R13, P1, P2, R18, R14, R13 ;  /* 0x0000000e120d7210 */ /* 0x000fe20007a3e00d */
[----:B------:R-:W-:Y:S01]  /*51e0*/  BSSY.RECONVERGENT B2, `(.L_x_207) ;  /* 0x0000015000027945 */ /* 0x000fe20003800200 */
[----:B------:R-:W-:Y:S02]  /*51f0*/  IMAD.MOV.U32 R10, RZ, RZ, R24 ;  /* 0x000000ffff0a7224 */ /* 0x000fe400078e0018 */
[----:B------:R-:W-:Y:S01]  /*5200*/  IADD3.X R6, PT, PT, R19, R15, RZ, P1, P2 ;  /* 0x0000000f13067210 */ /* 0x000fe20000fe44ff */
[----:B------:R-:W-:Y:S02]  /*5210*/  IMAD.MOV.U32 R7, RZ, RZ, R13 ;  /* 0x000000ffff077224 */ /* 0x000fe400078e000d */
[----:B------:R-:W-:Y:S02]  /*5220*/  IMAD.MOV.U32 R11, RZ, RZ, R25 ;  /* 0x000000ffff0b7224 */ /* 0x000fe400078e0019 */
[----:B------:R-:W-:-:S04]  /*5230*/  IMAD.MOV.U32 R8, RZ, RZ, R6 ;  /* 0x000000ffff087224 */ /* 0x000fc800078e0006 */
[----:B------:R-:W-:Y:S05]  /*5240*/  @!P0 BRA `(.L_x_208) ;  /* 0x0000000000388947 */ /* 0x000fea0003800000 */
[----:B------:R-:W-:Y:S01]  /*5250*/  DSETP.GEU.AND P0, PT, |R24|, |R4|, PT ;  /* 0x400000041800722a */ /* 0x000fe20003f0e200 */
[----:B------:R-:W-:Y:S01]  /*5260*/  MOV R7, R2 ;  /* 0x0000000200077202 */ /* 0x000fe20000000f00 */
[----:B------:R-:W-:Y:S02]  /*5270*/  IMAD.MOV.U32 R8, RZ, RZ, R9 ;  /* 0x000000ffff087224 */ /* 0x000fe400078e0009 */
[----:B------:R-:W-:Y:S02]  /*5280*/  IMAD.MOV.U32 R10, RZ, RZ, R4 ;  /* 0x000000ffff0a7224 */ /* 0x000fe400078e0004 */
[----:B------:R-:W-:-:S08]  /*5290*/  IMAD.MOV.U32 R11, RZ, RZ, R5 ;  /* 0x000000ffff0b7224 */ /* 0x000fd000078e0005 */
        /* <DEDUP_REMOVED lines=9> */
.L_x_208:
[----:B------:R-:W-:Y:S05]  /*5330*/  BSYNC.RECONVERGENT B2 ;  /* 0x0000000000027941 */ /* 0x000fea0003800200 */
.L_x_207:
[C---:B------:R-:W-:Y:S02]  /*5340*/  VIADD R5, R21.reuse, 0x200 ;  /* 0x0000020015057836 */ /* 0x040fe40000000000 */
[----:B------:R-:W-:-:S03]  /*5350*/  VIADD R21, R21, 0x400 ;  /* 0x0000040015157836 */ /* 0x000fc60000000000 */
[----:B------:R-:W-:-:S13]  /*5360*/  ISETP.GE.AND P0, PT, R5, R20, PT ;  /* 0x000000140500720c */ /* 0x000fda0003f06270 */
[----:B------:R-:W-:Y:S05]  /*5370*/  @!P0 BRA `(.L_x_209) ;  /* 0xfffffff800448947 */ /* 0x000fea000383ffff */
.L_x_195:
[----:B------:R-:W-:Y:S05]  /*5380*/  BSYNC.RECONVERGENT B1 ;  /* 0x0000000000017941 */ /* 0x000fea0003800200 */
.L_x_188:
        /* <DEDUP_REMOVED lines=32> */
.L_x_211:
[----:B------:R-:W-:Y:S05]  /*5590*/  BSYNC.RECONVERGENT B1 ;  /* 0x0000000000017941 */ /* 0x000fea0003800200 */
.L_x_210:
        /* <DEDUP_REMOVED lines=31> */
.L_x_213:
[----:B------:R-:W-:Y:S05]  /*5790*/  BSYNC.RECONVERGENT B1 ;  /* 0x0000000000017941 */ /* 0x000fea0003800200 */
.L_x_212:
        /* <DEDUP_REMOVED lines=31> */
.L_x_215:
[----:B------:R-:W-:Y:S05]  /*5990*/  BSYNC.RECONVERGENT B1 ;  /* 0x0000000000017941 */ /* 0x000fea0003800200 */
.L_x_214:
[----:B------:R-:W-:Y:S01]  /*59a0*/  ISETP.GT.AND P0, PT, R2, 0x17, PT ;  /* 0x000000170200780c */ /* 0x000fe20003f04270 */
[----:B-1----:R1:W1:Y:S01]  /*59b0*/  SHFL.DOWN PT, R6, R4, 0x8, 0x1f ;  /* 0x09001f0004067f89 */ /* 0x00226200000e0000 */
[----:B------:R-:W-:Y:S01]  /*59c0*/  BSSY.RECONVERGENT B1, `(.L_x_216) ;  /* 0x000001d000017945 */ /* 0x000fe20003800200 */
[----:B--2---:R-:W-:Y:S02]  /*59d0*/  IMAD.MOV.U32 R12, RZ, RZ, R10 ;  /* 0x000000ffff0c7224 */ /* 0x004fe400078e000a */
[----:B------:R2:W1:Y:S01]  /*59e0*/  SHFL.DOWN PT, R7, R5, 0x8, 0x1f ;  /* 0x09001f0005077f89 */ /* 0x00046200000e0000 */
[----:B------:R-:W-:Y:S02]  /*59f0*/  IMAD.MOV.U32 R13, RZ, RZ, R11 ;  /* 0x000000ffff0d7224 */ /* 0x000fe400078e000b */
[----:B------:R-:W-:Y:S01]  /*5a00*/  IMAD.MOV.U32 R8, RZ, RZ, R4 ;  /* 0x000000ffff087224 */ /* 0x000fe200078e0004 */
[----:B0-----:R2:W0:Y:S01]  /*5a10*/  SHFL.DOWN PT, R15, R10, 0x8, 0x1f ;  /* 0x09001f000a0f7f89 */ /* 0x00142200000e0000 */
[----:B----4-:R-:W-:-:S03]  /*5a20*/  IMAD.MOV.U32 R9, RZ, RZ, R5 ;  /* 0x000000ffff097224 */ /* 0x010fc600078e0005 */
[----:B---3--:R2:W3:Y:S01]  /*5a30*/  SHFL.DOWN PT, R14, R11, 0x8, 0x1f ;  /* 0x09001f000b0e7f89 */ /* 0x0084e200000e0000 */
[----:B------:R-:W-:Y:S05]  /*5a40*/  @P0 BRA `(.L_x_217) ;  /* 0x0000000000500947 */ /* 0x000fea0003800000 */
[----:B-1----:R-:W-:Y:S01]  /*5a50*/  DSETP.GEU.AND P0, PT, |R4|, |R6|, PT ;  /* 0x400000060400722a */ /* 0x002fe20003f0e200 */
        /* <DEDUP_REMOVED lines=19> */
.L_x_217:
[----:B------:R-:W-:Y:S05]  /*5b90*/  BSYNC.RECONVERGENT B1 ;  /* 0x0000000000017941 */ /* 0x000fea0003800200 */
.L_x_216:
[----:B------:R-:W-:Y:S01]  /*5ba0*/  ISETP.GT.AND P0, PT, R2, 0xf, PT ;  /* 0x0000000f0200780c */ /* 0x000fe20003f04270 */
[----:B--2---:R2:W4:Y:S01]  /*5bb0*/  SHFL.DOWN PT, R10, R8, 0x10, 0x1f ;  /* 0x0a001f00080a7f89 */ /* 0x00452200000e0000 */
[----:B------:R-:W-:Y:S01]  /*5bc0*/  BSSY.RECONVERGENT B1, `(.L_x_218) ;  /* 0x000001d000017945 */ /* 0x000fe20003800200 */
[----:B-1----:R-:W-:Y:S02]  /*5bd0*/  IMAD.MOV.U32 R4, RZ, RZ, R12 ;  /* 0x000000ffff047224 */ /* 0x002fe400078e000c */
[----:B------:R2:W1:Y:S01]  /*5be0*/  SHFL.DOWN PT, R11, R9, 0x10, 0x1f ;  /* 0x0a001f00090b7f89 */ /* 0x00046200000e0000 */
[----:B------:R-:W-:Y:S02]  /*5bf0*/  IMAD.MOV.U32 R5, RZ, RZ, R13 ;  /* 0x000000ffff057224 */ /* 0x000fe400078e000d */
[----:B------:R-:W-:Y:S01]  /*5c00*/  IMAD.MOV.U32 R6, RZ, RZ, R8 ;  /* 0x000000ffff067224 */ /* 0x000fe200078e0008 */
[----:B0-----:R2:W0:Y:S01]  /*5c10*/  SHFL.DOWN PT, R15, R12, 0x10, 0x1f ;  /* 0x0a001f000c0f7f89 */ /* 0x00142200000e0000 */
[----:B------:R-:W-:-:S03]  /*5c20*/  IMAD.MOV.U32 R7, RZ, RZ, R9 ;  /* 0x000000ffff077224 */ /* 0x000fc600078e0009 */
[----:B---3--:R2:W3:Y:S01]  /*5c30*/  SHFL.DOWN PT, R14, R13, 0x10, 0x1f ;  /* 0x0a001f000d0e7f89 */ /* 0x0084e200000e0000 */
        /* <DEDUP_REMOVED lines=21> */
.L_x_219:
[----:B------:R-:W-:Y:S05]  /*5d90*/  BSYNC.RECONVERGENT B1 ;  /* 0x0000000000017941 */ /* 0x000fea0003800200 */
.L_x_218:
[----:B------:R-:W-:Y:S01]  /*5da0*/  ISETP.NE.AND P0, PT, R2, RZ, PT ;  /* 0x000000ff0200720c */ /* 0x000fe20003f05270 */
[----:B------:R-:W-:-:S12]  /*5db0*/  BSSY.RECONVERGENT B1, `(.L_x_220) ;  /* 0x000000a000017945 */ /* 0x000fd80003800200 */
[----:B------:R-:W-:Y:S05]  /*5dc0*/  @P0 BRA `(.L_x_221) ;  /* 0x0000000000200947 */ /* 0x000fea0003800000 */
[----:B--2---:R-:W2:Y:S01]  /*5dd0*/  S2R R9, SR_CgaCtaId ;  /* 0x0000000000097919 */ /* 0x004ea20000008800 */
[----:B------:R-:W-:Y:S02]  /*5de0*/  MOV R8, 0x400 ;  /* 0x0000040000087802 */ /* 0x000fe40000000f00 */
[----:B------:R-:W-:-:S04]  /*5df0*/  SHF.R.U32.HI R2, RZ, 0x1, R3 ;  /* 0x00000001ff027819 */ /* 0x000fc80000011603 */
[----:B------:R-:W-:Y:S02]  /*5e00*/  LOP3.LUT R2, R2, 0x1f0, RZ, 0xc0, !PT ;  /* 0x000001f002027812 */ /* 0x000fe400078ec0ff */
[----:B--2---:R-:W-:-:S05]  /*5e10*/  LEA R9, R9, R8, 0x18 ;  /* 0x0000000809097211 */ /* 0x004fca00078ec0ff */
[----:B------:R-:W-:-:S05]  /*5e20*/  IMAD.IADD R9, R2, 0x1, R9 ;  /* 0x0000000102097824 */ /* 0x000fca00078e0209 */
[----:B------:R2:W-:Y:S04]  /*5e30*/  STS.64 [R9+0x10], R4 ;  /* 0x0000100409007388 */ /* 0x0005e80000000a00 */
[----:B------:R2:W-:Y:S02]  /*5e40*/  STS.64 [R9+0x8], R6 ;  /* 0x0000080609007388 */ /* 0x0005e40000000a00 */
.L_x_221:
[----:B------:R-:W-:Y:S05]  /*5e50*/  BSYNC.RECONVERGENT B1 ;  /* 0x0000000000017941 */ /* 0x000fea0003800200 */
.L_x_220:
[----:B------:R-:W-:Y:S01]  /*5e60*/  BAR.SYNC.DEFER_BLOCKING 0x0 ;  /* 0x0000000000007b1d */ /* 0x000fe20000010000 */
[----:B------:R-:W-:-:S13]  /*5e70*/  ISETP.NE.AND P1, PT, R3, RZ, PT ;  /* 0x000000ff0300720c */ /* 0x000fda0003f25270 */
[----:B------:R-:W-:Y:S05]  /*5e80*/  @P1 BRA `(.L_x_149) ;  /* 0x00000008008c1947 */ /* 0x000fea0003800000 */
[----:B------:R-:W5:Y:S01]  /*5e90*/  S2R R3, SR_CgaCtaId ;  /* 0x0000000000037919 */ /* 0x000f620000008800 */
[----:B------:R-:W-:Y:S01]  /*5ea0*/  MOV R20, 0x400 ;  /* 0x0000040000147802 */ /* 0x000fe20000000f00 */
[----:B------:R-:W-:Y:S03]  /*5eb0*/  BSSY.RECONVERGENT B1, `(.L_x_222) ;  /* 0x000001a000017945 */ /* 0x000fe60003800200 */
[----:B-----5:R-:W-:-:S05]  /*5ec0*/  LEA R20, R3, R20, 0x18 ;  /* 0x0000001403147211 */ /* 0x020fca00078ec0ff */
[----:B------:R-:W5:Y:S04]  /*5ed0*/  LDS.64 R16, [R20+0x18] ;  /* 0x0000180014107984 */ /* 0x000f680000000a00 */
[----:B-12-4-:R-:W1:Y:S04]  /*5ee0*/  LDS.128 R8, [R20+0x20] ;  /* 0x0000200014087984 */ /* 0x016e680000000c00 */
[----:B------:R2:W4:Y:S04]  /*5ef0*/  LDS.64 R2, [R20+0x80] ;  /* 0x0000800014027984 */ /* 0x0005280000000a00 */
[----:B0--3--:R2:W0:Y:S01]  /*5f00*/  LDS.128 R12, [R20+0x30] ;  /* 0x00003000140c7984 */ /* 0x0094220000000c00 */
[----:B-----5:R-:W-:Y:S01]  /*5f10*/  DSETP.GEU.AND P0, PT, |R6|, |R16|, PT ;  /* 0x400000100600722a */ /* 0x020fe20003f0e200 */
[----:B------:R-:W-:-:S02]  /*5f20*/  IMAD.MOV.U32 R22, RZ, RZ, R16 ;  /* 0x000000ffff167224 */ /* 0x000fc400078e0010 */
[----:B------:R-:W-:Y:S02]  /*5f30*/  IMAD.MOV.U32 R23, RZ, RZ, R17 ;  /* 0x000000ffff177224 */ /* 0x000fe400078e0011 */
[----:B-1----:R-:W-:Y:S02]  /*5f40*/  IMAD.MOV.U32 R25, RZ, RZ, R8 ;  /* 0x000000ffff197224 */ /* 0x002fe400078e0008 */
[----:B------:R-:W-:-:S07]  /*5f50*/  IMAD.MOV.U32 R21, RZ, RZ, R9 ;  /* 0x000000ffff157224 */ /* 0x000fce00078e0009 */
[----:B0-2-4-:R-:W-:Y:S05]  /*5f60*/  @!P0 BRA `(.L_x_223) ;  /* 0x0000000000388947 */ /* 0x015fea0003800000 */
        /* <DEDUP_REMOVED lines=14> */
.L_x_223:
[----:B------:R-:W-:Y:S05]  /*6050*/  BSYNC.RECONVERGENT B1 ;  /* 0x0000000000017941 */ /* 0x000fea0003800200 */
.L_x_222:
        /* <DEDUP_REMOVED lines=23> */
.L_x_225:
[----:B------:R-:W-:Y:S05]  /*61d0*/  BSYNC.RECONVERGENT B1 ;  /* 0x0000000000017941 */ /* 0x000fea0003800200 */
.L_x_224:
        /* <DEDUP_REMOVED lines=21> */
.L_x_227:
[----:B------:R-:W-:Y:S05]  /*6330*/  BSYNC.RECONVERGENT B1 ;  /* 0x0000000000017941 */ /* 0x000fea0003800200 */
.L_x_226:
        /* <DEDUP_REMOVED lines=23> */
.L_x_229:
[----:B------:R-:W-:Y:S05]  /*64b0*/  BSYNC.RECONVERGENT B1 ;  /* 0x0000000000017941 */ /* 0x000fea0003800200 */
.L_x_228:
        /* <DEDUP_REMOVED lines=21> */
.L_x_231:
[----:B------:R-:W-:Y:S05]  /*6610*/  BSYNC.RECONVERGENT B1 ;  /* 0x0000000000017941 */ /* 0x000fea0003800200 */
.L_x_230:
        /* <DEDUP_REMOVED lines=21> */
.L_x_233:
[----:B------:R-:W-:Y:S05]  /*6770*/  BSYNC.RECONVERGENT B1 ;  /* 0x0000000000017941 */ /* 0x000fea0003800200 */
.L_x_232:
        /* <DEDUP_REMOVED lines=20> */
.L_x_149:
[----:B------:R-:W-:Y:S05]  /*68c0*/  BSYNC.RECONVERGENT B0 ;  /* 0x0000000000007941 */ /* 0x000fea0003800200 */
.L_x_116:
[----:B------:R-:W-:Y:S05]  /*68d0*/  @P1 EXIT ;  /* 0x000000000000194d */ /* 0x000fea0003800000 */
[----:B01--4-:R-:W0:Y:S02]  /*68e0*/  LDC.64 R2, c[0x0][0x390] ;  /* 0x0000e400ff027b82 */ /* 0x013e240000000a00 */
[----:B0-----:R-:W-:-:S05]  /*68f0*/  IMAD.WIDE.U32 R2, R0, 0x10, R2 ;  /* 0x0000001000027825 */ /* 0x001fca00078e0002 */
[----:B------:R-:W-:Y:S04]  /*6900*/  STG.E.64 desc[UR10][R2.64], R6 ;  /* 0x0000000602007986 */ /* 0x000fe8000c101b0a */
[----:B------:R-:W-:Y:S01]  /*6910*/  STG.E.64 desc[UR10][R2.64+0x8], R4 ;  /* 0x0000080402007986 */ /* 0x000fe2000c101b0a */
[----:B------:R-:W-:Y:S05]  /*6920*/  EXIT ;  /* 0x000000000000794d */ /* 0x000fea0003800000 */
.L_x_234:
        /* <DEDUP_REMOVED lines=13> */
.L_x_721:


//--------------------- .text._ZN6thrust24THRUST_300001_SM_1000_NS8cuda_cub4core6detail13_kernel_agentINS1_8__reduce11ReduceAgentINS0_12zip_iteratorIN4cuda3std3__45tupleIJNS0_10device_ptrIdEENS0_17counting_iteratorIlNS0_11use_defaultESF_SF_EEEEEEEPNSB_IJdlEEESJ_lNS1_9__extrema9arg_max_fIdl10comparatorEEEEJSI_SK_lSO_EEEvDpT0_ --------------------------
	.section	.text._ZN6thrust24THRUST_300001_SM_1000_NS8cuda_cub4core6detail13_kernel_agentINS1_8__reduce11ReduceAgentINS0_12zip_iteratorIN4cuda3std3__45tupleIJNS0_10device_ptrIdEENS0_17counting_iteratorIlNS0_11use_defaultESF_SF_EEEEEEEPNSB_IJdlEEESJ_lNS1_9__extrema9arg_max_fIdl10comparatorEEEEJSI_SK_lSO_EEEvDpT0_,"ax",@progbits
	.align	128
        .global         _ZN6thrust24THRUST_300001_SM_1000_NS8cuda_cub4core6detail13_kernel_agentINS1_8__reduce11ReduceAgentINS0_12zip_iteratorIN4cuda3std3__45tupleIJNS0_10device_ptrIdEENS0_17counting_iteratorIlNS0_11use_defaultESF_SF_EEEEEEEPNSB_IJdlEEESJ_lNS1_9__extrema9arg_max_fIdl10comparatorEEEEJSI_SK_lSO_EEEvDpT0_
        .type           _ZN6thrust24THRUST_300001_SM_1000_NS8cuda_cub4core6detail13_kernel_agentINS1_8__reduce11ReduceAgentINS0_12zip_iteratorIN4cuda3std3__45tupleIJNS0_10device_ptrIdEENS0_17counting_iteratorIlNS0_11use_defaultESF_SF_EEEEEEEPNSB_IJdlEEESJ_lNS1_9__extrema9arg_max_fIdl10comparatorEEEEJSI_SK_lSO_EEEvDpT0_,@function
        .size           _ZN6thrust24THRUST_300001_SM_1000_NS8cuda_cub4core6detail13_kernel_agentINS1_8__reduce11ReduceAgentINS0_12zip_iteratorIN4cuda3std3__45tupleIJNS0_10device_ptrIdEENS0_17counting_iteratorIlNS0_11use_defaultESF_SF_EEEEEEEPNSB_IJdlEEESJ_lNS1_9__extrema9arg_max_fIdl10comparatorEEEEJSI_SK_lSO_EEEvDpT0_,(.L_x_722 - _ZN6thrust24THRUST_300001_SM_1000_NS8cuda_cub4core6detail13_kernel_agentINS1_8__reduce11ReduceAgentINS0_12zip_iteratorIN4cuda3std3__45tupleIJNS0_10device_ptrIdEENS0_17counting_iteratorIlNS0_11use_defaultESF_SF_EEEEEEEPNSB_IJdlEEESJ_lNS1_9__extrema9arg_max_fIdl10comparatorEEEEJSI_SK_lSO_EEEvDpT0_)
        .other          _ZN6thrust24THRUST_300001_SM_1000_NS8cuda_cub4core6detail13_kernel_agentINS1_8__reduce11ReduceAgentINS0_12zip_iteratorIN4cuda3std3__45tupleIJNS0_10device_ptrIdEENS0_17counting_iteratorIlNS0_11use_defaultESF_SF_EEEEEEEPNSB_IJdlEEESJ_lNS1_9__extrema9arg_max_fIdl10comparatorEEEEJSI_SK_lSO_EEEvDpT0_,@"STO_CUDA_ENTRY STV_DEFAULT"
_ZN6thrust24THRUST_300001_SM_1000_NS8cuda_cub4core6detail13_kernel_agentINS1_8__reduce11ReduceAgentINS0_12zip_iteratorIN4cuda3std3__45tupleIJNS0_10device_ptrIdEENS0_17counting_iteratorIlNS0_11use_defaultESF_SF_EEEEEEEPNSB_IJdlEEESJ_lNS1_9__extrema9arg_max_fIdl10comparatorEEEEJSI_SK_lSO_EEEvDpT0_:
.text._ZN6thrust24THRUST_300001_SM_1000_NS8cuda_cub4core6detail13_kernel_agentINS1_8__reduce11ReduceAgentINS0_12zip_iteratorIN4cuda3std3__45tupleIJNS0_10device_ptrIdEENS0_17counting_iteratorIlNS0_11use_defaultESF_SF_EEEEEEEPNSB_IJdlEEESJ_lNS1_9__extrema9arg_max_fIdl10comparatorEEEEJSI_SK_lSO_EEEvDpT0_:
[----:B------:R-:W-:Y:S01]  /*0000*/  LDC R1, c[0x0][0x37c] ;  /* 0x0000df00ff017b82 */ /* 0x000fe20000000800 */
[----:B------:R-:W0:Y:S02]  /*0010*/  LDCU.64 UR4, c[0x0][0x398] ;  /* 0x00007300ff0477ac */ /* 0x000e240008000a00 */
[----:B0-----:R-:W-:-:S04]  /*0020*/  ISETP.NE.U32.AND P0, PT, RZ, UR4, PT ;  /* 0x00000004ff007c0c */ /* 0x001fc8000bf05070 */
[----:B------:R-:W-:-:S13]  /*0030*/  ISETP.NE.AND.EX P0, PT, RZ, UR5, PT, P0 ;  /* 0x00000005ff007c0c */ /* 0x000fda000bf05300 */
[----:B------:R-:W-:Y:S05]  /*0040*/  @!P0 EXIT ;  /* 0x000000000000894d */ /* 0x000fea0003800000 */
[----:B------:R-:W-:Y:S01]  /*0050*/  UISETP.GT.U32.AND UP0, UPT, UR4, 0x4ff, UPT ;  /* 0x000004ff0400788c */ /* 0x000fe2000bf04070 */
[----:B------:R-:W-:Y:S01]  /*0060*/  BSSY.RECONVERGENT B0, `(.L_x_235) ;  /* 0x000063e000007945 */ /* 0x000fe20003800200 */
[----:B------:R-:W0:Y:S02]  /*0070*/  LDCU.64 UR8, c[0x0][0x358] ;  /* 0x00006b00ff0877ac */ /* 0x000e240008000a00 */
[----:B------:R-:W-:-:S09]  /*0080*/  UISETP.GT.AND.EX UP0, UPT, UR5, URZ, UPT, UP0 ;  /* 0x000000ff0500728c */ /* 0x000fd2000bf04300 */
        /* <DEDUP_REMOVED lines=9> */
[----:B------:R-:W1:Y:S01]  /*0120*/  LDC.64 R2, c[0x0][0x380] ;  /* 0x0000e000ff027b82 */ /* 0x000e620000000a00 */
[----:B------:R-:W2:Y:S01]  /*0130*/  LDCU.64 UR6, c[0x0][0x388] ;  /* 0x00007100ff0677ac */ /* 0x000ea20008000a00 */
[----:B-1----:R-:W-:-:S06]  /*0140*/  IMAD.WIDE.U32 R2, R0, 0x8, R2 ;  /* 0x0000000800027825 */ /* 0x002fcc00078e0002 */
[----:B0-----:R-:W5:Y:S01]  /*0150*/  LDG.E.64 R2, desc[UR8][R2.64] ;  /* 0x0000000802027981 */ /* 0x001f62000c1e1b00 */
[C---:B--2---:R-:W-:Y:S01]  /*0160*/  IADD3 R9, P0, PT, R0.reuse, UR6, RZ ;  /* 0x0000000600097c10 */ /* 0x044fe2000ff1e0ff */
[----:B------:R-:W-:-:S04]  /*0170*/  VIADD R10, R0, 0x100 ;  /* 0x00000100000a7836 */ /* 0x000fc80000000000 */
[----:B------:R-:W-:-:S08]  /*0180*/  IMAD.X R8, RZ, RZ, UR7, P0 ;  /* 0x00000007ff087e24 */ /* 0x000fd000080e06ff */
.L_x_238:
[----:B0-----:R-:W-:Y:S05]  /*0190*/  BSYNC.RECONVERGENT B1 ;  /* 0x0000000000017941 */ /* 0x001fea0003800200 */
.L_x_237:
[----:B------:R-:W-:Y:S01]  /*01a0*/  ISETP.GE.AND P0, PT, R10, UR4, PT ;  /* 0x000000040a007c0c */ /* 0x000fe2000bf06270 */
[----:B------:R-:W-:-:S12]  /*01b0*/  BSSY.RECONVERGENT B1, `(.L_x_239) ;  /* 0x00000a9000017945 */ /* 0x000fd80003800200 */
[----:B------:R-:W-:Y:S05]  /*01c0*/  @P0 BRA `(.L_x_240) ;  /* 0x00000008009c0947 */ /* 0x000fea0003800000 */
[----:B------:R-:W-:Y:S01]  /*01d0*/  LOP3.LUT R4, RZ, R10, RZ, 0x33, !PT ;  /* 0x0000000aff047212 */ /* 0x000fe200078e33ff */
[----:B------:R-:W-:Y:S04]  /*01e0*/  BSSY.RECONVERGENT B2, `(.L_x_241) ;  /* 0x0000034000027945 */ /* 0x000fe80003800200 */
[----:B------:R-:W-:-:S05]  /*01f0*/  VIADD R16, R4, UR4 ;  /* 0x0000000404107c36 */ /* 0x000fca0008000000 */
[----:B------:R-:W-:-:S04]  /*0200*/  LOP3.LUT R4, R16, 0x300, RZ, 0xc0, !PT ;  /* 0x0000030010047812 */ /* 0x000fc800078ec0ff */
[----:B------:R-:W-:-:S13]  /*0210*/  ISETP.NE.AND P0, PT, R4, 0x300, PT ;  /* 0x000003000400780c */ /* 0x000fda0003f05270 */
[----:B------:R-:W-:Y:S05]  /*0220*/  @!P0 BRA `(.L_x_242) ;  /* 0x0000000000bc8947 */ /* 0x000fea0003800000 */
[----:B------:R-:W0:Y:S01]  /*0230*/  LDC.64 R4, c[0x0][0x380] ;  /* 0x0000e000ff047b82 */ /* 0x000e220000000a00 */
[----:B------:R-:W1:Y:S01]  /*0240*/  LDCU.64 UR6, c[0x0][0x388] ;  /* 0x00007100ff0677ac */ /* 0x000e620008000a00 */
[----:B------:R-:W-:-:S04]  /*0250*/  LEA.HI R6, R16, 0x1, RZ, 0x18 ;  /* 0x0000000110067811 */ /* 0x000fc800078fc0ff */
[----:B------:R-:W-:-:S05]  /*0260*/  LOP3.LUT R6, R6, 0x3, RZ, 0xc0, !PT ;  /* 0x0000000306067812 */ /* 0x000fca00078ec0ff */
[----:B------:R-:W-:Y:S01]  /*0270*/  IMAD.MOV R11, RZ, RZ, -R6 ;  /* 0x000000ffff0b7224 */ /* 0x000fe200078e0a06 */
[C---:B-1----:R-:W-:Y:S01]  /*0280*/  IADD3 R14, P0, PT, R10.reuse, UR6, RZ ;  /* 0x000000060a0e7c10 */ /* 0x042fe2000ff1e0ff */
[----:B0-----:R-:W-:-:S04]  /*0290*/  IMAD.WIDE.U32 R4, R10, 0x8, R4 ;  /* 0x000000080a047825 */ /* 0x001fc800078e0004 */
[----:B------:R-:W-:Y:S02]  /*02a0*/  IMAD.MOV.U32 R12, RZ, RZ, R4 ;  /* 0x000000ffff0c7224 */ /* 0x000fe400078e0004 */
[----:B------:R-:W-:Y:S02]  /*02b0*/  IMAD.MOV.U32 R13, RZ, RZ, R5 ;  /* 0x000000ffff0d7224 */ /* 0x000fe400078e0005 */
[----:B------:R-:W-:-:S07]  /*02c0*/  IMAD.X R15, RZ, RZ, UR7, P0 ;  /* 0x00000007ff0f7e24 */ /* 0x000fce00080e06ff */
.L_x_245:
        /* <DEDUP_REMOVED lines=31> */
.L_x_244:
[----:B------:R-:W-:Y:S05]  /*04c0*/  BSYNC.RECONVERGENT B3 ;  /* 0x0000000000037941 */ /* 0x000fea0003800200 */
.L_x_243:
[----:B------:R-:W-:Y:S01]  /*04d0*/  IADD3 R14, P0, PT, R14, 0x100, RZ ;  /* 0x000001000e0e7810 */ /* 0x000fe20007f1e0ff */
[----:B------:R-:W-:Y:S02]  /*04e0*/  VIADD R10, R10, 0x100 ;  /* 0x000001000a0a7836 */ /* 0x000fe40000000000 */
[----:B------:R-:W-:Y:S02]  /*04f0*/  IMAD.X R13, RZ, RZ, R13, P3 ;  /* 0x000000ffff0d7224 */ /* 0x000fe400018e060d */
[----:B------:R-:W-:Y:S01]  /*0500*/  IMAD.X R15, RZ, RZ, R15, P0 ;  /* 0x000000ffff0f7224 */ /* 0x000fe200000e060f */
[----:B------:R-:W-:Y:S07]  /*0510*/  @P2 BRA `(.L_x_245) ;  /* 0xfffffffc006c2947 */ /* 0x000fee000383ffff */
.L_x_242:
[----:B------:R-:W-:Y:S05]  /*0520*/  BSYNC.RECONVERGENT B2 ;  /* 0x0000000000027941 */ /* 0x000fea0003800200 */
.L_x_241:
[----:B------:R-:W-:-:S13]  /*0530*/  ISETP.GE.U32.AND P0, PT, R16, 0x300, PT ;  /* 0x000003001000780c */ /* 0x000fda0003f06070 */
[----:B------:R-:W-:Y:S05]  /*0540*/  @!P0 BRA `(.L_x_240) ;  /* 0x0000000400bc8947 */ /* 0x000fea0003800000 */
[----:B------:R-:W0:Y:S01]  /*0550*/  LDC.64 R4, c[0x0][0x380] ;  /* 0x0000e000ff047b82 */ /* 0x000e220000000a00 */
[----:B------:R-:W-:-:S07]  /*0560*/  VIADD R20, R10, 0x200 ;  /* 0x000002000a147836 */ /* 0x000fce0000000000 */
[----:B------:R-:W1:Y:S02]  /*0570*/  LDC.64 R6, c[0x0][0x388] ;  /* 0x0000e200ff067b82 */ /* 0x000e640000000a00 */
.L_x_254:
[----:B------:R-:W-:-:S04]  /*0580*/  VIADD R17, R20, 0xfffffe00 ;  /* 0xfffffe0014117836 */ /* 0x000fc80000000000 */
[----:B0-----:R-:W-:-:S05]  /*0590*/  IMAD.WIDE R24, R17, 0x8, R4 ;  /* 0x0000000811187825 */ /* 0x001fca00078e0204 */
[----:B------:R-:W2:Y:S04]  /*05a0*/  LDG.E.64 R18, desc[UR8][R24.64] ;  /* 0x0000000818127981 */ /* 0x000ea8000c1e1b00 */
[----:B-----5:R0:W5:Y:S04]  /*05b0*/  LDG.E.64 R14, desc[UR8][R24.64+0x800] ;  /* 0x00080008180e7981 */ /* 0x020168000c1e1b00 */
[----:B------:R0:W5:Y:S04]  /*05c0*/  LDG.E.64 R12, desc[UR8][R24.64+0x1000] ;  /* 0x00100008180c7981 */ /* 0x000168000c1e1b00 */
[----:B------:R0:W5:Y:S01]  /*05d0*/  LDG.E.64 R10, desc[UR8][R24.64+0x1800] ;  /* 0x00180008180a7981 */ /* 0x000162000c1e1b00 */
[----:B-1----:R-:W-:Y:S01]  /*05e0*/  IADD3 R26, P1, PT, R17, R6, RZ ;  /* 0x00000006111a7210 */ /* 0x002fe20007f3e0ff */
[----:B------:R-:W-:Y:S01]  /*05f0*/  BSSY.RECONVERGENT B2, `(.L_x_246) ;  /* 0x0000017000027945 */ /* 0x000fe20003800200 */
[----:B------:R-:W-:-:S02]  /*0600*/  VIADD R23, R20, 0xffffff00 ;  /* 0xffffff0014177836 */ /* 0x000fc40000000000 */
[----:B------:R-:W-:Y:S01]  /*0610*/  LEA.HI.X.SX32 R27, R17, R7, 0x1, P1 ;  /* 0x00000007111b7211 */ /* 0x000fe200008f0eff */
[----:B------:R-:W-:-:S04]  /*0620*/  IMAD.MOV.U32 R22, RZ, RZ, R26 ;  /* 0x000000ffff167224 */ /* 0x000fc800078e001a */
        /* <DEDUP_REMOVED lines=19> */
.L_x_247:
[----:B------:R-:W-:Y:S05]  /*0760*/  BSYNC.RECONVERGENT B2 ;  /* 0x0000000000027941 */ /* 0x000fea0003800200 */
.L_x_246:
[----:B-----5:R-:W-:Y:S01]  /*0770*/  DSETP.GEU.AND P0, PT, |R16|, |R14|, PT ;  /* 0x4000000e1000722a */ /* 0x020fe20003f0e200 */
[C---:B------:R-:W-:Y:S01]  /*0780*/  IADD3 R19, P1, PT, R23.reuse, R6, RZ ;  /* 0x0000000617137210 */ /* 0x040fe20007f3e0ff */
[----:B------:R-:W-:Y:S01]  /*0790*/  BSSY.RECONVERGENT B2, `(.L_x_248) ;  /* 0x0000015000027945 */ /* 0x000fe20003800200 */
[----:B------:R-:W-:Y:S02]  /*07a0*/  IMAD.MOV.U32 R2, RZ, RZ, R14 ;  /* 0x000000ffff027224 */ /* 0x000fe400078e000e */
[----:B------:R-:W-:Y:S01]  /*07b0*/  LEA.HI.X.SX32 R18, R23, R7, 0x1, P1 ;  /* 0x0000000717127211 */ /* 0x000fe200008f0eff */
[----:B------:R-:W-:Y:S02]  /*07c0*/  IMAD.MOV.U32 R9, RZ, RZ, R19 ;  /* 0x000000ffff097224 */ /* 0x000fe400078e0013 */
[----:B------:R-:W-:Y:S01]  /*07d0*/  IMAD.MOV.U32 R3, RZ, RZ, R15 ;  /* 0x000000ffff037224 */ /* 0x000fe200078e000f */
[----:B------:R-:W-:-:S05]  /*07e0*/  MOV R8, R18 ;  /* 0x0000001200087202 */ /* 0x000fca0000000f00 */
        /* <DEDUP_REMOVED lines=15> */
.L_x_249:
[----:B------:R-:W-:Y:S05]  /*08e0*/  BSYNC.RECONVERGENT B2 ;  /* 0x0000000000027941 */ /* 0x000fea0003800200 */
.L_x_248:
[----:B------:R-:W-:Y:S01]  /*08f0*/  DSETP.GEU.AND P0, PT, |R2|, |R12|, PT ;  /* 0x4000000c0200722a */ /* 0x000fe20003f0e200 */
[CC--:B------:R-:W-:Y:S01]  /*0900*/  IADD3 R22, P1, PT, R20.reuse, R6.reuse, RZ ;  /* 0x0000000614167210 */ /* 0x0c0fe20007f3e0ff */
[C---:B------:R-:W-:Y:S01]  /*0910*/  VIADD R16, R20.reuse, 0x100 ;  /* 0x0000010014107836 */ /* 0x040fe20000000000 */
[----:B------:R-:W-:Y:S01]  /*0920*/  BSSY.RECONVERGENT B2, `(.L_x_250) ;  /* 0x0000016000027945 */ /* 0x000fe20003800200 */
[----:B------:R-:W-:Y:S01]  /*0930*/  IMAD.MOV.U32 R14, RZ, RZ, R12 ;  /* 0x000000ffff0e7224 */ /* 0x000fe200078e000c */
[----:B------:R-:W-:Y:S01]  /*0940*/  LEA.HI.X.SX32 R19, R20, R7, 0x1, P1 ;  /* 0x0000000714137211 */ /* 0x000fe200008f0eff */
[----:B------:R-:W-:Y:S01]  /*0950*/  IMAD.MOV.U32 R17, RZ, RZ, R22 ;  /* 0x000000ffff117224 */ /* 0x000fe200078e0016 */
[----:B------:R-:W-:Y:S01]  /*0960*/  IADD3 R24, P2, PT, R16, R6, RZ ;  /* 0x0000000610187210 */ /* 0x000fe20007f5e0ff */
[----:B------:R-:W-:Y:S02]  /*0970*/  IMAD.MOV.U32 R15, RZ, RZ, R13 ;  /* 0x000000ffff0f7224 */ /* 0x000fe400078e000d */
[----:B------:R-:W-:-:S04]  /*0980*/  IMAD.MOV.U32 R18, RZ, RZ, R19 ;  /* 0x000000ffff127224 */ /* 0x000fc800078e0013 */
[----:B------:R-:W-:Y:S06]  /*0990*/  @!P0 BRA `(.L_x_251) ;  /* 0x0000000000388947 */ /* 0x000fec0003800000 */
        /* <DEDUP_REMOVED lines=14> */
.L_x_251:
[----:B------:R-:W-:Y:S05]  /*0a80*/  BSYNC.RECONVERGENT B2 ;  /* 0x0000000000027941 */ /* 0x000fea0003800200 */
.L_x_250:
[----:B------:R-:W-:Y:S01]  /*0a90*/  DSETP.GEU.AND P0, PT, |R14|, |R10|, PT ;  /* 0x4000000a0e00722a */ /* 0x000fe20003f0e200 */
[----:B------:R-:W-:Y:S01]  /*0aa0*/  LEA.HI.X.SX32 R13, R16, R7, 0x1, P2 ;  /* 0x00000007100d7211 */ /* 0x000fe200010f0eff */
[----:B------:R-:W-:Y:S01]  /*0ab0*/  BSSY.RECONVERGENT B2, `(.L_x_252) ;  /* 0x0000014000027945 */ /* 0x000fe20003800200 */
[----:B------:R-:W-:Y:S02]  /*0ac0*/  IMAD.MOV.U32 R9, RZ, RZ, R24 ;  /* 0x000000ffff097224 */ /* 0x000fe400078e0018 */
[----:B------:R-:W-:Y:S02]  /*0ad0*/  IMAD.MOV.U32 R2, RZ, RZ, R10 ;  /* 0x000000ffff027224 */ /* 0x000fe400078e000a */
[----:B------:R-:W-:Y:S02]  /*0ae0*/  IMAD.MOV.U32 R8, RZ, RZ, R13 ;  /* 0x000000ffff087224 */ /* 0x000fe400078e000d */
[----:B------:R-:W-:-:S05]  /*0af0*/  IMAD.MOV.U32 R3, RZ, RZ, R11 ;  /* 0x000000ffff037224 */ /* 0x000fca00078e000b */
        /* <DEDUP_REMOVED lines=15> */
.L_x_253:
[----:B------:R-:W-:Y:S05]  /*0bf0*/  BSYNC.RECONVERGENT B2 ;  /* 0x0000000000027941 */ /* 0x000fea0003800200 */
.L_x_252:
[C---:B------:R-:W-:Y:S02]  /*0c00*/  VIADD R10, R20.reuse, 0x200 ;  /* 0x00000200140a7836 */ /* 0x040fe40000000000 */
[----:B------:R-:W-:-:S03]  /*0c10*/  VIADD R20, R20, 0x400 ;  /* 0x0000040014147836 */ /* 0x000fc60000000000 */
[----:B------:R-:W-:-:S13]  /*0c20*/  ISETP.GE.AND P0, PT, R10, UR5, PT ;  /* 0x000000050a007c0c */ /* 0x000fda000bf06270 */
[----:B------:R-:W-:Y:S05]  /*0c30*/  @!P0 BRA `(.L_x_254) ;  /* 0xfffffff800508947 */ /* 0x000fea000383ffff */
.L_x_240:
[----:B------:R-:W-:Y:S05]  /*0c40*/  BSYNC.RECONVERGENT B1 ;  /* 0x0000000000017941 */ /* 0x000fea0003800200 */
.L_x_239:
[----:B------:R-:W0:Y:S02]  /*0c50*/  LDCU UR6, c[0x0][0x398] ;  /* 0x00007300ff0677ac */ /* 0x000e240008000800 */
[----:B0-----:R-:W-:-:S09]  /*0c60*/  UISETP.GE.AND UP0, UPT, UR6, 0x100, UPT ;  /* 0x000001000600788c */ /* 0x001fd2000bf06270 */
[----:B------:R-:W-:Y:S05]  /*0c70*/  BRA.U !UP0, `(.L_x_255) ;  /* 0x0000001508507547 */ /* 0x000fea000b800000 */
        /* <DEDUP_REMOVED lines=32> */
.L_x_257:
[----:B------:R-:W-:Y:S05]  /*0e80*/  BSYNC.RECONVERGENT B1 ;  /* 0x0000000000017941 */ /* 0x000fea0003800200 */
.L_x_256:
        /* <DEDUP_REMOVED lines=31> */
.L_x_259:
[----:B------:R-:W-:Y:S05]  /*1080*/  BSYNC.RECONVERGENT B1 ;  /* 0x0000000000017941 */ /* 0x000fea0003800200 */
.L_x_258:
[----:B------:R-:W-:Y:S01]  /*1090*/  ISETP.GT.AND P0, PT, R10, 0x1b, PT ;  /* 0x0000001b0a00780c */ /* 0x000fe20003f04270 */
[----:B-1----:R1:W1:Y:S01]  /*10a0*/  SHFL.DOWN PT, R6, R2, 0x4, 0x1f ;  /* 0x08801f0002067f89 */ /* 0x00226200000e0000 */
[----:B------:R-:W-:Y:S01]  /*10b0*/  BSSY.RECONVERGENT B1, `(.L_x_260) ;  /* 0x000001d000017945 */ /* 0x000fe20003800200 */
[----:B0-----:R-:W-:Y:S02]  /*10c0*/  IMAD.MOV.U32 R11, RZ, RZ, R8 ;  /* 0x000000ffff0b7224 */ /* 0x001fe400078e0008 */
[----:B--2---:R0:W2:Y:S01]  /*10d0*/  SHFL.DOWN PT, R7, R3, 0x4, 0x1f ;  /* 0x08801f0003077f89 */ /* 0x0040a200000e0000 */
[----:B------:R-:W-:Y:S02]  /*10e0*/  IMAD.MOV.U32 R12, RZ, RZ, R9 ;  /* 0x000000ffff0c7224 */ /* 0x000fe400078e0009 */
[----:B------:R-:W-:Y:S01]  /*10f0*/  IMAD.MOV.U32 R4, RZ, RZ, R2 ;  /* 0x000000ffff047224 */ /* 0x000fe200078e0002 */
[----:B----4-:R0:W4:Y:S01]  /*1100*/  SHFL.DOWN PT, R13, R8, 0x4, 0x1f ;  /* 0x08801f00080d7f89 */ /* 0x01012200000e0000 */
[----:B------:R-:W-:-:S03]  /*1110*/  IMAD.MOV.U32 R5, RZ, RZ, R3 ;  /* 0x000000ffff057224 */ /* 0x000fc600078e0003 */
[----:B---3--:R0:W3:Y:S01]  /*1120*/  SHFL.DOWN PT, R14, R9, 0x4, 0x1f ;  /* 0x08801f00090e7f89 */ /* 0x0080e200000e0000 */
[----:B------:R-:W-:Y:S05]  /*1130*/  @P0 BRA `(.L_x_261) ;  /* 0x0000000000500947 */ /* 0x000fea0003800000 */
[----:B-12---:R-:W-:Y:S01]  /*1140*/  DSETP.GEU.AND P0, PT, |R2|, |R6|, PT ;  /* 0x400000060200722a */ /* 0x006fe20003f0e200 */
[----:B----4-:R-:W-:Y:S02]  /*1150*/  IMAD.MOV.U32 R11, RZ, RZ, R13 ;  /* 0x000000ffff0b7224 */ /* 0x010fe400078e000d */
        /* <DEDUP_REMOVED lines=18> */
.L_x_261:
[----:B------:R-:W-:Y:S05]  /*1280*/  BSYNC.RECONVERGENT B1 ;  /* 0x0000000000017941 */ /* 0x000fea0003800200 */
.L_x_260:
        /* <DEDUP_REMOVED lines=31> */
.L_x_263:
[----:B------:R-:W-:Y:S05]  /*1480*/  BSYNC.RECONVERGENT B1 ;  /* 0x0000000000017941 */ /* 0x000fea0003800200 */
.L_x_262:
[----:B------:R-:W-:Y:S01]  /*1490*/  ISETP.GT.AND P0, PT, R10, 0xf, PT ;  /* 0x0000000f0a00780c */ /* 0x000fe20003f04270 */
[----:B-1----:R1:W1:Y:S01]  /*14a0*/  SHFL.DOWN PT, R4, R2, 0x10, 0x1f ;  /* 0x0a001f0002047f89 */ /* 0x00226200000e0000 */
[----:B------:R-:W-:Y:S01]  /*14b0*/  BSSY.RECONVERGENT B1, `(.L_x_264) ;  /* 0x000001d000017945 */ /* 0x000fe20003800200 */
[----:B---3--:R-:W-:Y:S01]  /*14c0*/  MOV R14, R8 ;  /* 0x00000008000e7202 */ /* 0x008fe20000000f00 */
[----:B------:R-:W-:Y:S01]  /*14d0*/  IMAD.MOV.U32 R15, RZ, RZ, R9 ;  /* 0x000000ffff0f7224 */ /* 0x000fe200078e0009 */
[----:B0-----:R0:W3:Y:S01]  /*14e0*/  SHFL.DOWN PT, R5, R3, 0x10, 0x1f ;  /* 0x0a001f0003057f89 */ /* 0x0010e200000e0000 */
[----:B------:R-:W-:Y:S02]  /*14f0*/  IMAD.MOV.U32 R12, RZ, RZ, R2 ;  /* 0x000000ffff0c7224 */ /* 0x000fe400078e0002 */
[----:B----4-:R-:W-:Y:S01]  /*1500*/  IMAD.MOV.U32 R13, RZ, RZ, R3 ;  /* 0x000000ffff0d7224 */ /* 0x010fe200078e0003 */
[----:B--2---:R0:W2:Y:S04]  /*1510*/  SHFL.DOWN PT, R7, R8, 0x10, 0x1f ;  /* 0x0a001f0008077f89 */ /* 0x0040a800000e0000 */
[----:B------:R0:W4:Y:S01]  /*1520*/  SHFL.DOWN PT, R6, R9, 0x10, 0x1f ;  /* 0x0a001f0009067f89 */ /* 0x00012200000e0000 */
        /* <DEDUP_REMOVED lines=21> */
.L_x_265:
[----:B------:R-:W-:Y:S05]  /*1680*/  BSYNC.RECONVERGENT B1 ;  /* 0x0000000000017941 */ /* 0x000fea0003800200 */
.L_x_264:
        /* <DEDUP_REMOVED lines=11> */
.L_x_267:
[----:B------:R-:W-:Y:S05]  /*1740*/  BSYNC.RECONVERGENT B1 ;  /* 0x0000000000017941 */ /* 0x000fea0003800200 */
.L_x_266:
        /* <DEDUP_REMOVED lines=8> */
[----:B-1234-:R-:W1:Y:S04]  /*17d0*/  LDS.128 R4, [R0+0x20] ;  /* 0x0000200000047984 */ /* 0x01ee680000000c00 */
[----:B------:R2:W3:Y:S04]  /*17e0*/  LDS.64 R2, [R0+0x80] ;  /* 0x0000800000027984 */ /* 0x0004e80000000a00 */
[----:B------:R2:W4:Y:S01]  /*17f0*/  LDS.128 R8, [R0+0x30] ;  /* 0x0000300000087984 */ /* 0x0005220000000c00 */
        /* <DEDUP_REMOVED lines=20> */
.L_x_270:
[----:B------:R-:W-:Y:S05]  /*1940*/  BSYNC.RECONVERGENT B1 ;  /* 0x0000000000017941 */ /* 0x000fea0003800200 */
.L_x_269:
        /* <DEDUP_REMOVED lines=23> */
.L_x_272:
[----:B------:R-:W-:Y:S05]  /*1ac0*/  BSYNC.RECONVERGENT B1 ;  /* 0x0000000000017941 */ /* 0x000fea0003800200 */
.L_x_271:
        /* <DEDUP_REMOVED lines=21> */
.L_x_274:
[----:B------:R-:W-:Y:S05]  /*1c20*/  BSYNC.RECONVERGENT B1 ;  /* 0x0000000000017941 */ /* 0x000fea0003800200 */
.L_x_273:
[----:B------:R0:W1:Y:S01]  /*1c30*/  LDS.128 R8, [R0+0x60] ;  /* 0x0000600000087984 */ /* 0x0000620000000c00 */
[----:B------:R-:W-:Y:S01]  /*1c40*/  DSETP.GEU.AND P0, PT, |R20|, |R14|, PT ;  /* 0x4000000e1400722a */ /* 0x000fe20003f0e200 */
[----:B------:R-:W-:Y:S01]  /*1c50*/  BSSY.RECONVERGENT B1, `(.L_x_275) ;  /* 0x0000015000017945 */ /* 0x000fe20003800200 */
[----:B------:R-:W-:Y:S01]  /*1c60*/  MOV R12, R14 ;  /* 0x0000000e000c7202 */ /* 0x000fe20000000f00 */
        /* <DEDUP_REMOVED lines=19> */
.L_x_276:
[----:B------:R-:W-:Y:S05]  /*1da0*/  BSYNC.RECONVERGENT B1 ;  /* 0x0000000000017941 */ /* 0x000fea0003800200 */
.L_x_275:
        /* <DEDUP_REMOVED lines=21> */
.L_x_278:
[----:B------:R-:W-:Y:S05]  /*1f00*/  BSYNC.RECONVERGENT B1 ;  /* 0x0000000000017941 */ /* 0x000fea0003800200 */
.L_x_277:
        /* <DEDUP_REMOVED lines=21> */
.L_x_280:
[----:B------:R-:W-:Y:S05]  /*2060*/  BSYNC.RECONVERGENT B1 ;  /* 0x0000000000017941 */ /* 0x000fea0003800200 */
.L_x_279:
        /* <DEDUP_REMOVED lines=21> */
.L_x_255:
[----:B------:R-:W0:Y:S01]  /*21c0*/  S2R R4, SR_LANEID ;  /* 0x0000000000047919 */ /* 0x000e220000000000 */
[----:B------:R-:W-:Y:S01]  /*21d0*/  LOP3.LUT R5, R0, 0x3e0, RZ, 0xc0, !PT ;  /* 0x000003e000057812 */ /* 0x000fe200078ec0ff */
[----:B------:R-:W-:Y:S01]  /*21e0*/  BSSY.RECONVERGENT B1, `(.L_x_281) ;  /* 0x0000024000017945 */ /* 0x000fe20003800200 */
[----:B------:R-:W-:Y:S02]  /*21f0*/  IMAD.MOV.U32 R12, RZ, RZ, R9 ;  /* 0x000000ffff0c7224 */ /* 0x000fe400078e0009 */
[----:B------:R-:W-:Y:S02]  /*2200*/  IMAD.MOV.U32 R14, RZ, RZ, R8 ;  /* 0x000000ffff0e7224 */ /* 0x000fe400078e0008 */
[----:B------:R-:W-:Y:S01]  /*2210*/  VIADD R6, R5, 0x20 ;  /* 0x0000002005067836 */ /* 0x000fe20000000000 */
[----:B------:R-:W-:Y:S01]  /*2220*/  LOP3.LUT R5, RZ, R5, RZ, 0x33, !PT ;  /* 0x00000005ff057212 */ /* 0x000fe200078e33ff */
[----:B-----5:R-:W-:-:S03]  /*2230*/  IMAD.MOV.U32 R7, RZ, RZ, R3 ;  /* 0x000000ffff077224 */ /* 0x020fc600078e0003 */
[----:B------:R-:W-:Y:S01]  /*2240*/  ISETP.GT.AND P0, PT, R6, UR6, PT ;  /* 0x0000000606007c0c */ /* 0x000fe2000bf04270 */
[----:B------:R-:W-:Y:S01]  /*2250*/  VIADD R5, R5, UR6 ;  /* 0x0000000605057c36 */ /* 0x000fe20008000000 */
[----:B------:R-:W-:-:S04]  /*2260*/  MOV R6, R2 ;  /* 0x0000000200067202 */ /* 0x000fc80000000f00 */
[----:B------:R-:W-:-:S05]  /*2270*/  SEL R5, R5, 0x1f, P0 ;  /* 0x0000001f05057807 */ /* 0x000fca0000000000 */
[----:B------:R1:W2:Y:S04]  /*2280*/  SHFL.DOWN PT, R10, R2, 0x1, R5 ;  /* 0x08200000020a7989 */ /* 0x0002a800000e0005 */
[----:B------:R1:W3:Y:S04]  /*2290*/  SHFL.DOWN PT, R11, R3, 0x1, R5 ;  /* 0x08200000030b7989 */ /* 0x0002e800000e0005 */
[----:B------:R1:W4:Y:S01]  /*22a0*/  SHFL.DOWN PT, R16, R9, 0x1, R5 ;  /* 0x0820000009107989 */ /* 0x00032200000e0005 */
[----:B0-----:R-:W-:-:S03]  /*22b0*/  ISETP.GE.AND P0, PT, R4, R5, PT ;  /* 0x000000050400720c */ /* 0x001fc60003f06270 */
[----:B------:R1:W0:Y:S10]  /*22c0*/  SHFL.DOWN PT, R13, R8, 0x1, R5 ;  /* 0x08200000080d7989 */ /* 0x00023400000e0005 */
[----:B-1----:R-:W-:Y:S05]  /*22d0*/  @P0 BRA `(.L_x_282) ;  /* 0x0000000000500947 */ /* 0x002fea0003800000 */
[----:B--23--:R-:W-:Y:S01]  /*22e0*/  DSETP.GEU.AND P0, PT, |R2|, |R10|, PT ;  /* 0x4000000a0200722a */ /* 0x00cfe20003f0e200 */
        /* <DEDUP_REMOVED lines=19> */
.L_x_282:
[----:B------:R-:W-:Y:S05]  /*2420*/  BSYNC.RECONVERGENT B1 ;  /* 0x0000000000017941 */ /* 0x000fea0003800200 */
.L_x_281:
[----:B------:R-:W-:Y:S01]  /*2430*/  VIADD R2, R4, 0x2 ;  /* 0x0000000204027836 */ /* 0x000fe20000000000 */
[----:B------:R1:W1:Y:S01]  /*2440*/  SHFL.DOWN PT, R8, R6, 0x2, R5 ;  /* 0x0840000006087989 */ /* 0x00026200000e0005 */
[----:B------:R-:W-:Y:S01]  /*2450*/  BSSY.RECONVERGENT B1, `(.L_x_283) ;  /* 0x000001e000017945 */ /* 0x000fe20003800200 */
[----:B--2---:R-:W-:Y:S02]  /*2460*/  IMAD.MOV.U32 R10, RZ, RZ, R12 ;  /* 0x000000ffff0a7224 */ /* 0x004fe400078e000c */
[----:B------:R-:W-:Y:S01]  /*2470*/  ISETP.GT.AND P0, PT, R2, R5, PT ;  /* 0x000000050200720c */ /* 0x000fe20003f04270 */
[----:B------:R2:W1:Y:S01]  /*2480*/  SHFL.DOWN PT, R9, R7, 0x2, R5 ;  /* 0x0840000007097989 */ /* 0x00046200000e0005 */
[----:B----4-:R-:W-:Y:S02]  /*2490*/  IMAD.MOV.U32 R16, RZ, RZ, R14 ;  /* 0x000000ffff107224 */ /* 0x010fe400078e000e */
[----:B------:R-:W-:Y:S01]  /*24a0*/  IMAD.MOV.U32 R2, RZ, RZ, R6 ;  /* 0x000000ffff027224 */ /* 0x000fe200078e0006 */
[----:B---3--:R2:W3:Y:S01]  /*24b0*/  SHFL.DOWN PT, R11, R12, 0x2, R5 ;  /* 0x084000000c0b7989 */ /* 0x0084e200000e0005 */
[----:B------:R-:W-:-:S03]  /*24c0*/  IMAD.MOV.U32 R3, RZ, RZ, R7 ;  /* 0x000000ffff037224 */ /* 0x000fc600078e0007 */
[----:B0-----:R2:W0:Y:S04]  /*24d0*/  SHFL.DOWN PT, R13, R14, 0x2, R5 ;  /* 0x084000000e0d7989 */ /* 0x00142800000e0005 */
        /* <DEDUP_REMOVED lines=21> */
.L_x_284:
[----:B------:R-:W-:Y:S05]  /*2630*/  BSYNC.RECONVERGENT B1 ;  /* 0x0000000000017941 */ /* 0x000fea0003800200 */
.L_x_283:
[----:B-1----:R-:W-:Y:S01]  /*2640*/  VIADD R6, R4, 0x4 ;  /* 0x0000000404067836 */ /* 0x002fe20000000000 */
[----:B------:R1:W4:Y:S01]  /*2650*/  SHFL.DOWN PT, R8, R2, 0x4, R5 ;  /* 0x0880000002087989 */ /* 0x00032200000e0005 */
[----:B------:R-:W-:Y:S01]  /*2660*/  BSSY.RECONVERGENT B1, `(.L_x_285) ;  /* 0x000001e000017945 */ /* 0x000fe20003800200 */
[----:B--2---:R-:W-:Y:S02]  /*2670*/  IMAD.MOV.U32 R12, RZ, RZ, R10 ;  /* 0x000000ffff0c7224 */ /* 0x004fe400078e000a */
[----:B------:R-:W-:Y:S01]  /*2680*/  ISETP.GT.AND P0, PT, R6, R5, PT ;  /* 0x000000050600720c */ /* 0x000fe20003f04270 */
[----:B------:R1:W2:Y:S01]  /*2690*/  SHFL.DOWN PT, R9, R3, 0x4, R5 ;  /* 0x0880000003097989 */ /* 0x0002a200000e0005 */
[----:B------:R-:W-:Y:S02]  /*26a0*/  IMAD.MOV.U32 R14, RZ, RZ, R16 ;  /* 0x000000ffff0e7224 */ /* 0x000fe400078e0010 */
[----:B------:R-:W-:Y:S01]  /*26b0*/  IMAD.MOV.U32 R6, RZ, RZ, R2 ;  /* 0x000000ffff067224 */ /* 0x000fe200078e0002 */
[----:B---3--:R1:W3:Y:S01]  /*26c0*/  SHFL.DOWN PT, R11, R10, 0x4, R5 ;  /* 0x088000000a0b7989 */ /* 0x0082e200000e0005 */
[----:B------:R-:W-:-:S03]  /*26d0*/  IMAD.MOV.U32 R7, RZ, RZ, R3 ;  /* 0x000000ffff077224 */ /* 0x000fc600078e0003 */
[----:B0-----:R1:W0:Y:S04]  /*26e0*/  SHFL.DOWN PT, R13, R16, 0x4, R5 ;  /* 0x08800000100d7989 */ /* 0x00122800000e0005 */
[----:B------:R-:W-:Y:S05]  /*26f0*/  @P0 BRA `(.L_x_286) ;  /* 0x0000000000500947 */ /* 0x000fea0003800000 */
[----:B--2-4-:R-:W-:Y:S01]  /*2700*/  DSETP.GEU.AND P0, PT, |R2|, |R8|, PT ;  /* 0x400000080200722a */ /* 0x014fe20003f0e200 */
        /* <DEDUP_REMOVED lines=19> */
.L_x_286:
[----:B------:R-:W-:Y:S05]  /*2840*/  BSYNC.RECONVERGENT B1 ;  /* 0x0000000000017941 */ /* 0x000fea0003800200 */
.L_x_285:
[----:B-1----:R-:W-:Y:S01]  /*2850*/  IADD3 R2, PT, PT, R4, 0x8, RZ ;  /* 0x0000000804027810 */ /* 0x002fe20007ffe0ff */
[----:B----4-:R1:W4:Y:S01]  /*2860*/  SHFL.DOWN PT, R8, R6, 0x8, R5 ;  /* 0x0900000006087989 */ /* 0x01032200000e0005 */
[----:B------:R-:W-:Y:S01]  /*2870*/  BSSY.RECONVERGENT B1, `(.L_x_287) ;  /* 0x000001e000017945 */ /* 0x000fe20003800200 */
[----:B------:R-:W-:Y:S01]  /*2880*/  IMAD.MOV.U32 R10, RZ, RZ, R12 ;  /* 0x000000ffff0a7224 */ /* 0x000fe200078e000c */
[----:B------:R-:W-:Y:S01]  /*2890*/  ISETP.GT.AND P0, PT, R2, R5, PT ;  /* 0x000000050200720c */ /* 0x000fe20003f04270 */
[----:B--2---:R1:W2:Y:S01]  /*28a0*/  SHFL.DOWN PT, R9, R7, 0x8, R5 ;  /* 0x0900000007097989 */ /* 0x0042a200000e0005 */
        /* <DEDUP_REMOVED lines=26> */
.L_x_288:
[----:B------:R-:W-:Y:S05]  /*2a50*/  BSYNC.RECONVERGENT B1 ;  /* 0x0000000000017941 */ /* 0x000fea0003800200 */
.L_x_287:
[----:B----4-:R-:W-:Y:S01]  /*2a60*/  VIADD R8, R4, 0x10 ;  /* 0x0000001004087836 */ /* 0x010fe20000000000 */
[----:B-1----:R1:W4:Y:S01]  /*2a70*/  SHFL.DOWN PT, R6, R2, 0x10, R5 ;  /* 0x0a00000002067989 */ /* 0x00232200000e0005 */
[----:B------:R-:W-:Y:S01]  /*2a80*/  BSSY.RECONVERGENT B1, `(.L_x_289) ;  /* 0x000001e000017945 */ /* 0x000fe20003800200 */
[----:B------:R-:W-:Y:S02]  /*2a90*/  IMAD.MOV.U32 R14, RZ, RZ, R10 ;  /* 0x000000ffff0e7224 */ /* 0x000fe400078e000a */
[----:B------:R-:W-:Y:S01]  /*2aa0*/  ISETP.GT.AND P0, PT, R8, R5, PT ;  /* 0x000000050800720c */ /* 0x000fe20003f04270 */
[----:B------:R1:W1:Y:S01]  /*2ab0*/  SHFL.DOWN PT, R7, R3, 0x10, R5 ;  /* 0x0a00000003077989 */ /* 0x00026200000e0005 */
[----:B------:R-:W-:Y:S02]  /*2ac0*/  IMAD.MOV.U32 R15, RZ, RZ, R16 ;  /* 0x000000ffff0f7224 */ /* 0x000fe400078e0010 */
[----:B------:R-:W-:Y:S01]  /*2ad0*/  IMAD.MOV.U32 R12, RZ, RZ, R2 ;  /* 0x000000ffff0c7224 */ /* 0x000fe200078e0002 */
[----:B--2---:R2:W1:Y:S01]  /*2ae0*/  SHFL.DOWN PT, R9, R10, 0x10, R5 ;  /* 0x0a0000000a097989 */ /* 0x00446200000e0005 */
[----:B0-----:R-:W-:-:S03]  /*2af0*/  IMAD.MOV.U32 R13, RZ, RZ, R3 ;  /* 0x000000ffff0d7224 */ /* 0x001fc600078e0003 */
[----:B---3--:R2:W0:Y:S04]  /*2b00*/  SHFL.DOWN PT, R11, R16, 0x10, R5 ;  /* 0x0a000000100b7989 */ /* 0x00842800000e0005 */
[----:B------:R-:W-:Y:S05]  /*2b10*/  @P0 BRA `(.L_x_290) ;  /* 0x0000000000500947 */ /* 0x000fea0003800000 */
[----:B-1--4-:R-:W-:Y:S01]  /*2b20*/  DSETP.GEU.AND P0, PT, |R2|, |R6|, PT ;  /* 0x400000060200722a */ /* 0x012fe20003f0e200 */
[----:B------:R-:W-:Y:S02]  /*2b30*/  IMAD.MOV.U32 R14, RZ, RZ, R9 ;  /* 0x000000ffff0e7224 */ /* 0x000fe400078e0009 */
        /* <DEDUP_REMOVED lines=18> */
.L_x_290:
[----:B------:R-:W-:Y:S05]  /*2c60*/  BSYNC.RECONVERGENT B1 ;  /* 0x0000000000017941 */ /* 0x000fea0003800200 */
.L_x_289:
[----:B------:R-:W-:Y:S01]  /*2c70*/  ISETP.NE.AND P0, PT, R4, RZ, PT ;  /* 0x000000ff0400720c */ /* 0x000fe20003f05270 */
[----:B------:R-:W-:-:S12]  /*2c80*/  BSSY.RECONVERGENT B1, `(.L_x_291) ;  /* 0x000000a000017945 */ /* 0x000fd80003800200 */
[----:B------:R-:W-:Y:S05]  /*2c90*/  @P0 BRA `(.L_x_292) ;  /* 0x0000000000200947 */ /* 0x000fea0003800000 */
[----:B------:R-:W3:Y:S01]  /*2ca0*/  S2R R4, SR_CgaCtaId ;  /* 0x0000000000047919 */ /* 0x000ee20000008800 */
[----:B-1----:R-:W-:Y:S02]  /*2cb0*/  MOV R3, 0x400 ;  /* 0x0000040000037802 */ /* 0x002fe40000000f00 */
[----:B------:R-:W-:-:S04]  /*2cc0*/  SHF.R.U32.HI R2, RZ, 0x1, R0 ;  /* 0x00000001ff027819 */ /* 0x000fc80000011600 */
[----:B------:R-:W-:Y:S02]  /*2cd0*/  LOP3.LUT R2, R2, 0x1f0, RZ, 0xc0, !PT ;  /* 0x000001f002027812 */ /* 0x000fe400078ec0ff */
[----:B---3--:R-:W-:-:S05]  /*2ce0*/  LEA R3, R4, R3, 0x18 ;  /* 0x0000000304037211 */ /* 0x008fca00078ec0ff */
[----:B------:R-:W-:-:S05]  /*2cf0*/  IMAD.IADD R3, R2, 0x1, R3 ;  /* 0x0000000102037824 */ /* 0x000fca00078e0203 */
[----:B------:R3:W-:Y:S04]  /*2d00*/  STS.64 [R3+0x10], R14 ;  /* 0x0000100e03007388 */ /* 0x0007e80000000a00 */
[----:B------:R3:W-:Y:S02]  /*2d10*/  STS.64 [R3+0x8], R12 ;  /* 0x0000080c03007388 */ /* 0x0007e40000000a00 */
.L_x_292:
[----:B------:R-:W-:Y:S05]  /*2d20*/  BSYNC.RECONVERGENT B1 ;  /* 0x0000000000017941 */ /* 0x000fea0003800200 */
.L_x_291:
[----:B------:R-:W-:Y:S01]  /*2d30*/  BAR.SYNC.DEFER_BLOCKING 0x0 ;  /* 0x0000000000007b1d */ /* 0x000fe20000010000 */
[----:B------:R-:W-:-:S13]  /*2d40*/  ISETP.NE.AND P1, PT, R0, RZ, PT ;  /* 0x000000ff0000720c */ /* 0x000fda0003f25270 */
[----:B------:R-:W-:Y:S05]  /*2d50*/  @P1 BRA `(.L_x_268) ;  /* 0x0000003400b81947 */ /* 0x000fea0003800000 */
[----:B------:R-:W-:Y:S01]  /*2d60*/  UISETP.GE.AND UP0, UPT, UR6, 0x21, UPT ;  /* 0x000000210600788c */ /* 0x000fe2000bf06270 */
[----:B0-----:R-:W-:Y:S02]  /*2d70*/  IMAD.MOV.U32 R11, RZ, RZ, R14 ;  /* 0x000000ffff0b7224 */ /* 0x001fe400078e000e */
[----:B------:R-:W-:Y:S02]  /*2d80*/  IMAD.MOV.U32 R8, RZ, RZ, R15 ;  /* 0x000000ffff087224 */ /* 0x000fe400078e000f */
[----:B-1----:R-:W-:Y:S02]  /*2d90*/  IMAD.MOV.U32 R2, RZ, RZ, R12 ;  /* 0x000000ffff027224 */ /* 0x002fe400078e000c */
[----:B---3--:R-:W-:Y:S02]  /*2da0*/  IMAD.MOV.U32 R3, RZ, RZ, R13 ;  /* 0x000000ffff037224 */ /* 0x008fe400078e000d */
[----:B------:R-:W-:Y:S05]  /*2db0*/  BRA.U !UP0, `(.L_x_293) ;  /* 0x00000001086c7547 */ /* 0x000fea000b800000 */
[----:B------:R-:W0:Y:S01]  /*2dc0*/  S2UR UR5, SR_CgaCtaId ;  /* 0x00000000000579c3 */ /* 0x000e220000008800 */
[----:B------:R-:W-:Y:S01]  /*2dd0*/  UMOV UR4, 0x400 ;  /* 0x0000040000047882 */ /* 0x000fe20000000000 */
[----:B------:R-:W-:Y:S01]  /*2de0*/  BSSY.RECONVERGENT B1, `(.L_x_293) ;  /* 0x0000018000017945 */ /* 0x000fe20003800200 */
[----:B0-----:R-:W-:-:S09]  /*2df0*/  ULEA UR4, UR5, UR4, 0x18 ;  /* 0x0000000405047291 */ /* 0x001fd2000f8ec0ff */
[----:B--2---:R-:W0:Y:S04]  /*2e00*/  LDS.64 R4, [UR4+0x18] ;  /* 0x00001804ff047984 */ /* 0x004e280008000a00 */
        /* <DEDUP_REMOVED lines=21> */
.L_x_294:
[----:B------:R-:W-:Y:S05]  /*2f60*/  BSYNC.RECONVERGENT B1 ;  /* 0x0000000000017941 */ /* 0x000fea0003800200 */
.L_x_293:
[----:B------:R-:W-:Y:S01]  /*2f70*/  UISETP.GE.AND UP0, UPT, UR6, 0x41, UPT ;  /* 0x000000410600788c */ /* 0x000fe2000bf06270 */
[----:B------:R-:W-:Y:S02]  /*2f80*/  IMAD.MOV.U32 R9, RZ, RZ, R11 ;  /* 0x000000ffff097224 */ /* 0x000fe400078e000b */
[----:B------:R-:W-:Y:S02]  /*2f90*/  IMAD.MOV.U32 R0, RZ, RZ, R8 ;  /* 0x000000ffff007224 */ /* 0x000fe400078e0008 */
[----:B------:R-:W-:Y:S02]  /*2fa0*/  IMAD.MOV.U32 R4, RZ, RZ, R2 ;  /* 0x000000ffff047224 */ /* 0x000fe400078e0002 */
[----:B--2---:R-:W-:Y:S02]  /*2fb0*/  IMAD.MOV.U32 R5, RZ, RZ, R3 ;  /* 0x000000ffff057224 */ /* 0x004fe400078e0003 */
[----:B------:R-:W-:Y:S05]  /*2fc0*/  BRA.U !UP0, `(.L_x_295) ;  /* 0x00000001086c7547 */ /* 0x000fea000b800000 */
[----:B------:R-:W0:Y:S01]  /*2fd0*/  S2UR UR5, SR_CgaCtaId ;  /* 0x00000000000579c3 */ /* 0x000e220000008800 */
[----:B------:R-:W-:Y:S01]  /*2fe0*/  UMOV UR4, 0x400 ;  /* 0x0000040000047882 */ /* 0x000fe20000000000 */
[----:B------:R-:W-:Y:S01]  /*2ff0*/  BSSY.RECONVERGENT B1, `(.L_x_295) ;  /* 0x0000018000017945 */ /* 0x000fe20003800200 */
[----:B0-----:R-:W-:-:S09]  /*3000*/  ULEA UR4, UR5, UR4, 0x18 ;  /* 0x0000000405047291 */ /* 0x001fd2000f8ec0ff */
[----:B----4-:R-:W0:Y:S04]  /*3010*/  LDS.64 R6, [UR4+0x28] ;  /* 0x00002804ff067984 */ /* 0x010e280008000a00 */
        /* <DEDUP_REMOVED lines=21> */
.L_x_296:
[----:B------:R-:W-:Y:S05]  /*3170*/  BSYNC.RECONVERGENT B1 ;  /* 0x0000000000017941 */ /* 0x000fea0003800200 */
.L_x_295:
        /* <DEDUP_REMOVED lines=32> */
.L_x_298:
[----:B------:R-:W-:Y:S05]  /*3380*/  BSYNC.RECONVERGENT B1 ;  /* 0x0000000000017941 */ /* 0x000fea0003800200 */
.L_x_297:
        /* <DEDUP_REMOVED lines=32> */
.L_x_300:
[----:B------:R-:W-:Y:S05]  /*3590*/  BSYNC.RECONVERGENT B1 ;  /* 0x0000000000017941 */ /* 0x000fea0003800200 */
.L_x_299:
        /* <DEDUP_REMOVED lines=32> */
.L_x_302:
[----:B------:R-:W-:Y:S05]  /*37a0*/  BSYNC.RECONVERGENT B1 ;  /* 0x0000000000017941 */ /* 0x000fea0003800200 */
.L_x_301:
        /* <DEDUP_REMOVED lines=32> */
.L_x_304:
[----:B------:R-:W-:Y:S05]  /*39b0*/  BSYNC.RECONVERGENT B1 ;  /* 0x0000000000017941 */ /* 0x000fea0003800200 */
.L_x_303:
        /* <DEDUP_REMOVED lines=32> */
.L_x_236:
[----:B------:R-:W1:Y:S01]  /*3bc0*/  S2R R0, SR_TID.X ;  /* 0x0000000000007919 */ /* 0x000e620000002100 */
[----:B------:R-:W1:Y:S01]  /*3bd0*/  LDC.64 R2, c[0x0][0x380] ;  /* 0x0000e000ff027b82 */ /* 0x000e620000000a00 */
[----:B------:R-:W2:Y:S01]  /*3be0*/  LDCU.64 UR6, c[0x0][0x388] ;  /* 0x00007100ff0677ac */ /* 0x000ea20008000a00 */
[----:B-1----:R-:W-:-:S05]  /*3bf0*/  IMAD.WIDE.U32 R2, R0, 0x8, R2 ;  /* 0x0000000800027825 */ /* 0x002fca00078e0002 */
[----:B0-----:R-:W3:Y:S04]  /*3c00*/  LDG.E.64 R4, desc[UR8][R2.64] ;  /* 0x0000000802047981 */ /* 0x001ee8000c1e1b00 */
[----:B------:R-:W3:Y:S04]  /*3c10*/  LDG.E.64 R6, desc[UR8][R2.64+0x800] ;  /* 0x0008000802067981 */ /* 0x000ee8000c1e1b00 */
[----:B------:R-:W4:Y:S04]  /*3c20*/  LDG.E.64 R8, desc[UR8][R2.64+0x1000] ;  /* 0x0010000802087981 */ /* 0x000f28000c1e1b00 */
[----:B------:R-:W5:Y:S04]  /*3c30*/  LDG.E.64 R12, desc[UR8][R2.64+0x1800] ;  /* 0x00180008020c7981 */ /* 0x000f68000c1e1b00 */
[----:B------:R-:W5:Y:S01]  /*3c40*/  LDG.E.64 R10, desc[UR8][R2.64+0x2000] ;  /* 0x00200008020a7981 */ /* 0x000f62000c1e1b00 */
[----:B------:R-:W-:Y:S01]  /*3c50*/  BSSY.RECONVERGENT B1, `(.L_x_305) ;  /* 0x000001c000017945 */ /* 0x000fe20003800200 */
[----:B---3--:R-:W-:-:S06]  /*3c60*/  DSETP.GEU.AND P0, PT, |R4|, |R6|, PT ;  /* 0x400000060400722a */ /* 0x008fcc0003f0e200 */
[----:B------:R-:W-:Y:S02]  /*3c70*/  FSEL R4, R4, R6, P0 ;  /* 0x0000000604047208 */ /* 0x000fe40000000000 */
[----:B------:R-:W-:Y:S01]  /*3c80*/  FSEL R5, R5, R7, P0 ;  /* 0x0000000705057208 */ /* 0x000fe20000000000 */
[C---:B------:R-:W-:Y:S01]  /*3c90*/  VIADD R7, R0.reuse, 0x200 ;  /* 0x0000020000077836 */ /* 0x040fe20000000000 */
[----:B------:R-:W-:-:S04]  /*3ca0*/  LOP3.LUT R6, R0, 0x400, RZ, 0xfc, !PT ;  /* 0x0000040000067812 */ /* 0x000fc800078efcff */
[----:B----4-:R-:W-:Y:S01]  /*3cb0*/  DSETP.GEU.AND P1, PT, |R4|, |R8|, PT ;  /* 0x400000080400722a */ /* 0x010fe20003f2e200 */
[----:B--2---:R-:W-:-:S05]  /*3cc0*/  IADD3 R17, P4, PT, R6, UR6, RZ ;  /* 0x0000000606117c10 */ /* 0x004fca000ff9e0ff */
[----:B------:R-:W-:Y:S01]  /*3cd0*/  FSEL R4, R4, R8, P1 ;  /* 0x0000000804047208 */ /* 0x000fe20000800000 */
[----:B------:R-:W-:Y:S01]  /*3ce0*/  IMAD.X R16, RZ, RZ, UR7, P4 ;  /* 0x00000007ff107e24 */ /* 0x000fe2000a0e06ff */
[----:B------:R-:W-:Y:S01]  /*3cf0*/  FSEL R5, R5, R9, P1 ;  /* 0x0000000905057208 */ /* 0x000fe20000800000 */
[----:B------:R-:W-:-:S05]  /*3d00*/  VIADD R9, R0, 0x100 ;  /* 0x0000010000097836 */ /* 0x000fca0000000000 */
[----:B-----5:R-:W-:Y:S01]  /*3d10*/  DSETP.GEU.AND P2, PT, |R4|, |R12|, PT ;  /* 0x4000000c0400722a */ /* 0x020fe20003f4e200 */
[----:B------:R-:W-:-:S05]  /*3d20*/  @P1 SEL R7, R0, R9, P0 ;  /* 0x0000000900071207 */ /* 0x000fca0000000000 */
[----:B------:R-:W-:Y:S02]  /*3d30*/  FSEL R4, R4, R12, P2 ;  /* 0x0000000c04047208 */ /* 0x000fe40001000000 */
[----:B------:R-:W-:-:S06]  /*3d40*/  FSEL R5, R5, R13, P2 ;  /* 0x0000000d05057208 */ /* 0x000fcc0001000000 */
[----:B------:R-:W-:Y:S01]  /*3d50*/  DSETP.GEU.AND P3, PT, |R4|, |R10|, PT ;  /* 0x4000000a0400722a */ /* 0x000fe20003f6e200 */
[----:B------:R-:W-:-:S13]  /*3d60*/  @!P2 VIADD R7, R0, 0x300 ;  /* 0x000003000007a836 */ /* 0x000fda0000000000 */
[----:B------:R-:W-:Y:S05]  /*3d70*/  @!P3 BRA `(.L_x_306) ;  /* 0x000000000024b947 */ /* 0x000fea0003800000 */
[C---:B------:R-:W-:Y:S02]  /*3d80*/  ISETP.GE.U32.AND P0, PT, R7.reuse, R6, PT ;  /* 0x000000060700720c */ /* 0x040fe40003f06070 */
[----:B------:R-:W-:Y:S02]  /*3d90*/  IADD3 R6, P1, PT, R7, UR6, RZ ;  /* 0x0000000607067c10 */ /* 0x000fe4000ff3e0ff */
[----:B------:R-:W-:-:S03]  /*3da0*/  ISETP.GE.U32.AND.EX P0, PT, RZ, RZ, PT, P0 ;  /* 0x000000ffff00720c */ /* 0x000fc60003f06100 */
[----:B------:R-:W-:-:S10]  /*3db0*/  IMAD.X R7, RZ, RZ, UR7, P1 ;  /* 0x00000007ff077e24 */ /* 0x000fd400088e06ff */
[----:B------:R-:W-:-:S06]  /*3dc0*/  DSETP.LT.OR P0, PT, |R10|, |R4|, !P0 ;  /* 0x400000040a00722a */ /* 0x000fcc0004701600 */
[----:B------:R-:W-:Y:S02]  /*3dd0*/  FSEL R10, R4, R10, P0 ;  /* 0x0000000a040a7208 */ /* 0x000fe40000000000 */
[----:B------:R-:W-:Y:S02]  /*3de0*/  FSEL R11, R5, R11, P0 ;  /* 0x0000000b050b7208 */ /* 0x000fe40000000000 */
[----:B------:R-:W-:Y:S02]  /*3df0*/  SEL R17, R6, R17, P0 ;  /* 0x0000001106117207 */ /* 0x000fe40000000000 */
[----:B------:R-:W-:-:S07]  /*3e00*/  SEL R16, R7, R16, P0 ;  /* 0x0000001007107207 */ /* 0x000fce0000000000 */
.L_x_306:
[----:B------:R-:W-:Y:S05]  /*3e10*/  BSYNC.RECONVERGENT B1 ;  /* 0x0000000000017941 */ /* 0x000fea0003800200 */
.L_x_305:
[----:B------:R-:W-:Y:S01]  /*3e20*/  UISETP.GE.U32.AND UP0, UPT, UR4, 0xa00, UPT ;  /* 0x00000a000400788c */ /* 0x000fe2000bf06070 */
[----:B------:R-:W-:Y:S02]  /*3e30*/  IMAD.MOV.U32 R19, RZ, RZ, 0x500 ;  /* 0x00000500ff137424 */ /* 0x000fe400078e00ff */
[----:B------:R-:W-:Y:S01]  /*3e40*/  IMAD.MOV.U32 R18, RZ, RZ, RZ ;  /* 0x000000ffff127224 */ /* 0x000fe200078e00ff */
[----:B------:R-:W-:-:S09]  /*3e50*/  UISETP.GE.U32.AND.EX UP0, UPT, UR5, URZ, UPT, UP0 ;  /* 0x000000ff0500728c */ /* 0x000fd2000bf06100 */
[----:B------:R-:W-:Y:S05]  /*3e60*/  BRA.U !UP0, `(.L_x_307) ;  /* 0x0000000508587547 */ /* 0x000fea000b800000 */
[----:B------:R-:W-:Y:S01]  /*3e70*/  IMAD.MOV.U32 R12, RZ, RZ, R10 ;  /* 0x000000ffff0c7224 */ /* 0x000fe200078e000a */
[----:B------:R-:W0:Y:S01]  /*3e80*/  LDCU.64 UR6, c[0x0][0x388] ;  /* 0x00007100ff0677ac */ /* 0x000e220008000a00 */
[----:B------:R-:W-:Y:S02]  /*3e90*/  IMAD.MOV.U32 R13, RZ, RZ, R11 ;  /* 0x000000ffff0d7224 */ /* 0x000fe400078e000b */
[----:B------:R-:W-:Y:S01]  /*3ea0*/  IMAD.MOV.U32 R21, RZ, RZ, 0x500 ;  /* 0x00000500ff157424 */ /* 0x000fe200078e00ff */
[----:B------:R-:W1:Y:S01]  /*3eb0*/  LDCU.64 UR4, c[0x0][0x398] ;  /* 0x00007300ff0477ac */ /* 0x000e620008000a00 */
[----:B------:R-:W-:-:S07]  /*3ec0*/  IMAD.MOV.U32 R19, RZ, RZ, RZ ;  /* 0x000000ffff137224 */ /* 0x000fce00078e00ff */
.L_x_308:
[----:B------:R-:W-:-:S04]  /*3ed0*/  LEA R24, P0, R21, R2, 0x3 ;  /* 0x0000000215187211 */ /* 0x000fc800078018ff */
[----:B------:R-:W-:-:S05]  /*3ee0*/  LEA.HI.X R25, R21, R3, R19, 0x3, P0 ;  /* 0x0000000315197211 */ /* 0x000fca00000f1c13 */
[----:B------:R-:W2:Y:S04]  /*3ef0*/  LDG.E.64 R14, desc[UR8][R24.64] ;  /* 0x00000008180e7981 */ /* 0x000ea8000c1e1b00 */
[----:B------:R-:W3:Y:S04]  /*3f00*/  LDG.E.64 R8, desc[UR8][R24.64+0x800] ;  /* 0x0008000818087981 */ /* 0x000ee8000c1e1b00 */
[----:B------:R-:W4:Y:S04]  /*3f10*/  LDG.E.64 R6, desc[UR8][R24.64+0x1000] ;  /* 0x0010000818067981 */ /* 0x000f28000c1e1b00 */
[----:B------:R-:W5:Y:S04]  /*3f20*/  LDG.E.64 R4, desc[UR8][R24.64+0x1800] ;  /* 0x0018000818047981 */ /* 0x000f68000c1e1b00 */
[----:B------:R-:W5:Y:S01]  /*3f30*/  LDG.E.64 R10, desc[UR8][R24.64+0x2000] ;  /* 0x00200008180a7981 */ /* 0x000f62000c1e1b00 */
[----:B0-----:R-:W-:-:S04]  /*3f40*/  IADD3 R20, P0, P1, R21, UR6, R0 ;  /* 0x0000000615147c10 */ /* 0x001fc8000f91e000 */
[----:B------:R-:W-:Y:S01]  /*3f50*/  IADD3.X R18, PT, PT, R19, UR7, RZ, P0, P1 ;  /* 0x0000000713127c10 */ /* 0x000fe200087e24ff */
[----:B------:R-:W-:-:S04]  /*3f60*/  IMAD.MOV.U32 R22, RZ, RZ, R20 ;  /* 0x000000ffff167224 */ /* 0x000fc800078e0014 */
[----:B------:R-:W-:Y:S01]  /*3f70*/  IMAD.MOV.U32 R23, RZ, RZ, R18 ;  /* 0x000000ffff177224 */ /* 0x000fe200078e0012 */
[----:B--2---:R-:W-:-:S14]  /*3f80*/  DSETP.GEU.AND P2, PT, |R12|, |R14|, PT ;  /* 0x4000000e0c00722a */ /* 0x004fdc0003f4e200 */
[----:B------:R-:W-:-:S04]  /*3f90*/  @P2 ISETP.GE.U32.AND P0, PT, R17, R22, PT ;  /* 0x000000161100220c */ /* 0x000fc80003f06070 */
[----:B------:R-:W-:-:S13]  /*3fa0*/  @P2 ISETP.GE.AND.EX P0, PT, R16, R23, PT, P0 ;  /* 0x000000171000220c */ /* 0x000fda0003f06300 */
[----:B------:R-:W-:-:S06]  /*3fb0*/  @P2 DSETP.LT.OR P0, PT, |R14|, |R12|, !P0 ;  /* 0x4000000c0e00222a */ /* 0x000fcc0004701600 */
[----:B------:R-:W-:Y:S02]  /*3fc0*/  @P2 FSEL R13, R13, R15, P0 ;  /* 0x0000000f0d0d2208 */ /* 0x000fe40000000000 */
[----:B------:R-:W-:Y:S02]  /*3fd0*/  @P2 FSEL R12, R12, R14, P0 ;  /* 0x0000000e0c0c2208 */ /* 0x000fe40000000000 */
[----:B------:R-:W-:Y:S01]  /*3fe0*/  @P2 SEL R22, R17, R22, P0 ;  /* 0x0000001611162207 */ /* 0x000fe20000000000 */
[----:B------:R-:W-:Y:S01]  /*3ff0*/  @P2 IMAD.MOV.U32 R15, RZ, RZ, R13 ;  /* 0x000000ffff0f2224 */ /* 0x000fe200078e000d */
[----:B------:R-:W-:Y:S01]  /*4000*/  IADD3 R13, P3, PT, R20, 0x100, RZ ;  /* 0x00000100140d7810 */ /* 0x000fe20007f7e0ff */
[----:B------:R-:W-:Y:S01]  /*4010*/  @P2 IMAD.MOV.U32 R14, RZ, RZ, R12 ;  /* 0x000000ffff0e2224 */ /* 0x000fe200078e000c */
[----:B------:R-:W-:-:S03]  /*4020*/  @P2 SEL R23, R16, R23, P0 ;  /* 0x0000001710172207 */ /* 0x000fc60000000000 */
[----:B------:R-:W-:Y:S02]  /*4030*/  IMAD.X R16, RZ, RZ, R18, P3 ;  /* 0x000000ffff107224 */ /* 0x000fe400018e0612 */
[----:B---3--:R-:W-:-:S14]  /*4040*/  DSETP.GEU.AND P1, PT, |R14|, |R8|, PT ;  /* 0x400000080e00722a */ /* 0x008fdc0003f2e200 */
        /* <DEDUP_REMOVED lines=11> */
[----:B----4-:R-:W-:-:S14]  /*4100*/  DSETP.GEU.AND P2, PT, |R8|, |R6|, PT ;  /* 0x400000060800722a */ /* 0x010fdc0003f4e200 */
        /* <DEDUP_REMOVED lines=10> */
[----:B------:R-:W-:Y:S01]  /*41b0*/  IMAD.X R9, RZ, RZ, R18, P3 ;  /* 0x000000ffff097224 */ /* 0x000fe200018e0612 */
[----:B------:R-:W-:Y:S01]  /*41c0*/  IADD3 R17, P3, PT, R20, 0x400, RZ ;  /* 0x0000040014117810 */ /* 0x000fe20007f7e0ff */
[----:B-----5:R-:W-:-:S04]  /*41d0*/  DSETP.GEU.AND P1, PT, |R6|, |R4|, PT ;  /* 0x400000040600722a */ /* 0x020fc80003f2e200 */
[----:B------:R-:W-:-:S10]  /*41e0*/  IMAD.X R16, RZ, RZ, R18, P3 ;  /* 0x000000ffff107224 */ /* 0x000fd400018e0612 */
        /* <DEDUP_REMOVED lines=8> */
[----:B------:R-:W-:Y:S01]  /*4270*/  @P1 IMAD.MOV.U32 R5, RZ, RZ, R7 ;  /* 0x000000ffff051224 */ /* 0x000fe200078e0007 */
[C---:B------:R-:W-:Y:S02]  /*4280*/  IADD3 R6, P1, PT, R21.reuse, 0xa00, RZ ;  /* 0x00000a0015067810 */ /* 0x040fe40007f3e0ff */
[----:B------:R-:W-:-:S02]  /*4290*/  IADD3 R21, P3, PT, R21, 0x500, RZ ;  /* 0x0000050015157810 */ /* 0x000fc40007f7e0ff */
[----:B-1----:R-:W-:Y:S01]  /*42a0*/  ISETP.GT.U32.AND P4, PT, R6, UR4, PT ;  /* 0x0000000406007c0c */ /* 0x002fe2000bf84070 */
[----:B------:R-:W-:Y:S01]  /*42b0*/  DSETP.GEU.AND P2, PT, |R4|, |R10|, PT ;  /* 0x4000000a0400722a */ /* 0x000fe20003f4e200 */
[--C-:B------:R-:W-:Y:S02]  /*42c0*/  IMAD.X R6, RZ, RZ, R19.reuse, P1 ;  /* 0x000000ffff067224 */ /* 0x100fe400008e0613 */
[----:B------:R-:W-:-:S03]  /*42d0*/  IMAD.X R18, RZ, RZ, R19, P3 ;  /* 0x000000ffff127224 */ /* 0x000fc600018e0613 */
[----:B------:R-:W-:Y:S01]  /*42e0*/  ISETP.GT.AND.EX P1, PT, R6, UR5, PT, P4 ;  /* 0x0000000506007c0c */ /* 0x000fe2000bf24340 */
[----:B------:R-:W-:-:S07]  /*42f0*/  IMAD.MOV.U32 R19, RZ, RZ, R18 ;  /* 0x000000ffff137224 */ /* 0x000fce00078e0012 */
        /* <DEDUP_REMOVED lines=8> */
[----:B------:R-:W-:Y:S02]  /*4380*/  @P2 IMAD.MOV.U32 R11, RZ, RZ, R5 ;  /* 0x000000ffff0b2224 */ /* 0x000fe400078e0005 */
[----:B------:R-:W-:Y:S02]  /*4390*/  IMAD.MOV.U32 R12, RZ, RZ, R10 ;  /* 0x000000ffff0c7224 */ /* 0x000fe400078e000a */
[----:B------:R-:W-:Y:S01]  /*43a0*/  IMAD.MOV.U32 R13, RZ, RZ, R11 ;  /* 0x000000ffff0d7224 */ /* 0x000fe200078e000b */
[----:B------:R-:W-:Y:S06]  /*43b0*/  @!P1 BRA `(.L_x_308) ;  /* 0xfffffff800c49947 */ /* 0x000fec000383ffff */
[----:B------:R-:W-:-:S07]  /*43c0*/  IMAD.MOV.U32 R19, RZ, RZ, R21 ;  /* 0x000000ffff137224 */ /* 0x000fce00078e0015 */
.L_x_307:
[----:B------:R-:W-:-:S04]  /*43d0*/  ISETP.GE.U32.AND P0, PT, R19, UR4, PT ;  /* 0x0000000413007c0c */ /* 0x000fc8000bf06070 */
[----:B------:R-:W-:-:S13]  /*43e0*/  ISETP.GE.AND.EX P0, PT, R18, UR5, PT, P0 ;  /* 0x0000000512007c0c */ /* 0x000fda000bf06300 */
[----:B------:R-:W-:Y:S05]  /*43f0*/  @P0 BRA `(.L_x_309) ;  /* 0x0000000800c40947 */ /* 0x000fea0003800000 */
[----:B------:R-:W-:Y:S01]  /*4400*/  IADD3 R21, PT, PT, -R19, UR4, RZ ;  /* 0x0000000413157c10 */ /* 0x000fe2000fffe1ff */
[----:B------:R-:W-:Y:S03]  /*4410*/  BSSY.RECONVERGENT B1, `(.L_x_309) ;  /* 0x00000af000017945 */ /* 0x000fe60003800200 */
[----:B------:R-:W-:-:S13]  /*4420*/  ISETP.GE.AND P0, PT, R0, R21, PT ;  /* 0x000000150000720c */ /* 0x000fda0003f06270 */
[----:B------:R-:W-:Y:S05]  /*4430*/  @P0 BRA `(.L_x_310) ;  /* 0x0000000800b00947 */ /* 0x000fea0003800000 */
[-C--:B------:R-:W-:Y:S01]  /*4440*/  LOP3.LUT R6, RZ, R0.reuse, RZ, 0x33, !PT ;  /* 0x00000000ff067212 */ /* 0x080fe200078e33ff */
[----:B------:R-:W-:Y:S01]  /*4450*/  BSSY.RECONVERGENT B2, `(.L_x_311) ;  /* 0x0000036000027945 */ /* 0x000fe20003800200 */
[----:B------:R-:W-:Y:S02]  /*4460*/  MOV R12, R0 ;  /* 0x00000000000c7202 */ /* 0x000fe40000000f00 */
        /* <DEDUP_REMOVED lines=9> */
[----:B------:R-:W-:Y:S02]  /*4500*/  LOP3.LUT R2, R2, 0x3, RZ, 0xc0, !PT ;  /* 0x0000000302027812 */ /* 0x000fe400078ec0ff */
[----:B------:R-:W-:-:S03]  /*4510*/  IADD3 R13, P0, PT, R9, UR6, RZ ;  /* 0x00000006090d7c10 */ /* 0x000fc6000ff1e0ff */
[----:B------:R-:W-:Y:S01]  /*4520*/  IMAD.MOV R7, RZ, RZ, -R2 ;  /* 0x000000ffff077224 */ /* 0x000fe200078e0a02 */
[----:B0-----:R-:W-:-:S04]  /*4530*/  LEA R8, P1, R9, UR10, 0x3 ;  /* 0x0000000a09087c11 */ /* 0x001fc8000f8218ff */
[----:B------:R-:W-:Y:S02]  /*4540*/  LEA.HI.X R9, R9, UR11, R14, 0x3, P1 ;  /* 0x0000000b09097c11 */ /* 0x000fe400088f1c0e */
[----:B------:R-:W-:-:S07]  /*4550*/  IADD3.X R14, PT, PT, R14, UR7, RZ, P0, !PT ;  /* 0x000000070e0e7c10 */ /* 0x000fce00087fe4ff */
.L_x_315:
        /* <DEDUP_REMOVED lines=31> */
.L_x_314:
[----:B------:R-:W-:Y:S05]  /*4750*/  BSYNC.RECONVERGENT B3 ;  /* 0x0000000000037941 */ /* 0x000fea0003800200 */
.L_x_313:
[----:B------:R-:W-:Y:S01]  /*4760*/  IADD3 R13, P0, PT, R13, 0x100, RZ ;  /* 0x000001000d0d7810 */ /* 0x000fe20007f1e0ff */
[----:B------:R-:W-:Y:S02]  /*4770*/  VIADD R12, R12, 0x100 ;  /* 0x000001000c0c7836 */ /* 0x000fe40000000000 */
[----:B------:R-:W-:Y:S02]  /*4780*/  IMAD.X R9, RZ, RZ, R9, P3 ;  /* 0x000000ffff097224 */ /* 0x000fe400018e0609 */
[----:B------:R-:W-:Y:S01]  /*4790*/  IMAD.X R14, RZ, RZ, R14, P0 ;  /* 0x000000ffff0e7224 */ /* 0x000fe200000e060e */
[----:B------:R-:W-:Y:S07]  /*47a0*/  @P2 BRA `(.L_x_315) ;  /* 0xfffffffc006c2947 */ /* 0x000fee000383ffff */
.L_x_312:
[----:B------:R-:W-:Y:S05]  /*47b0*/  BSYNC.RECONVERGENT B2 ;  /* 0x0000000000027941 */ /* 0x000fea0003800200 */
.L_x_311:
[----:B------:R-:W-:-:S13]  /*47c0*/  ISETP.GE.U32.AND P0, PT, R6, 0x300, PT ;  /* 0x000003000600780c */ /* 0x000fda0003f06070 */
[----:B------:R-:W-:Y:S05]  /*47d0*/  @!P0 BRA `(.L_x_310) ;  /* 0x0000000400c88947 */ /* 0x000fea0003800000 */
[----:B------:R-:W0:Y:S01]  /*47e0*/  LDC.64 R8, c[0x0][0x380] ;  /* 0x0000e000ff087b82 */ /* 0x000e220000000a00 */
[----:B------:R-:W-:-:S07]  /*47f0*/  VIADD R20, R12, 0x200 ;  /* 0x000002000c147836 */ /* 0x000fce0000000000 */
[----:B------:R-:W1:Y:S02]  /*4800*/  LDC.64 R6, c[0x0][0x388] ;  /* 0x0000e200ff067b82 */ /* 0x000e640000000a00 */
.L_x_324:
        /* <DEDUP_REMOVED lines=30> */
.L_x_317:
[----:B------:R-:W-:Y:S05]  /*49f0*/  BSYNC.RECONVERGENT B2 ;  /* 0x0000000000027941 */ /* 0x000fea0003800200 */
.L_x_316:
        /* <DEDUP_REMOVED lines=9> */
[----:B------:R-:W-:-:S03]  /*4a90*/  IMAD.MOV.U32 R24, RZ, RZ, R26 ;  /* 0x000000ffff187224 */ /* 0x000fc600078e001a */
[----:B------:R-:W-:Y:S01]  /*4aa0*/  MOV R25, R27 ;  /* 0x0000001b00197202 */ /* 0x000fe20000000f00 */
        /* <DEDUP_REMOVED lines=15> */
.L_x_319:
[----:B------:R-:W-:Y:S05]  /*4ba0*/  BSYNC.RECONVERGENT B2 ;  /* 0x0000000000027941 */ /* 0x000fea0003800200 */
.L_x_318:
[----:B------:R-:W-:Y:S01]  /*4bb0*/  DSETP.GEU.AND P0, PT, |R16|, |R10|, PT ;  /* 0x4000000a1000722a */ /* 0x000fe20003f0e200 */
[CC--:B------:R-:W-:Y:S01]  /*4bc0*/  IADD3 R13, P1, P4, R19.reuse, R6.reuse, R20 ;  /* 0x00000006130d7210 */ /* 0x0c0fe20007c3e014 */
[----:B------:R-:W-:Y:S01]  /*4bd0*/  VIADD R4, R20, 0x100 ;  /* 0x0000010014047836 */ /* 0x000fe20000000000 */
[----:B------:R-:W-:Y:S01]  /*4be0*/  BSSY.RECONVERGENT B2, `(.L_x_320) ;  /* 0x0000016000027945 */ /* 0x000fe20003800200 */
[----:B------:R-:W-:Y:S01]  /*4bf0*/  IMAD.MOV.U32 R2, RZ, RZ, R10 ;  /* 0x000000ffff027224 */ /* 0x000fe200078e000a */
[----:B------:R-:W-:Y:S01]  /*4c00*/  IADD3.X R22, PT, PT, R18, R7, RZ, P1, P4 ;  /* 0x0000000712167210 */ /* 0x000fe20000fe84ff */
[----:B------:R-:W-:Y:S01]  /*4c10*/  IMAD.MOV.U32 R5, RZ, RZ, R13 ;  /* 0x000000ffff057224 */ /* 0x000fe200078e000d */
[----:B------:R-:W-:Y:S01]  /*4c20*/  IADD3 R4, P2, P3, R19, R6, R4 ;  /* 0x0000000613047210 */ /* 0x000fe20007b5e004 */
        /* <DEDUP_REMOVED lines=17> */
.L_x_321:
[----:B------:R-:W-:Y:S05]  /*4d40*/  BSYNC.RECONVERGENT B2 ;  /* 0x0000000000027941 */ /* 0x000fea0003800200 */
.L_x_320:
[----:B------:R-:W-:Y:S01]  /*4d50*/  DSETP.GEU.AND P0, PT, |R2|, |R14|, PT ;  /* 0x4000000e0200722a */ /* 0x000fe20003f0e200 */
[----:B------:R-:W-:Y:S01]  /*4d60*/  IADD3.X R13, PT, PT, R18, R7, RZ, P2, P3 ;  /* 0x00000007120d7210 */ /* 0x000fe200017e64ff */
        /* <DEDUP_REMOVED lines=20> */
.L_x_323:
[----:B------:R-:W-:Y:S05]  /*4eb0*/  BSYNC.RECONVERGENT B2 ;  /* 0x0000000000027941 */ /* 0x000fea0003800200 */
.L_x_322:
[C---:B------:R-:W-:Y:S02]  /*4ec0*/  VIADD R2, R20.reuse, 0x200 ;  /* 0x0000020014027836 */ /* 0x040fe40000000000 */
[----:B------:R-:W-:-:S03]  /*4ed0*/  VIADD R20, R20, 0x400 ;  /* 0x0000040014147836 */ /* 0x000fc60000000000 */
[----:B------:R-:W-:-:S13]  /*4ee0*/  ISETP.GE.AND P0, PT, R2, R21, PT ;  /* 0x000000150200720c */ /* 0x000fda0003f06270 */
[----:B------:R-:W-:Y:S05]  /*4ef0*/  @!P0 BRA `(.L_x_324) ;  /* 0xfffffff800448947 */ /* 0x000fea000383ffff */
.L_x_310:
[----:B------:R-:W-:Y:S05]  /*4f00*/  BSYNC.RECONVERGENT B1 ;  /* 0x0000000000017941 */ /* 0x000fea0003800200 */
.L_x_309:
        /* <DEDUP_REMOVED lines=32> */
.L_x_326:
[----:B------:R-:W-:Y:S05]  /*5110*/  BSYNC.RECONVERGENT B1 ;  /* 0x0000000000017941 */ /* 0x000fea0003800200 */
.L_x_325:
        /* <DEDUP_REMOVED lines=31> */
.L_x_328:
[----:B------:R-:W-:Y:S05]  /*5310*/  BSYNC.RECONVERGENT B1 ;  /* 0x0000000000017941 */ /* 0x000fea0003800200 */
.L_x_327:
        /* <DEDUP_REMOVED lines=31> */
.L_x_330:
[----:B------:R-:W-:Y:S05]  /*5510*/  BSYNC.RECONVERGENT B1 ;  /* 0x0000000000017941 */ /* 0x000fea0003800200 */
.L_x_329:
[----:B------:R-:W-:Y:S01]  /*5520*/  ISETP.GT.AND P0, PT, R8, 0x17, PT ;  /* 0x000000170800780c */ /* 0x000fe20003f04270 */
[----:B-1----:R1:W1:Y:S01]  /*5530*/  SHFL.DOWN PT, R6, R2, 0x8, 0x1f ;  /* 0x09001f0002067f89 */ /* 0x00226200000e0000 */
[----:B------:R-:W-:Y:S01]  /*5540*/  BSSY.RECONVERGENT B1, `(.L_x_331) ;  /* 0x000001d000017945 */ /* 0x000fe20003800200 */
[----:B--2---:R-:W-:Y:S02]  /*5550*/  IMAD.MOV.U32 R9, RZ, RZ, R11 ;  /* 0x000000ffff097224 */ /* 0x004fe400078e000b */
[----:B---3--:R2:W3:Y:S01]  /*5560*/  SHFL.DOWN PT, R7, R3, 0x8, 0x1f ;  /* 0x09001f0003077f89 */ /* 0x0084e200000e0000 */
[----:B------:R-:W-:Y:S02]  /*5570*/  IMAD.MOV.U32 R10, RZ, RZ, R12 ;  /* 0x000000ffff0a7224 */ /* 0x000fe400078e000c */
[----:B------:R-:W-:Y:S01]  /*5580*/  IMAD.MOV.U32 R4, RZ, RZ, R2 ;  /* 0x000000ffff047224 */ /* 0x000fe200078e0002 */
[----:B0-----:R2:W0:Y:S01]  /*5590*/  SHFL.DOWN PT, R14, R11, 0x8, 0x1f ;  /* 0x09001f000b0e7f89 */ /* 0x00142200000e0000 */
[----:B------:R-:W-:-:S03]  /*55a0*/  IMAD.MOV.U32 R5, RZ, RZ, R3 ;  /* 0x000000ffff057224 */ /* 0x000fc600078e0003 */
[----:B----4-:R2:W4:Y:S01]  /*55b0*/  SHFL.DOWN PT, R13, R12, 0x8, 0x1f ;  /* 0x09001f000c0d7f89 */ /* 0x01052200000e0000 */
        /* <DEDUP_REMOVED lines=21> */
.L_x_332:
[----:B------:R-:W-:Y:S05]  /*5710*/  BSYNC.RECONVERGENT B1 ;  /* 0x0000000000017941 */ /* 0x000fea0003800200 */
.L_x_331:
        /* <DEDUP_REMOVED lines=8> */
[----:B----4-:R-:W-:-:S03]  /*57a0*/  IMAD.MOV.U32 R13, RZ, RZ, R5 ;  /* 0x000000ffff0d7224 */ /* 0x010fc600078e0005 */
[----:B---3--:R3:W4:Y:S01]  /*57b0*/  SHFL.DOWN PT, R7, R10, 0x10, 0x1f ;  /* 0x0a001f000a077f89 */ /* 0x00872200000e0000 */
[----:B------:R-:W-:Y:S05]  /*57c0*/  @P0 BRA `(.L_x_334) ;  /* 0x0000000000500947 */ /* 0x000fea0003800000 */
[----:B-12---:R-:W-:Y:S01]  /*57d0*/  DSETP.GEU.AND P0, PT, |R4|, |R2|, PT ;  /* 0x400000020400722a */ /* 0x006fe20003f0e200 */
        /* <DEDUP_REMOVED lines=19> */
.L_x_334:
[----:B------:R-:W-:Y:S05]  /*5910*/  BSYNC.RECONVERGENT B1 ;  /* 0x0000000000017941 */ /* 0x000fea0003800200 */
.L_x_333:
        /* <DEDUP_REMOVED lines=11> */
.L_x_336:
[----:B------:R-:W-:Y:S05]  /*59d0*/  BSYNC.RECONVERGENT B1 ;  /* 0x0000000000017941 */ /* 0x000fea0003800200 */
.L_x_335:
        /* <DEDUP_REMOVED lines=8> */
[----:B0---4-:R-:W0:Y:S04]  /*5a60*/  LDS.128 R4, [R0+0x20] ;  /* 0x0000200000047984 */ /* 0x011e280000000c00 */
[----:B------:R2:W4:Y:S04]  /*5a70*/  LDS.64 R2, [R0+0x80] ;  /* 0x0000800000027984 */ /* 0x0005280000000a00 */
[----:B---3--:R2:W3:Y:S01]  /*5a80*/  LDS.128 R8, [R0+0x30] ;  /* 0x0000300000087984 */ /* 0x0084e20000000c00 */
[----:B-1----:R-:W-:Y:S01]  /*5a90*/  DSETP.GEU.AND P0, PT, |R12|, |R16|, PT ;  /* 0x400000100c00722a */ /* 0x002fe20003f0e200 */
[----:B------:R-:W-:-:S02]  /*5aa0*/  IMAD.MOV.U32 R20, RZ, RZ, R16 ;  /* 0x000000ffff147224 */ /* 0x000fc400078e0010 */
[----:B------:R-:W-:Y:S02]  /*5ab0*/  IMAD.MOV.U32 R21, RZ, RZ, R17 ;  /* 0x000000ffff157224 */ /* 0x000fe400078e0011 */
[----:B0-----:R-:W-:Y:S02]  /*5ac0*/  IMAD.MOV.U32 R23, RZ, RZ, R4 ;  /* 0x000000ffff177224 */ /* 0x001fe400078e0004 */
        /* <DEDUP_REMOVED lines=16> */
.L_x_338:
[----:B------:R-:W-:Y:S05]  /*5bd0*/  BSYNC.RECONVERGENT B1 ;  /* 0x0000000000017941 */ /* 0x000fea0003800200 */
.L_x_337:
        /* <DEDUP_REMOVED lines=23> */
.L_x_340:
[----:B------:R-:W-:Y:S05]  /*5d50*/  BSYNC.RECONVERGENT B1 ;  /* 0x0000000000017941 */ /* 0x000fea0003800200 */
.L_x_339:
        /* <DEDUP_REMOVED lines=21> */
.L_x_342:
[----:B------:R-:W-:Y:S05]  /*5eb0*/  BSYNC.RECONVERGENT B1 ;  /* 0x0000000000017941 */ /* 0x000fea0003800200 */
.L_x_341:
        /* <DEDUP_REMOVED lines=23> */
.L_x_344:
[----:B------:R-:W-:Y:S05]  /*6030*/  BSYNC.RECONVERGENT B1 ;  /* 0x0000000000017941 */ /* 0x000fea0003800200 */
.L_x_343:
        /* <DEDUP_REMOVED lines=21> */
.L_x_346:
[----:B------:R-:W-:Y:S05]  /*6190*/  BSYNC.RECONVERGENT B1 ;  /* 0x0000000000017941 */ /* 0x000fea0003800200 */
.L_x_345:
        /* <DEDUP_REMOVED lines=21> */
.L_x_348:
[----:B------:R-:W-:Y:S05]  /*62f0*/  BSYNC.RECONVERGENT B1 ;  /* 0x0000000000017941 */ /* 0x000fea0003800200 */
.L_x_347:
        /* <DEDUP_REMOVED lines=20> */
.L_x_268:
[----:B------:R-:W-:Y:S05]  /*6440*/  BSYNC.RECONVERGENT B0 ;  /* 0x0000000000007941 */ /* 0x000fea0003800200 */
.L_x_235:
[----:B------:R-:W-:Y:S05]  /*6450*/  @P1 EXIT ;  /* 0x000000000000194d */ /* 0x000fea0003800000 */
[----:B0123--:R-:W0:Y:S02]  /*6460*/  LDC.64 R2, c[0x0][0x390] ;  /* 0x0000e400ff027b82 */ /* 0x00fe240000000a00 */
[----:B0-----:R-:W-:Y:S04]  /*6470*/  STG.E.64 desc[UR8][R2.64], R12 ;  /* 0x0000000c02007986 */ /* 0x001fe8000c101b08 */
[----:B------:R-:W-:Y:S01]  /*6480*/  STG.E.64 desc[UR8][R2.64+0x8], R14 ;  /* 0x0000080e02007986 */ /* 0x000fe2000c101b08 */
[----:B------:R-:W-:Y:S05]  /*6490*/  EXIT ;  /* 0x000000000000794d */ /* 0x000fea0003800000 */
.L_x_349:
        /* <DEDUP_REMOVED lines=14> */
.L_x_722:


//--------------------- .text._ZN6thrust24THRUST_300001_SM_1000_NS8cuda_cub4core6detail13_kernel_agentINS1_8__reduce11ReduceAgentIPN4cuda3std3__45tupleIJdlEEESC_SB_iNS1_9__extrema9arg_max_fIdl10comparatorEEEEJSC_SC_iSG_EEEvDpT0_ --------------------------
	.section	.text._ZN6thrust24THRUST_300001_SM_1000_NS8cuda_cub4core6detail13_kernel_agentINS1_8__reduce11ReduceAgentIPN4cuda3std3__45tupleIJdlEEESC_SB_iNS1_9__extrema9arg_max_fIdl10comparatorEEEEJSC_SC_iSG_EEEvDpT0_,"ax",@progbits
	.align	128
        .global         _ZN6thrust24THRUST_300001_SM_1000_NS8cuda_cub4core6detail13_kernel_agentINS1_8__reduce11ReduceAgentIPN4cuda3std3__45tupleIJdlEEESC_SB_iNS1_9__extrema9arg_max_fIdl10comparatorEEEEJSC_SC_iSG_EEEvDpT0_
        .type           _ZN6thrust24THRUST_300001_SM_1000_NS8cuda_cub4core6detail13_kernel_agentINS1_8__reduce11ReduceAgentIPN4cuda3std3__45tupleIJdlEEESC_SB_iNS1_9__extrema9arg_max_fIdl10comparatorEEEEJSC_SC_iSG_EEEvDpT0_,@function
        .size           _ZN6thrust24THRUST_300001_SM_1000_NS8cuda_cub4core6detail13_kernel_agentINS1_8__reduce11ReduceAgentIPN4cuda3std3__45tupleIJdlEEESC_SB_iNS1_9__extrema9arg_max_fIdl10comparatorEEEEJSC_SC_iSG_EEEvDpT0_,(.L_x_723 - _ZN6thrust24THRUST_300001_SM_1000_NS8cuda_cub4core6detail13_kernel_agentINS1_8__reduce11ReduceAgentIPN4cuda3std3__45tupleIJdlEEESC_SB_iNS1_9__extrema9arg_max_fIdl10comparatorEEEEJSC_SC_iSG_EEEvDpT0_)
        .other          _ZN6thrust24THRUST_300001_SM_1000_NS8cuda_cub4core6detail13_kernel_agentINS1_8__reduce11ReduceAgentIPN4cuda3std3__45tupleIJdlEEESC_SB_iNS1_9__extrema9arg_max_fIdl10comparatorEEEEJSC_SC_iSG_EEEvDpT0_,@"STO_CUDA_ENTRY STV_DEFAULT"
_ZN6thrust24THRUST_300001_SM_1000_NS8cuda_cub4core6detail13_kernel_agentINS1_8__reduce11ReduceAgentIPN4cuda3std3__45tupleIJdlEEESC_SB_iNS1_9__extrema9arg_max_fIdl10comparatorEEEEJSC_SC_iSG_EEEvDpT0_:
.text._ZN6thrust24THRUST_300001_SM_1000_NS8cuda_cub4core6detail13_kernel_agentINS1_8__reduce11ReduceAgentIPN4cuda3std3__45tupleIJdlEEESC_SB_iNS1_9__extrema9arg_max_fIdl10comparatorEEEEJSC_SC_iSG_EEEvDpT0_:
        /* <DEDUP_REMOVED lines=21> */
.L_x_353:
[----:B0-----:R-:W-:Y:S05]  /*0150*/  BSYNC.RECONVERGENT B1 ;  /* 0x0000000000017941 */ /* 0x001fea0003800200 */
.L_x_352:
        /* <DEDUP_REMOVED lines=15> */
.L_x_360:
        /* <DEDUP_REMOVED lines=31> */
.L_x_359:
[----:B------:R-:W-:Y:S05]  /*0440*/  BSYNC.RECONVERGENT B3 ;  /* 0x0000000000037941 */ /* 0x000fea0003800200 */
.L_x_358:
[----:B------:R-:W-:Y:S02]  /*0450*/  IMAD.X R3, RZ, RZ, R3, P3 ;  /* 0x000000ffff037224 */ /* 0x000fe400018e0603 */
[----:B------:R-:W-:Y:S01]  /*0460*/  VIADD R19, R19, 0x100 ;  /* 0x0000010013137836 */ /* 0x000fe20000000000 */
[----:B------:R-:W-:Y:S06]  /*0470*/  @P2 BRA `(.L_x_360) ;  /* 0xfffffffc00742947 */ /* 0x000fec000383ffff */
.L_x_357:
[----:B------:R-:W-:Y:S05]  /*0480*/  BSYNC.RECONVERGENT B2 ;  /* 0x0000000000027941 */ /* 0x000fea0003800200 */
.L_x_356:
[----:B------:R-:W0:Y:S01]  /*0490*/  LDC.64 R8, c[0x0][0x380] ;  /* 0x0000e000ff087b82 */ /* 0x000e220000000a00 */
[----:B------:R-:W-:-:S13]  /*04a0*/  ISETP.GE.U32.AND P0, PT, R4, 0x300, PT ;  /* 0x000003000400780c */ /* 0x000fda0003f06070 */
[----:B------:R-:W-:Y:S05]  /*04b0*/  @!P0 BRA `(.L_x_355) ;  /* 0x0000000400908947 */ /* 0x000fea0003800000 */
.L_x_369:
        /* <DEDUP_REMOVED lines=13> */
[----:B------:R-:W-:Y:S01]  /*0590*/  IMAD.MOV.U32 R23, RZ, RZ, R12 ;  /* 0x000000ffff177224 */ /* 0x000fe200078e000c */
[----:B------:R-:W-:Y:S01]  /*05a0*/  MOV R25, R13 ;  /* 0x0000000d00197202 */ /* 0x000fe20000000f00 */
[----:B------:R-:W-:Y:S02]  /*05b0*/  IMAD.MOV.U32 R2, RZ, RZ, R14 ;  /* 0x000000ffff027224 */ /* 0x000fe400078e000e */
[----:B------:R-:W-:-:S09]  /*05c0*/  IMAD.MOV.U32 R3, RZ, RZ, R15 ;  /* 0x000000ffff037224 */ /* 0x000fd200078e000f */
        /* <DEDUP_REMOVED lines=9> */
.L_x_362:
[----:B------:R-:W-:Y:S05]  /*0660*/  BSYNC.RECONVERGENT B2 ;  /* 0x0000000000027941 */ /* 0x000fea0003800200 */
.L_x_361:
        /* <DEDUP_REMOVED lines=25> */
.L_x_364:
[----:B------:R-:W-:Y:S05]  /*0800*/  BSYNC.RECONVERGENT B2 ;  /* 0x0000000000027941 */ /* 0x000fea0003800200 */
.L_x_363:
        /* <DEDUP_REMOVED lines=21> */
.L_x_366:
[----:B------:R-:W-:Y:S05]  /*0960*/  BSYNC.RECONVERGENT B2 ;  /* 0x0000000000027941 */ /* 0x000fea0003800200 */
.L_x_365:
        /* <DEDUP_REMOVED lines=21> */
.L_x_368:
[----:B------:R-:W-:Y:S05]  /*0ac0*/  BSYNC.RECONVERGENT B2 ;  /* 0x0000000000027941 */ /* 0x000fea0003800200 */
.L_x_367:
[----:B------:R-:W-:-:S05]  /*0ad0*/  VIADD R19, R19, 0x400 ;  /* 0x0000040013137836 */ /* 0x000fca0000000000 */
[----:B------:R-:W-:-:S13]  /*0ae0*/  ISETP.GE.AND P0, PT, R19, UR5, PT ;  /* 0x0000000513007c0c */ /* 0x000fda000bf06270 */
[----:B------:R-:W-:Y:S05]  /*0af0*/  @!P0 BRA `(.L_x_369) ;  /* 0xfffffff800708947 */ /* 0x000fea000383ffff */
.L_x_355:
[----:B------:R-:W-:Y:S05]  /*0b00*/  BSYNC.RECONVERGENT B1 ;  /* 0x0000000000017941 */ /* 0x000fea0003800200 */
.L_x_354:
        /* <DEDUP_REMOVED lines=35> */
.L_x_372:
[----:B------:R-:W-:Y:S05]  /*0d40*/  BSYNC.RECONVERGENT B1 ;  /* 0x0000000000017941 */ /* 0x000fea0003800200 */
.L_x_371:
        /* <DEDUP_REMOVED lines=31> */
.L_x_374:
[----:B------:R-:W-:Y:S05]  /*0f40*/  BSYNC.RECONVERGENT B1 ;  /* 0x0000000000017941 */ /* 0x000fea0003800200 */
.L_x_373:
        /* <DEDUP_REMOVED lines=31> */
.L_x_376:
[----:B------:R-:W-:Y:S05]  /*1140*/  BSYNC.RECONVERGENT B1 ;  /* 0x0000000000017941 */ /* 0x000fea0003800200 */
.L_x_375:
        /* <DEDUP_REMOVED lines=31> */
.L_x_378:
[----:B------:R-:W-:Y:S05]  /*1340*/  BSYNC.RECONVERGENT B1 ;  /* 0x0000000000017941 */ /* 0x000fea0003800200 */
.L_x_377:
[----:B------:R-:W-:Y:S01]  /*1350*/  ISETP.GT.AND P0, PT, R9, 0xf, PT ;  /* 0x0000000f0900780c */ /* 0x000fe20003f04270 */
[----:B-1----:R1:W1:Y:S01]  /*1360*/  SHFL.DOWN PT, R6, R4, 0x10, 0x1f ;  /* 0x0a001f0004067f89 */ /* 0x00226200000e0000 */
[----:B------:R-:W-:Y:S01]  /*1370*/  BSSY.RECONVERGENT B1, `(.L_x_379) ;  /* 0x000001d000017945 */ /* 0x000fe20003800200 */
[----:B0-----:R-:W-:Y:S01]  /*1380*/  MOV R14, R8 ;  /* 0x00000008000e7202 */ /* 0x001fe20000000f00 */
[----:B----4-:R-:W-:Y:S01]  /*1390*/  IMAD.MOV.U32 R15, RZ, RZ, R10 ;  /* 0x000000ffff0f7224 */ /* 0x010fe200078e000a */
[----:B--2---:R0:W2:Y:S01]  /*13a0*/  SHFL.DOWN PT, R7, R5, 0x10, 0x1f ;  /* 0x0a001f0005077f89 */ /* 0x0040a200000e0000 */
[----:B------:R-:W-:Y:S02]  /*13b0*/  IMAD.MOV.U32 R2, RZ, RZ, R4 ;  /* 0x000000ffff027224 */ /* 0x000fe400078e0004 */
[----:B------:R-:W-:Y:S01]  /*13c0*/  IMAD.MOV.U32 R3, RZ, RZ, R5 ;  /* 0x000000ffff037224 */ /* 0x000fe200078e0005 */
[----:B------:R0:W4:Y:S04]  /*13d0*/  SHFL.DOWN PT, R11, R8, 0x10, 0x1f ;  /* 0x0a001f00080b7f89 */ /* 0x00012800000e0000 */
        /* <DEDUP_REMOVED lines=22> */
.L_x_380:
[----:B------:R-:W-:Y:S05]  /*1540*/  BSYNC.RECONVERGENT B1 ;  /* 0x0000000000017941 */ /* 0x000fea0003800200 */
.L_x_379:
        /* <DEDUP_REMOVED lines=11> */
.L_x_382:
[----:B------:R-:W-:Y:S05]  /*1600*/  BSYNC.RECONVERGENT B1 ;  /* 0x0000000000017941 */ /* 0x000fea0003800200 */
.L_x_381:
        /* <DEDUP_REMOVED lines=31> */
.L_x_385:
[----:B------:R-:W-:Y:S05]  /*1800*/  BSYNC.RECONVERGENT B1 ;  /* 0x0000000000017941 */ /* 0x000fea0003800200 */
.L_x_384:
        /* <DEDUP_REMOVED lines=10> */
[----:B------:R-:W-:Y:S01]  /*18b0*/  MOV R15, R26 ;  /* 0x0000001a000f7202 */ /* 0x000fe20000000f00 */
[----:B------:R-:W-:Y:S02]  /*18c0*/  IMAD.MOV.U32 R29, RZ, RZ, R27 ;  /* 0x000000ffff1d7224 */ /* 0x000fe400078e001b */
[----:B------:R-:W-:Y:S02]  /*18d0*/  IMAD.MOV.U32 R4, RZ, RZ, R24 ;  /* 0x000000ffff047224 */ /* 0x000fe400078e0018 */
[----:B------:R-:W-:-:S08]  /*18e0*/  IMAD.MOV.U32 R5, RZ, RZ, R25 ;  /* 0x000000ffff057224 */ /* 0x000fd000078e0019 */
        /* <DEDUP_REMOVED lines=9> */
.L_x_387:
[----:B------:R-:W-:Y:S05]  /*1980*/  BSYNC.RECONVERGENT B1 ;  /* 0x0000000000017941 */ /* 0x000fea0003800200 */
.L_x_386:
        /* <DEDUP_REMOVED lines=21> */
.L_x_389:
[----:B------:R-:W-:Y:S05]  /*1ae0*/  BSYNC.RECONVERGENT B1 ;  /* 0x0000000000017941 */ /* 0x000fea0003800200 */
.L_x_388:
        /* <DEDUP_REMOVED lines=23> */
.L_x_391:
[----:B------:R-:W-:Y:S05]  /*1c60*/  BSYNC.RECONVERGENT B1 ;  /* 0x0000000000017941 */ /* 0x000fea0003800200 */
.L_x_390:
        /* <DEDUP_REMOVED lines=21> */
.L_x_393:
[----:B------:R-:W-:Y:S05]  /*1dc0*/  BSYNC.RECONVERGENT B1 ;  /* 0x0000000000017941 */ /* 0x000fea0003800200 */
.L_x_392:
        /* <DEDUP_REMOVED lines=21> */
.L_x_395:
[----:B------:R-:W-:Y:S05]  /*1f20*/  BSYNC.RECONVERGENT B1 ;  /* 0x0000000000017941 */ /* 0x000fea0003800200 */
.L_x_394:
        /* <DEDUP_REMOVED lines=21> */
.L_x_370:
        /* <DEDUP_REMOVED lines=19> */
[----:B0-----:R-:W-:Y:S01]  /*21b0*/  MOV R16, R9 ;  /* 0x0000000900107202 */ /* 0x001fe20000000f00 */
[----:B--2---:R-:W-:Y:S02]  /*21c0*/  IMAD.MOV.U32 R18, RZ, RZ, R11 ;  /* 0x000000ffff127224 */ /* 0x004fe400078e000b */
[----:B------:R-:W-:Y:S02]  /*21d0*/  IMAD.MOV.U32 R2, RZ, RZ, R6 ;  /* 0x000000ffff027224 */ /* 0x000fe400078e0006 */
[----:B------:R-:W-:-:S08]  /*21e0*/  IMAD.MOV.U32 R3, RZ, RZ, R7 ;  /* 0x000000ffff037224 */ /* 0x000fd000078e0007 */
        /* <DEDUP_REMOVED lines=15> */
.L_x_397:
[----:B------:R-:W-:Y:S05]  /*22e0*/  BSYNC.RECONVERGENT B1 ;  /* 0x0000000000017941 */ /* 0x000fea0003800200 */
.L_x_396:
        /* <DEDUP_REMOVED lines=32> */
.L_x_399:
[----:B------:R-:W-:Y:S05]  /*24f0*/  BSYNC.RECONVERGENT B1 ;  /* 0x0000000000017941 */ /* 0x000fea0003800200 */
.L_x_398:
[----:B-1----:R-:W-:Y:S01]  /*2500*/  VIADD R2, R4, 0x4 ;  /* 0x0000000404027836 */ /* 0x002fe20000000000 */
[----:B---3--:R1:W3:Y:S01]  /*2510*/  SHFL.DOWN PT, R8, R6, 0x4, R5 ;  /* 0x0880000006087989 */ /* 0x0082e200000e0005 */
[----:B------:R-:W-:Y:S01]  /*2520*/  BSSY.RECONVERGENT B1, `(.L_x_400) ;  /* 0x000001e000017945 */ /* 0x000fe20003800200 */
[----:B------:R-:W-:Y:S01]  /*2530*/  IMAD.MOV.U32 R14, RZ, RZ, R10 ;  /* 0x000000ffff0e7224 */ /* 0x000fe200078e000a */
[----:B------:R-:W-:Y:S01]  /*2540*/  MOV R3, R7 ;  /* 0x0000000700037202 */ /* 0x000fe20000000f00 */
[----:B0-----:R1:W0:Y:S01]  /*2550*/  SHFL.DOWN PT, R9, R7, 0x4, R5 ;  /* 0x0880000007097989 */ /* 0x00122200000e0005 */
[----:B------:R-:W-:Y:S01]  /*2560*/  ISETP.GT.AND P0, PT, R2, R5, PT ;  /* 0x000000050200720c */ /* 0x000fe20003f04270 */
[----:B------:R-:W-:Y:S02]  /*2570*/  IMAD.MOV.U32 R16, RZ, RZ, R12 ;  /* 0x000000ffff107224 */ /* 0x000fe400078e000c */
[----:B--2---:R1:W2:Y:S01]  /*2580*/  SHFL.DOWN PT, R11, R10, 0x4, R5 ;  /* 0x088000000a0b7989 */ /* 0x0042a200000e0005 */
[----:B------:R-:W-:-:S03]  /*2590*/  IMAD.MOV.U32 R2, RZ, RZ, R6 ;  /* 0x000000ffff027224 */ /* 0x000fc600078e0006 */
[----:B----4-:R1:W4:Y:S06]  /*25a0*/  SHFL.DOWN PT, R13, R12, 0x4, R5 ;  /* 0x088000000c0d7989 */ /* 0x01032c00000e0005 */
        /* <DEDUP_REMOVED lines=21> */
.L_x_401:
[----:B------:R-:W-:Y:S05]  /*2700*/  BSYNC.RECONVERGENT B1 ;  /* 0x0000000000017941 */ /* 0x000fea0003800200 */
.L_x_400:
        /* <DEDUP_REMOVED lines=32> */
.L_x_403:
[----:B------:R-:W-:Y:S05]  /*2910*/  BSYNC.RECONVERGENT B1 ;  /* 0x0000000000017941 */ /* 0x000fea0003800200 */
.L_x_402:
[----:B-1----:R-:W-:Y:S01]  /*2920*/  VIADD R2, R4, 0x10 ;  /* 0x0000001004027836 */ /* 0x002fe20000000000 */
[----:B---3--:R1:W3:Y:S01]  /*2930*/  SHFL.DOWN PT, R8, R6, 0x10, R5 ;  /* 0x0a00000006087989 */ /* 0x0082e200000e0005 */
[----:B------:R-:W-:Y:S01]  /*2940*/  BSSY.RECONVERGENT B1, `(.L_x_404) ;  /* 0x000001e000017945 */ /* 0x000fe20003800200 */
[----:B------:R-:W-:Y:S02]  /*2950*/  IMAD.MOV.U32 R14, RZ, RZ, R10 ;  /* 0x000000ffff0e7224 */ /* 0x000fe400078e000a */
[----:B------:R-:W-:Y:S01]  /*2960*/  ISETP.GT.AND P0, PT, R2, R5, PT ;  /* 0x000000050200720c */ /* 0x000fe20003f04270 */
[----:B0-----:R1:W0:Y:S01]  /*2970*/  SHFL.DOWN PT, R9, R7, 0x10, R5 ;  /* 0x0a00000007097989 */ /* 0x00122200000e0005 */
[----:B------:R-:W-:Y:S01]  /*2980*/  IMAD.MOV.U32 R15, RZ, RZ, R12 ;  /* 0x000000ffff0f7224 */ /* 0x000fe200078e000c */
[----:B------:R-:W-:Y:S01]  /*2990*/  MOV R2, R6 ;  /* 0x0000000600027202 */ /* 0x000fe20000000f00 */
[----:B------:R-:W-:Y:S01]  /*29a0*/  IMAD.MOV.U32 R3, RZ, RZ, R7 ;  /* 0x000000ffff037224 */ /* 0x000fe200078e0007 */
[----:B--2---:R1:W2:Y:S04]  /*29b0*/  SHFL.DOWN PT, R11, R10, 0x10, R5 ;  /* 0x0a0000000a0b7989 */ /* 0x0042a800000e0005 */
        /* <DEDUP_REMOVED lines=22> */
.L_x_405:
[----:B------:R-:W-:Y:S05]  /*2b20*/  BSYNC.RECONVERGENT B1 ;  /* 0x0000000000017941 */ /* 0x000fea0003800200 */
.L_x_404:
        /* <DEDUP_REMOVED lines=11> */
.L_x_407:
[----:B------:R-:W-:Y:S05]  /*2be0*/  BSYNC.RECONVERGENT B1 ;  /* 0x0000000000017941 */ /* 0x000fea0003800200 */
.L_x_406:
        /* <DEDUP_REMOVED lines=35> */
.L_x_409:
[----:B------:R-:W-:Y:S05]  /*2e20*/  BSYNC.RECONVERGENT B1 ;  /* 0x0000000000017941 */ /* 0x000fea0003800200 */
.L_x_408:
[----:B------:R-:W-:Y:S01]  /*2e30*/  UISETP.GE.AND UP0, UPT, UR8, 0x41, UPT ;  /* 0x000000410800788c */ /* 0x000fe2000bf06270 */
[----:B0-----:R-:W-:Y:S01]  /*2e40*/  IMAD.MOV.U32 R9, RZ, RZ, R11 ;  /* 0x000000ffff097224 */ /* 0x001fe200078e000b */
[----:B------:R-:W-:Y:S01]  /*2e50*/  MOV R2, R4 ;  /* 0x0000000400027202 */ /* 0x000fe20000000f00 */
[----:B------:R-:W-:Y:S02]  /*2e60*/  IMAD.MOV.U32 R0, RZ, RZ, R8 ;  /* 0x000000ffff007224 */ /* 0x000fe400078e0008 */
[----:B------:R-:W-:-:S04]  /*2e70*/  IMAD.MOV.U32 R3, RZ, RZ, R5 ;  /* 0x000000ffff037224 */ /* 0x000fc800078e0005 */
        /* <DEDUP_REMOVED lines=27> */
.L_x_411:
[----:B------:R-:W-:Y:S05]  /*3030*/  BSYNC.RECONVERGENT B1 ;  /* 0x0000000000017941 */ /* 0x000fea0003800200 */
.L_x_410:
        /* <DEDUP_REMOVED lines=32> */
.L_x_413:
[----:B------:R-:W-:Y:S05]  /*3240*/  BSYNC.RECONVERGENT B1 ;  /* 0x0000000000017941 */ /* 0x000fea0003800200 */
.L_x_412:
[----:B------:R-:W-:Y:S01]  /*3250*/  UISETP.GE.AND UP0, UPT, UR8, 0x81, UPT ;  /* 0x000000810800788c */ /* 0x000fe2000bf06270 */
[----:B------:R-:W-:Y:S01]  /*3260*/  IMAD.MOV.U32 R9, RZ, RZ, R11 ;  /* 0x000000ffff097224 */ /* 0x000fe200078e000b */
        /* <DEDUP_REMOVED lines=30> */
.L_x_415:
[----:B------:R-:W-:Y:S05]  /*3450*/  BSYNC.RECONVERGENT B1 ;  /* 0x0000000000017941 */ /* 0x000fea0003800200 */
.L_x_414:
        /* <DEDUP_REMOVED lines=32> */
.L_x_417:
[----:B------:R-:W-:Y:S05]  /*3660*/  BSYNC.RECONVERGENT B1 ;  /* 0x0000000000017941 */ /* 0x000fea0003800200 */
.L_x_416:
        /* <DEDUP_REMOVED lines=13> */
[----:B------:R-:W-:Y:S01]  /*3740*/  MOV R6, R2 ;  /* 0x0000000200067202 */ /* 0x000fe20000000f00 */
[----:B------:R-:W-:Y:S02]  /*3750*/  IMAD.MOV.U32 R7, RZ, RZ, R3 ;  /* 0x000000ffff077224 */ /* 0x000fe400078e0003 */
[----:B-1----:R-:W-:Y:S02]  /*3760*/  IMAD.MOV.U32 R9, RZ, RZ, R12 ;  /* 0x000000ffff097224 */ /* 0x002fe400078e000c */
        /* <DEDUP_REMOVED lines=16> */
.L_x_419:
[----:B------:R-:W-:Y:S05]  /*3870*/  BSYNC.RECONVERGENT B1 ;  /* 0x0000000000017941 */ /* 0x000fea0003800200 */
.L_x_418:
        /* <DEDUP_REMOVED lines=32> */
.L_x_351:
        /* <DEDUP_REMOVED lines=34> */
[----:B------:R-:W-:-:S04]  /*3ca0*/  IMAD.MOV.U32 R15, RZ, RZ, 0x500 ;  /* 0x00000500ff0f7424 */ /* 0x000fc800078e00ff */
        /* <DEDUP_REMOVED lines=8> */
[----:B------:R-:W-:Y:S02]  /*3d30*/  @P2 MOV R9, R13 ;  /* 0x0000000d00092202 */ /* 0x000fe40000000f00 */
[----:B------:R-:W-:-:S04]  /*3d40*/  @P2 SEL R7, R11, R7, P0 ;  /* 0x000000070b072207 */ /* 0x000fc80000000000 */
        /* <DEDUP_REMOVED lines=10> */
[----:B------:R-:W-:Y:S06]  /*3df0*/  BRA.U !UP0, `(.L_x_420) ;  /* 0x0000000508287547 */ /* 0x000fec000b800000 */
[----:B------:R-:W-:Y:S01]  /*3e00*/  IMAD.MOV.U32 R25, RZ, RZ, R2 ;  /* 0x000000ffff197224 */ /* 0x000fe200078e0002 */
[----:B------:R-:W0:Y:S01]  /*3e10*/  LDCU UR4, c[0x0][0x390] ;  /* 0x00007200ff0477ac */ /* 0x000e220008000800 */
[----:B------:R-:W-:Y:S02]  /*3e20*/  IMAD.MOV.U32 R24, RZ, RZ, R3 ;  /* 0x000000ffff187224 */ /* 0x000fe400078e0003 */
[----:B------:R-:W-:-:S07]  /*3e30*/  IMAD.MOV.U32 R27, RZ, RZ, 0x500 ;  /* 0x00000500ff1b7424 */ /* 0x000fce00078e00ff */
.L_x_421:
[----:B------:R-:W1:Y:S01]  /*3e40*/  LDC.64 R22, c[0x0][0x380] ;  /* 0x0000e000ff167b82 */ /* 0x000e620000000a00 */
[----:B------:R-:W-:-:S04]  /*3e50*/  IMAD.IADD R3, R0, 0x1, R27 ;  /* 0x0000000100037824 */ /* 0x000fc800078e021b */
[----:B-1----:R-:W-:-:S05]  /*3e60*/  IMAD.WIDE.U32 R22, R3, 0x10, R22 ;  /* 0x0000001003167825 */ /* 0x002fca00078e0016 */
        /* <DEDUP_REMOVED lines=14> */
[----:B------:R-:W-:Y:S02]  /*3f50*/  @P2 FSEL R29, R5, R21, P0 ;  /* 0x00000015051d2208 */ /* 0x000fe40000000000 */
[----:B------:R-:W2:Y:S01]  /*3f60*/  LDG.E.64.CONSTANT R4, desc[UR6][R22.64+0x4000] ;  /* 0x0040000616047981 */ /* 0x000ea2000c1e9b00 */
[----:B------:R-:W-:Y:S02]  /*3f70*/  @P2 IMAD.MOV.U32 R20, RZ, RZ, R26 ;  /* 0x000000ffff142224 */ /* 0x000fe400078e001a */
[----:B------:R-:W-:-:S06]  /*3f80*/  @P2 IMAD.MOV.U32 R21, RZ, RZ, R29 ;  /* 0x000000ffff152224 */ /* 0x000fcc00078e001d */
        /* <DEDUP_REMOVED lines=32> */
[----:B------:R-:W-:-:S05]  /*4190*/  VIADD R7, R27, 0xa00 ;  /* 0x00000a001b077836 */ /* 0x000fca0000000000 */
[----:B0-----:R-:W-:Y:S01]  /*41a0*/  ISETP.GT.AND P1, PT, R7, UR4, PT ;  /* 0x0000000407007c0c */ /* 0x001fe2000bf24270 */
[----:B------:R-:W-:-:S04]  /*41b0*/  VIADD R15, R27, 0x500 ;  /* 0x000005001b0f7836 */ /* 0x000fc80000000000 */
[----:B------:R-:W-:Y:S01]  /*41c0*/  IMAD.MOV.U32 R27, RZ, RZ, R15 ;  /* 0x000000ffff1b7224 */ /* 0x000fe200078e000f */
        /* <DEDUP_REMOVED lines=11> */
[----:B------:R-:W-:Y:S01]  /*4280*/  IMAD.MOV.U32 R24, RZ, RZ, R3 ;  /* 0x000000ffff187224 */ /* 0x000fe200078e0003 */
[----:B------:R-:W-:Y:S06]  /*4290*/  @!P1 BRA `(.L_x_421) ;  /* 0xfffffff800e89947 */ /* 0x000fec000383ffff */
.L_x_420:
[----:B------:R-:W-:-:S13]  /*42a0*/  ISETP.GE.AND P0, PT, R15, UR4, PT ;  /* 0x000000040f007c0c */ /* 0x000fda000bf06270 */
        /* <DEDUP_REMOVED lines=12> */
[----:B------:R-:W0:Y:S01]  /*4370*/  LDC.64 R6, c[0x0][0x380] ;  /* 0x0000e000ff067b82 */ /* 0x000e220000000a00 */
[----:B------:R-:W-:Y:S01]  /*4380*/  LEA.HI R8, R20, 0x1, RZ, 0x18 ;  /* 0x0000000114087811 */ /* 0x000fe200078fc0ff */
[----:B------:R-:W-:Y:S01]  /*4390*/  IMAD.IADD R21, R0, 0x1, R15 ;  /* 0x0000000100157824 */ /* 0x000fe200078e020f */
[----:B------:R-:W-:Y:S02]  /*43a0*/  MOV R12, R0 ;  /* 0x00000000000c7202 */ /* 0x000fe40000000f00 */
[----:B------:R-:W-:-:S05]  /*43b0*/  LOP3.LUT R8, R8, 0x3, RZ, 0xc0, !PT ;  /* 0x0000000308087812 */ /* 0x000fca00078ec0ff */
[----:B------:R-:W-:-:S07]  /*43c0*/  IMAD.MOV R14, RZ, RZ, -R8 ;  /* 0x000000ffff0e7224 */ /* 0x000fce00078e0a08 */
.L_x_428:
[----:B0-----:R-:W-:-:S05]  /*43d0*/  IMAD.WIDE.U32 R18, R21, 0x10, R6 ;  /* 0x0000001015127825 */ /* 0x001fca00078e0006 */
[----:B------:R-:W2:Y:S04]  /*43e0*/  LDG.E.64.CONSTANT R8, desc[UR6][R18.64] ;  /* 0x0000000612087981 */ /* 0x000ea8000c1e9b00 */
[----:B------:R-:W3:Y:S01]  /*43f0*/  LDG.E.64.CONSTANT R10, desc[UR6][R18.64+0x8] ;  /* 0x00000806120a7981 */ /* 0x000ee2000c1e9b00 */
[----:B------:R-:W-:Y:S01]  /*4400*/  VIADD R14, R14, 0x1 ;  /* 0x000000010e0e7836 */ /* 0x000fe20000000000 */
[----:B------:R-:W-:Y:S01]  /*4410*/  BSSY.RECONVERGENT B3, `(.L_x_426) ;  /* 0x000001a000037945 */ /* 0x000fe20003800200 */
[----:B------:R-:W-:Y:S02]  /*4420*/  IMAD.MOV.U32 R23, RZ, RZ, R2 ;  /* 0x000000ffff177224 */ /* 0x000fe400078e0002 */
        /* <DEDUP_REMOVED lines=24> */
.L_x_427:
[----:B------:R-:W-:Y:S05]  /*45b0*/  BSYNC.RECONVERGENT B3 ;  /* 0x0000000000037941 */ /* 0x000fea0003800200 */
.L_x_426:
[----:B------:R-:W-:Y:S02]  /*45c0*/  VIADD R12, R12, 0x100 ;  /* 0x000001000c0c7836 */ /* 0x000fe40000000000 */
[----:B------:R-:W-:Y:S01]  /*45d0*/  VIADD R21, R21, 0x100 ;  /* 0x0000010015157836 */ /* 0x000fe20000000000 */
[----:B------:R-:W-:Y:S06]  /*45e0*/  @P2 BRA `(.L_x_428) ;  /* 0xfffffffc00782947 */ /* 0x000fec000383ffff */
.L_x_425:
[----:B------:R-:W-:Y:S05]  /*45f0*/  BSYNC.RECONVERGENT B2 ;  /* 0x0000000000027941 */ /* 0x000fea0003800200 */
.L_x_424:
[----:B------:R-:W-:-:S13]  /*4600*/  ISETP.GE.U32.AND P0, PT, R20, 0x300, PT ;  /* 0x000003001400780c */ /* 0x000fda0003f06070 */
[----:B------:R-:W-:Y:S05]  /*4610*/  @!P0 BRA `(.L_x_423) ;  /* 0x0000000400c88947 */ /* 0x000fea0003800000 */
[----:B------:R-:W0:Y:S01]  /*4620*/  LDCU.64 UR8, c[0x0][0x380] ;  /* 0x00007000ff0877ac */ /* 0x000e220008000a00 */
[----:B------:R-:W1:Y:S01]  /*4630*/  LDC.64 R10, c[0x0][0x380] ;  /* 0x0000e000ff0a7b82 */ /* 0x000e620000000a00 */
[C---:B------:R-:W-:Y:S01]  /*4640*/  IADD3 R17, P0, PT, R12.reuse, R15, RZ ;  /* 0x0000000f0c117210 */ /* 0x040fe20007f1e0ff */
[----:B------:R-:W-:-:S04]  /*4650*/  IMAD.IADD R15, R12, 0x1, R15 ;  /* 0x000000010c0f7824 */ /* 0x000fc800078e020f */
[----:B------:R-:W-:Y:S01]  /*4660*/  IMAD.X R6, RZ, RZ, RZ, P0 ;  /* 0x000000ffff067224 */ /* 0x000fe200000e06ff */
[----:B0-----:R-:W-:-:S04]  /*4670*/  LEA R14, P1, R17, UR8, 0x4 ;  /* 0x00000008110e7c11 */ /* 0x001fc8000f8220ff */
[----:B------:R-:W-:Y:S02]  /*4680*/  IADD3 R14, P0, PT, R14, 0x3008, RZ ;  /* 0x000030080e0e7810 */ /* 0x000fe40007f1e0ff */
[----:B------:R-:W-:-:S05]  /*4690*/  LEA.HI.X R17, R17, UR9, R6, 0x4, P1 ;  /* 0x0000000911117c11 */ /* 0x000fca00088f2406 */
[----:B------:R-:W-:-:S07]  /*46a0*/  IMAD.X R17, RZ, RZ, R17, P0 ;  /* 0x000000ffff117224 */ /* 0x000fce00000e0611 */
.L_x_437:
[----:B-1----:R-:W-:-:S05]  /*46b0*/  IMAD.WIDE.U32 R8, R15, 0x10, R10 ;  /* 0x000000100f087825 */ /* 0x002fca00078e000a */
[----:B------:R-:W2:Y:S04]  /*46c0*/  LDG.E.64.CONSTANT R22, desc[UR6][R8.64] ;  /* 0x0000000608167981 */ /* 0x000ea8000c1e9b00 */
[----:B------:R0:W3:Y:S02]  /*46d0*/  LDG.E.64.CONSTANT R6, desc[UR6][R8.64+0x8] ;  /* 0x0000080608067981 */ /* 0x0000e4000c1e9b00 */
[----:B0-----:R-:W-:Y:S02]  /*46e0*/  IMAD.MOV.U32 R8, RZ, RZ, R14 ;  /* 0x000000ffff087224 */ /* 0x001fe400078e000e */
[----:B------:R-:W-:-:S05]  /*46f0*/  IMAD.MOV.U32 R9, RZ, RZ, R17 ;  /* 0x000000ffff097224 */ /* 0x000fca00078e0011 */
[----:B------:R0:W5:Y:S04]  /*4700*/  LDG.E.64.CONSTANT R20, desc[UR6][R8.64+-0x2008] ;  /* 0xffdff80608147981 */ /* 0x000168000c1e9b00 */
[----:B------:R0:W5:Y:S01]  /*4710*/  LDG.E.64.CONSTANT R18, desc[UR6][R8.64+-0x2000] ;  /* 0xffe0000608127981 */ /* 0x000162000c1e9b00 */
[----:B------:R-:W-:Y:S01]  /*4720*/  BSSY.RECONVERGENT B2, `(.L_x_429) ;  /* 0x0000015000027945 */ /* 0x000fe20003800200 */
[----:B--2---:R-:W-:Y:S01]  /*4730*/  DSETP.GEU.AND P0, PT, |R4|, |R22|, PT ;  /* 0x400000160400722a */ /* 0x004fe20003f0e200 */
[----:B------:R-:W-:Y:S02]  /*4740*/  IMAD.MOV.U32 R16, RZ, RZ, R22 ;  /* 0x000000ffff107224 */ /* 0x000fe400078e0016 */
[----:B------:R-:W-:Y:S01]  /*4750*/  IMAD.MOV.U32 R17, RZ, RZ, R23 ;  /* 0x000000ffff117224 */ /* 0x000fe200078e0017 */
[----:B---3--:R-:W-:Y:S01]  /*4760*/  MOV R29, R7 ;  /* 0x00000007001d7202 */ /* 0x008fe20000000f00 */
[----:B------:R-:W-:-:S09]  /*4770*/  IMAD.MOV.U32 R27, RZ, RZ, R6 ;  /* 0x000000ffff1b7224 */ /* 0x000fd200078e0006 */
        /* <DEDUP_REMOVED lines=15> */
.L_x_430:
[----:B------:R-:W-:Y:S05]  /*4870*/  BSYNC.RECONVERGENT B2 ;  /* 0x0000000000027941 */ /* 0x000fea0003800200 */
.L_x_429:
[----:B------:R0:W5:Y:S04]  /*4880*/  LDG.E.64.CONSTANT R6, desc[UR6][R8.64+-0x1008] ;  /* 0xffeff80608067981 */ /* 0x000168000c1e9b00 */
[----:B------:R0:W5:Y:S02]  /*4890*/  LDG.E.64.CONSTANT R4, desc[UR6][R8.64+-0x1000] ;  /* 0xfff0000608047981 */ /* 0x000164000c1e9b00 */
[----:B-----5:R-:W-:Y:S01]  /*48a0*/  DSETP.GEU.AND P0, PT, |R16|, |R20|, PT ;  /* 0x400000141000722a */ /* 0x020fe20003f0e200 */
[----:B------:R-:W-:Y:S01]  /*48b0*/  BSSY.RECONVERGENT B2, `(.L_x_431) ;  /* 0x0000014000027945 */ /* 0x000fe20003800200 */
[----:B------:R-:W-:Y:S02]  /*48c0*/  IMAD.MOV.U32 R2, RZ, RZ, R20 ;  /* 0x000000ffff027224 */ /* 0x000fe400078e0014 */
[----:B------:R-:W-:-:S02]  /*48d0*/  IMAD.MOV.U32 R3, RZ, RZ, R21 ;  /* 0x000000ffff037224 */ /* 0x000fc400078e0015 */
        /* <DEDUP_REMOVED lines=17> */
.L_x_432:
[----:B------:R-:W-:Y:S05]  /*49f0*/  BSYNC.RECONVERGENT B2 ;  /* 0x0000000000027941 */ /* 0x000fea0003800200 */
.L_x_431:
[----:B------:R0:W5:Y:S04]  /*4a00*/  LDG.E.64.CONSTANT R16, desc[UR6][R8.64+-0x8] ;  /* 0xfffff80608107981 */ /* 0x000168000c1e9b00 */
[----:B------:R0:W5:Y:S01]  /*4a10*/  LDG.E.64.CONSTANT R18, desc[UR6][R8.64] ;  /* 0x0000000608127981 */ /* 0x000162000c1e9b00 */
[----:B------:R-:W-:Y:S01]  /*4a20*/  DSETP.GEU.AND P0, PT, |R2|, |R6|, PT ;  /* 0x400000060200722a */ /* 0x000fe20003f0e200 */
[----:B------:R-:W-:Y:S01]  /*4a30*/  BSSY.RECONVERGENT B2, `(.L_x_433) ;  /* 0x0000014000027945 */ /* 0x000fe20003800200 */
[----:B------:R-:W-:Y:S02]  /*4a40*/  IMAD.MOV.U32 R20, RZ, RZ, R6 ;  /* 0x000000ffff147224 */ /* 0x000fe400078e0006 */
[----:B------:R-:W-:Y:S02]  /*4a50*/  IMAD.MOV.U32 R21, RZ, RZ, R7 ;  /* 0x000000ffff157224 */ /* 0x000fe400078e0007 */
[----:B------:R-:W-:-:S02]  /*4a60*/  IMAD.MOV.U32 R29, RZ, RZ, R4 ;  /* 0x000000ffff1d7224 */ /* 0x000fc400078e0004 */
        /* <DEDUP_REMOVED lines=16> */
.L_x_434:
[----:B------:R-:W-:Y:S05]  /*4b70*/  BSYNC.RECONVERGENT B2 ;  /* 0x0000000000027941 */ /* 0x000fea0003800200 */
.L_x_433:
[----:B-----5:R-:W-:Y:S01]  /*4b80*/  DSETP.GEU.AND P0, PT, |R20|, |R16|, PT ;  /* 0x400000101400722a */ /* 0x020fe20003f0e200 */
[----:B------:R-:W-:Y:S01]  /*4b90*/  BSSY.RECONVERGENT B2, `(.L_x_435) ;  /* 0x0000014000027945 */ /* 0x000fe20003800200 */
[----:B------:R-:W-:Y:S02]  /*4ba0*/  IMAD.MOV.U32 R4, RZ, RZ, R16 ;  /* 0x000000ffff047224 */ /* 0x000fe400078e0010 */
[----:B------:R-:W-:Y:S02]  /*4bb0*/  IMAD.MOV.U32 R5, RZ, RZ, R17 ;  /* 0x000000ffff057224 */ /* 0x000fe400078e0011 */
[----:B------:R-:W-:Y:S02]  /*4bc0*/  IMAD.MOV.U32 R2, RZ, RZ, R18 ;  /* 0x000000ffff027224 */ /* 0x000fe400078e0012 */
[----:B------:R-:W-:-:S06]  /*4bd0*/  IMAD.MOV.U32 R3, RZ, RZ, R19 ;  /* 0x000000ffff037224 */ /* 0x000fcc00078e0013 */
        /* <DEDUP_REMOVED lines=15> */
.L_x_436:
[----:B------:R-:W-:Y:S05]  /*4cd0*/  BSYNC.RECONVERGENT B2 ;  /* 0x0000000000027941 */ /* 0x000fea0003800200 */
.L_x_435:
[----:B------:R-:W-:Y:S01]  /*4ce0*/  VIADD R12, R12, 0x400 ;  /* 0x000004000c0c7836 */ /* 0x000fe20000000000 */
[----:B------:R-:W-:Y:S01]  /*4cf0*/  IADD3 R14, P1, PT, R8, 0x4000, RZ ;  /* 0x00004000080e7810 */ /* 0x000fe20007f3e0ff */
[----:B------:R-:W-:-:S03]  /*4d00*/  VIADD R15, R15, 0x400 ;  /* 0x000004000f0f7836 */ /* 0x000fc60000000000 */
[----:B------:R-:W-:Y:S01]  /*4d10*/  ISETP.GE.AND P0, PT, R12, R13, PT ;  /* 0x0000000d0c00720c */ /* 0x000fe20003f06270 */
[----:B------:R-:W-:-:S12]  /*4d20*/  IMAD.X R17, RZ, RZ, R9, P1 ;  /* 0x000000ffff117224 */ /* 0x000fd800008e0609 */
[----:B------:R-:W-:Y:S05]  /*4d30*/  @!P0 BRA `(.L_x_437) ;  /* 0xfffffff8005c8947 */ /* 0x000fea000383ffff */
.L_x_423:
[----:B------:R-:W-:Y:S05]  /*4d40*/  BSYNC.RECONVERGENT B1 ;  /* 0x0000000000017941 */ /* 0x000fea0003800200 */
.L_x_422:
        /* <DEDUP_REMOVED lines=32> */
.L_x_439:
[----:B------:R-:W-:Y:S05]  /*4f50*/  BSYNC.RECONVERGENT B1 ;  /* 0x0000000000017941 */ /* 0x000fea0003800200 */
.L_x_438:
        /* <DEDUP_REMOVED lines=12> */
[----:B---3--:R-:W-:Y:S01]  /*5020*/  IMAD.MOV.U32 R8, RZ, RZ, R14 ;  /* 0x000000ffff087224 */ /* 0x008fe200078e000e */
[----:B------:R-:W-:Y:S01]  /*5030*/  MOV R2, R4 ;  /* 0x0000000400027202 */ /* 0x000fe20000000f00 */
[----:B----4-:R-:W-:Y:S02]  /*5040*/  IMAD.MOV.U32 R9, RZ, RZ, R13 ;  /* 0x000000ffff097224 */ /* 0x010fe400078e000d */
        /* <DEDUP_REMOVED lines=16> */
.L_x_441:
[----:B------:R-:W-:Y:S05]  /*5150*/  BSYNC.RECONVERGENT B1 ;  /* 0x0000000000017941 */ /* 0x000fea0003800200 */
.L_x_440:
[----:B------:R-:W-:Y:S01]  /*5160*/  ISETP.GT.AND P0, PT, R10, 0x1b, PT ;  /* 0x0000001b0a00780c */ /* 0x000fe20003f04270 */
[----:B0-----:R0:W0:Y:S01]  /*5170*/  SHFL.DOWN PT, R6, R2, 0x4, 0x1f ;  /* 0x08801f0002067f89 */ /* 0x00102200000e0000 */
[----:B------:R-:W-:Y:S01]  /*5180*/  BSSY.RECONVERGENT B1, `(.L_x_442) ;  /* 0x000001d000017945 */ /* 0x000fe20003800200 */
[----:B------:R-:W-:Y:S02]  /*5190*/  IMAD.MOV.U32 R11, RZ, RZ, R8 ;  /* 0x000000ffff0b7224 */ /* 0x000fe400078e0008 */
[----:B------:R0:W0:Y:S01]  /*51a0*/  SHFL.DOWN PT, R7, R3, 0x4, 0x1f ;  /* 0x08801f0003077f89 */ /* 0x00002200000e0000 */
[----:B------:R-:W-:Y:S02]  /*51b0*/  IMAD.MOV.U32 R12, RZ, RZ, R9 ;  /* 0x000000ffff0c7224 */ /* 0x000fe400078e0009 */
[----:B-1----:R-:W-:Y:S01]  /*51c0*/  IMAD.MOV.U32 R4, RZ, RZ, R2 ;  /* 0x000000ffff047224 */ /* 0x002fe200078e0002 */
[----:B----4-:R1:W4:Y:S01]  /*51d0*/  SHFL.DOWN PT, R13, R8, 0x4, 0x1f ;  /* 0x08801f00080d7f89 */ /* 0x01032200000e0000 */
[----:B--2---:R-:W-:-:S03]  /*51e0*/  IMAD.MOV.U32 R5, RZ, RZ, R3 ;  /* 0x000000ffff057224 */ /* 0x004fc600078e0003 */
[----:B---3--:R1:W2:Y:S01]  /*51f0*/  SHFL.DOWN PT, R14, R9, 0x4, 0x1f ;  /* 0x08801f00090e7f89 */ /* 0x0082a200000e0000 */
[----:B------:R-:W-:Y:S05]  /*5200*/  @P0 BRA `(.L_x_443) ;  /* 0x0000000000500947 */ /* 0x000fea0003800000 */
[----:B0-----:R-:W-:Y:S01]  /*5210*/  DSETP.GEU.AND P0, PT, |R2|, |R6|, PT ;  /* 0x400000060200722a */ /* 0x001fe20003f0e200 */
[----:B----4-:R-:W-:Y:S02]  /*5220*/  IMAD.MOV.U32 R11, RZ, RZ, R13 ;  /* 0x000000ffff0b7224 */ /* 0x010fe400078e000d */
        /* <DEDUP_REMOVED lines=18> */
.L_x_443:
[----:B------:R-:W-:Y:S05]  /*5350*/  BSYNC.RECONVERGENT B1 ;  /* 0x0000000000017941 */ /* 0x000fea0003800200 */
.L_x_442:
[----:B------:R-:W-:Y:S01]  /*5360*/  ISETP.GT.AND P0, PT, R10, 0x17, PT ;  /* 0x000000170a00780c */ /* 0x000fe20003f04270 */
[----:B0-----:R0:W3:Y:S01]  /*5370*/  SHFL.DOWN PT, R2, R4, 0x8, 0x1f ;  /* 0x09001f0004027f89 */ /* 0x0010e200000e0000 */
[----:B------:R-:W-:Y:S01]  /*5380*/  BSSY.RECONVERGENT B1, `(.L_x_444) ;  /* 0x000001d000017945 */ /* 0x000fe20003800200 */
[----:B-1----:R-:W-:Y:S02]  /*5390*/  IMAD.MOV.U32 R8, RZ, RZ, R11 ;  /* 0x000000ffff087224 */ /* 0x002fe400078e000b */
[----:B------:R0:W1:Y:S01]  /*53a0*/  SHFL.DOWN PT, R3, R5, 0x8, 0x1f ;  /* 0x09001f0005037f89 */ /* 0x00006200000e0000 */
[----:B------:R-:W-:Y:S02]  /*53b0*/  IMAD.MOV.U32 R9, RZ, RZ, R12 ;  /* 0x000000ffff097224 */ /* 0x000fe400078e000c */
[----:B------:R-:W-:Y:S01]  /*53c0*/  IMAD.MOV.U32 R6, RZ, RZ, R4 ;  /* 0x000000ffff067224 */ /* 0x000fe200078e0004 */
[----:B--2---:R0:W2:Y:S01]  /*53d0*/  SHFL.DOWN PT, R14, R11, 0x8, 0x1f ;  /* 0x09001f000b0e7f89 */ /* 0x0040a200000e0000 */
[----:B------:R-:W-:-:S03]  /*53e0*/  IMAD.MOV.U32 R7, RZ, RZ, R5 ;  /* 0x000000ffff077224 */ /* 0x000fc600078e0005 */
[----:B----4-:R0:W4:Y:S01]  /*53f0*/  SHFL.DOWN PT, R13, R12, 0x8, 0x1f ;  /* 0x09001f000c0d7f89 */ /* 0x01012200000e0000 */
[----:B------:R-:W-:Y:S05]  /*5400*/  @P0 BRA `(.L_x_445) ;  /* 0x0000000000500947 */ /* 0x000fea0003800000 */
[----:B-1-3--:R-:W-:Y:S01]  /*5410*/  DSETP.GEU.AND P0, PT, |R4|, |R2|, PT ;  /* 0x400000020400722a */ /* 0x00afe20003f0e200 */
[----:B--2---:R-:W-:Y:S01]  /*5420*/  IMAD.MOV.U32 R8, RZ, RZ, R14 ;  /* 0x000000ffff087224 */ /* 0x004fe200078e000e */
        /* <DEDUP_REMOVED lines=18> */
.L_x_445:
[----:B------:R-:W-:Y:S05]  /*5550*/  BSYNC.RECONVERGENT B1 ;  /* 0x0000000000017941 */ /* 0x000fea0003800200 */
.L_x_444:
[----:B------:R-:W-:Y:S01]  /*5560*/  ISETP.GT.AND P0, PT, R10, 0xf, PT ;  /* 0x0000000f0a00780c */ /* 0x000fe20003f04270 */
[----:B0-----:R0:W0:Y:S01]  /*5570*/  SHFL.DOWN PT, R4, R6, 0x10, 0x1f ;  /* 0x0a001f0006047f89 */ /* 0x00102200000e0000 */
[----:B------:R-:W-:Y:S01]  /*5580*/  BSSY.RECONVERGENT B1, `(.L_x_446) ;  /* 0x000001d000017945 */ /* 0x000fe20003800200 */
[----:B--2---:R-:W-:Y:S02]  /*5590*/  IMAD.MOV.U32 R14, RZ, RZ, R8 ;  /* 0x000000ffff0e7224 */ /* 0x004fe400078e0008 */
[----:B------:R2:W0:Y:S01]  /*55a0*/  SHFL.DOWN PT, R5, R7, 0x10, 0x1f ;  /* 0x0a001f0007057f89 */ /* 0x00042200000e0000 */
[----:B------:R-:W-:Y:S02]  /*55b0*/  IMAD.MOV.U32 R15, RZ, RZ, R9 ;  /* 0x000000ffff0f7224 */ /* 0x000fe400078e0009 */
[----:B---3--:R-:W-:Y:S01]  /*55c0*/  IMAD.MOV.U32 R2, RZ, RZ, R6 ;  /* 0x000000ffff027224 */ /* 0x008fe200078e0006 */
[----:B------:R2:W3:Y:S01]  /*55d0*/  SHFL.DOWN PT, R11, R8, 0x10, 0x1f ;  /* 0x0a001f00080b7f89 */ /* 0x0004e200000e0000 */
[----:B-1----:R-:W-:-:S03]  /*55e0*/  IMAD.MOV.U32 R3, RZ, RZ, R7 ;  /* 0x000000ffff037224 */ /* 0x002fc600078e0007 */
[----:B------:R2:W1:Y:S01]  /*55f0*/  SHFL.DOWN PT, R12, R9, 0x10, 0x1f ;  /* 0x0a001f00090c7f89 */ /* 0x00046200000e0000 */
[----:B------:R-:W-:Y:S05]  /*5600*/  @P0 BRA `(.L_x_447) ;  /* 0x0000000000500947 */ /* 0x000fea0003800000 */
[----:B0-----:R-:W-:Y:S01]  /*5610*/  DSETP.GEU.AND P0, PT, |R6|, |R4|, PT ;  /* 0x400000040600722a */ /* 0x001fe20003f0e200 */
[----:B---3--:R-:W-:Y:S02]  /*5620*/  IMAD.MOV.U32 R14, RZ, RZ, R11 ;  /* 0x000000ffff0e7224 */ /* 0x008fe400078e000b */
[----:B-1----:R-:W-:Y:S02]  /*5630*/  IMAD.MOV.U32 R15, RZ, RZ, R12 ;  /* 0x000000ffff0f7224 */ /* 0x002fe400078e000c */
        /* <DEDUP_REMOVED lines=17> */
.L_x_447:
[----:B------:R-:W-:Y:S05]  /*5750*/  BSYNC.RECONVERGENT B1 ;  /* 0x0000000000017941 */ /* 0x000fea0003800200 */
.L_x_446:
        /* <DEDUP_REMOVED lines=11> */
.L_x_449:
[----:B------:R-:W-:Y:S05]  /*5810*/  BSYNC.RECONVERGENT B1 ;  /* 0x0000000000017941 */ /* 0x000fea0003800200 */
.L_x_448:
        /* <DEDUP_REMOVED lines=8> */
[----:B--2---:R-:W2:Y:S04]  /*58a0*/  LDS.128 R4, [R0+0x20] ;  /* 0x0000200000047984 */ /* 0x004ea80000000c00 */
[----:B-1--4-:R1:W4:Y:S04]  /*58b0*/  LDS.64 R12, [R0+0x80] ;  /* 0x00008000000c7984 */ /* 0x0123280000000a00 */
[----:B---3--:R1:W3:Y:S01]  /*58c0*/  LDS.128 R8, [R0+0x30] ;  /* 0x0000300000087984 */ /* 0x0082e20000000c00 */
[----:B0-----:R-:W-:Y:S01]  /*58d0*/  DSETP.GEU.AND P0, PT, |R2|, |R16|, PT ;  /* 0x400000100200722a */ /* 0x001fe20003f0e200 */
[----:B------:R-:W-:-:S02]  /*58e0*/  IMAD.MOV.U32 R24, RZ, RZ, R16 ;  /* 0x000000ffff187224 */ /* 0x000fc400078e0010 */
[----:B------:R-:W-:Y:S02]  /*58f0*/  IMAD.MOV.U32 R25, RZ, RZ, R17 ;  /* 0x000000ffff197224 */ /* 0x000fe400078e0011 */
[----:B--2---:R-:W-:Y:S02]  /*5900*/  IMAD.MOV.U32 R27, RZ, RZ, R4 ;  /* 0x000000ffff1b7224 */ /* 0x004fe400078e0004 */
[----:B------:R-:W-:-:S07]  /*5910*/  IMAD.MOV.U32 R29, RZ, RZ, R5 ;  /* 0x000000ffff1d7224 */ /* 0x000fce00078e0005 */
[----:B-1-34-:R-:W-:Y:S05]  /*5920*/  @!P0 BRA `(.L_x_451) ;  /* 0x0000000000388947 */ /* 0x01afea0003800000 */
        /* <DEDUP_REMOVED lines=14> */
.L_x_451:
[----:B------:R-:W-:Y:S05]  /*5a10*/  BSYNC.RECONVERGENT B1 ;  /* 0x0000000000017941 */ /* 0x000fea0003800200 */
.L_x_450:
        /* <DEDUP_REMOVED lines=23> */
.L_x_453:
[----:B------:R-:W-:Y:S05]  /*5b90*/  BSYNC.RECONVERGENT B1 ;  /* 0x0000000000017941 */ /* 0x000fea0003800200 */
.L_x_452:
        /* <DEDUP_REMOVED lines=21> */
.L_x_455:
[----:B------:R-:W-:Y:S05]  /*5cf0*/  BSYNC.RECONVERGENT B1 ;  /* 0x0000000000017941 */ /* 0x000fea0003800200 */
.L_x_454:
        /* <DEDUP_REMOVED lines=23> */
.L_x_457:
[----:B------:R-:W-:Y:S05]  /*5e70*/  BSYNC.RECONVERGENT B1 ;  /* 0x0000000000017941 */ /* 0x000fea0003800200 */
.L_x_456:
[----:B------:R-:W-:Y:S01]  /*5e80*/  DSETP.GEU.AND P0, PT, |R14|, |R22|, PT ;  /* 0x400000160e00722a */ /* 0x000fe20003f0e200 */
[----:B------:R-:W-:Y:S01]  /*5e90*/  BSSY.RECONVERGENT B1, `(.L_x_458) ;  /* 0x0000014000017945 */ /* 0x000fe20003800200 */
[----:B------:R-:W-:Y:S01]  /*5ea0*/  MOV R2, R22 ;  /* 0x0000001600027202 */ /* 0x000fe20000000f00 */
[----:B------:R-:W-:Y:S02]  /*5eb0*/  IMAD.MOV.U32 R3, RZ, RZ, R23 ;  /* 0x000000ffff037224 */ /* 0x000fe400078e0017 */
[----:B-1----:R-:W-:Y:S02]  /*5ec0*/  IMAD.MOV.U32 R19, RZ, RZ, R8 ;  /* 0x000000ffff137224 */ /* 0x002fe400078e0008 */
        /* <DEDUP_REMOVED lines=16> */
.L_x_459:
[----:B------:R-:W-:Y:S05]  /*5fd0*/  BSYNC.RECONVERGENT B1 ;  /* 0x0000000000017941 */ /* 0x000fea0003800200 */
.L_x_458:
        /* <DEDUP_REMOVED lines=21> */
.L_x_461:
[----:B------:R-:W-:Y:S05]  /*6130*/  BSYNC.RECONVERGENT B1 ;  /* 0x0000000000017941 */ /* 0x000fea0003800200 */
.L_x_460:
        /* <DEDUP_REMOVED lines=20> */
.L_x_383:
[----:B------:R-:W-:Y:S05]  /*6280*/  BSYNC.RECONVERGENT B0 ;  /* 0x0000000000007941 */ /* 0x000fea0003800200 */
.L_x_350:
[----:B------:R-:W-:Y:S05]  /*6290*/  @P1 EXIT ;  /* 0x000000000000194d */ /* 0x000fea0003800000 */
[----:B01----:R-:W0:Y:S02]  /*62a0*/  LDC.64 R4, c[0x0][0x388] ;  /* 0x0000e200ff047b82 */ /* 0x003e240000000a00 */
[----:B0-----:R-:W-:Y:S04]  /*62b0*/  STG.E.64 desc[UR6][R4.64], R2 ;  /* 0x0000000204007986 */ /* 0x001fe8000c101b06 */
[----:B------:R-:W-:Y:S01]  /*62c0*/  STG.E.64 desc[UR6][R4.64+0x8], R14 ;  /* 0x0000080e04007986 */ /* 0x000fe2000c101b06 */
[----:B------:R-:W-:Y:S05]  /*62d0*/  EXIT ;  /* 0x000000000000794d */ /* 0x000fea0003800000 */
.L_x_462:
        /* <DEDUP_REMOVED lines=10> */
.L_x_723:


//--------------------- .text._ZN6thrust24THRUST_300001_SM_1000_NS8cuda_cub4core6detail13_kernel_agentINS1_8__reduce10DrainAgentIiEEJN3cub18CUB_300001_SM_10009GridQueueIjEEiEEEvDpT0_ --------------------------
	.section	.text._ZN6thrust24THRUST_300001_SM_1000_NS8cuda_cub4core6detail13_kernel_agentINS1_8__reduce10DrainAgentIiEEJN3cub18CUB_300001_SM_10009GridQueueIjEEiEEEvDpT0_,"ax",@progbits
	.align	128
        .global         _ZN6thrust24THRUST_300001_SM_1000_NS8cuda_cub4core6detail13_kernel_agentINS1_8__reduce10DrainAgentIiEEJN3cub18CUB_300001_SM_10009GridQueueIjEEiEEEvDpT0_
        .type           _ZN6thrust24THRUST_300001_SM_1000_NS8cuda_cub4core6detail13_kernel_agentINS1_8__reduce10DrainAgentIiEEJN3cub18CUB_300001_SM_10009GridQueueIjEEiEEEvDpT0_,@function
        .size           _ZN6thrust24THRUST_300001_SM_1000_NS8cuda_cub4core6detail13_kernel_agentINS1_8__reduce10DrainAgentIiEEJN3cub18CUB_300001_SM_10009GridQueueIjEEiEEEvDpT0_,(.L_x_724 - _ZN6thrust24THRUST_300001_SM_1000_NS8cuda_cub4core6detail13_kernel_agentINS1_8__reduce10DrainAgentIiEEJN3cub18CUB_300001_SM_10009GridQueueIjEEiEEEvDpT0_)
        .other          _ZN6thrust24THRUST_300001_SM_1000_NS8cuda_cub4core6detail13_kernel_agentINS1_8__reduce10DrainAgentIiEEJN3cub18CUB_300001_SM_10009GridQueueIjEEiEEEvDpT0_,@"STO_CUDA_ENTRY STV_DEFAULT"
_ZN6thrust24THRUST_300001_SM_1000_NS8cuda_cub4core6detail13_kernel_agentINS1_8__reduce10DrainAgentIiEEJN3cub18CUB_300001_SM_10009GridQueueIjEEiEEEvDpT0_:
.text._ZN6thrust24THRUST_300001_SM_1000_NS8cuda_cub4core6detail13_kernel_agentINS1_8__reduce10DrainAgentIiEEJN3cub18CUB_300001_SM_10009GridQueueIjEEiEEEvDpT0_:
[----:B------:R-:W-:Y:S08]  /*0000*/  LDC R1, c[0x0][0x37c] ;  /* 0x0000df00ff017b82 */ /* 0x000ff00000000800 */
[----:B------:R-:W0:Y:S01]  /*0010*/  LDC.64 R2, c[0x0][0x380] ;  /* 0x0000e000ff027b82 */ /* 0x000e220000000a00 */
[----:B------:R-:W0:Y:S07]  /*0020*/  LDCU.64 UR4, c[0x0][0x358] ;  /* 0x00006b00ff0477ac */ /* 0x000e2e0008000a00 */
[----:B------:R-:W1:Y:S01]  /*0030*/  LDC R5, c[0x0][0x388] ;  /* 0x0000e200ff057b82 */ /* 0x000e620000000800 */
[----:B0-----:R-:W-:Y:S04]  /*0040*/  STG.E desc[UR4][R2.64+0x4], RZ ;  /* 0x000004ff02007986 */ /* 0x001fe8000c101904 */
[----:B-1----:R-:W-:Y:S01]  /*0050*/  STG.E desc[UR4][R2.64], R5 ;  /* 0x0000000502007986 */ /* 0x002fe2000c101904 */
[----:B------:R-:W-:Y:S05]  /*0060*/  EXIT ;  /* 0x000000000000794d */ /* 0x000fea0003800000 */
.L_x_463:
        /* <DEDUP_REMOVED lines=9> */
.L_x_724:


//--------------------- .text._ZN6thrust24THRUST_300001_SM_1000_NS8cuda_cub4core6detail13_kernel_agentINS1_8__reduce11ReduceAgentINS0_12zip_iteratorIN4cuda3std3__45tupleIJNS0_10device_ptrIdEENS0_17counting_iteratorIlNS0_11use_defaultESF_SF_EEEEEEEPNSB_IJdlEEESJ_iNS1_9__extrema9arg_max_fIdl10comparatorEEEEJSI_SK_iN3cub18CUB_300001_SM_100013GridEvenShareIiEENSR_9GridQueueIjEESO_EEEvDpT0_ --------------------------
	.section	.text._ZN6thrust24THRUST_300001_SM_1000_NS8cuda_cub4core6detail13_kernel_agentINS1_8__reduce11ReduceAgentINS0_12zip_iteratorIN4cuda3std3__45tupleIJNS0_10device_ptrIdEENS0_17counting_iteratorIlNS0_11use_defaultESF_SF_EEEEEEEPNSB_IJdlEEESJ_iNS1_9__extrema9arg_max_fIdl10comparatorEEEEJSI_SK_iN3cub18CUB_300001_SM_100013GridEvenShareIiEENSR_9GridQueueIjEESO_EEEvDpT0_,"ax",@progbits
	.align	128
        .global         _ZN6thrust24THRUST_300001_SM_1000_NS8cuda_cub4core6detail13_kernel_agentINS1_8__reduce11ReduceAgentINS0_12zip_iteratorIN4cuda3std3__45tupleIJNS0_10device_ptrIdEENS0_17counting_iteratorIlNS0_11use_defaultESF_SF_EEEEEEEPNSB_IJdlEEESJ_iNS1_9__extrema9arg_max_fIdl10comparatorEEEEJSI_SK_iN3cub18CUB_300001_SM_100013GridEvenShareIiEENSR_9GridQueueIjEESO_EEEvDpT0_
        .type           _ZN6thrust24THRUST_300001_SM_1000_NS8cuda_cub4core6detail13_kernel_agentINS1_8__reduce11ReduceAgentINS0_12zip_iteratorIN4cuda3std3__45tupleIJNS0_10device_ptrIdEENS0_17counting_iteratorIlNS0_11use_defaultESF_SF_EEEEEEEPNSB_IJdlEEESJ_iNS1_9__extrema9arg_max_fIdl10comparatorEEEEJSI_SK_iN3cub18CUB_300001_SM_100013GridEvenShareIiEENSR_9GridQueueIjEESO_EEEvDpT0_,@function
        .size           _ZN6thrust24THRUST_300001_SM_1000_NS8cuda_cub4core6detail13_kernel_agentINS1_8__reduce11ReduceAgentINS0_12zip_iteratorIN4cuda3std3__45tupleIJNS0_10device_ptrIdEENS0_17counting_iteratorIlNS0_11use_defaultESF_SF_EEEEEEEPNSB_IJdlEEESJ_iNS1_9__extrema9arg_max_fIdl10comparatorEEEEJSI_SK_iN3cub18CUB_300001_SM_100013GridEvenShareIiEENSR_9GridQueueIjEESO_EEEvDpT0_,(.L_x_725 - _ZN6thrust24THRUST_300001_SM_1000_NS8cuda_cub4core6detail13_kernel_agentINS1_8__reduce11ReduceAgentINS0_12zip_iteratorIN4cuda3std3__45tupleIJNS0_10device_ptrIdEENS0_17counting_iteratorIlNS0_11use_defaultESF_SF_EEEEEEEPNSB_IJdlEEESJ_iNS1_9__extrema9arg_max_fIdl10comparatorEEEEJSI_SK_iN3cub18CUB_300001_SM_100013GridEvenShareIiEENSR_9GridQueueIjEESO_EEEvDpT0_)
        .other          _ZN6thrust24THRUST_300001_SM_1000_NS8cuda_cub4core6detail13_kernel_agentINS1_8__reduce11ReduceAgentINS0_12zip_iteratorIN4cuda3std3__45tupleIJNS0_10device_ptrIdEENS0_17counting_iteratorIlNS0_11use_defaultESF_SF_EEEEEEEPNSB_IJdlEEESJ_iNS1_9__extrema9arg_max_fIdl10comparatorEEEEJSI_SK_iN3cub18CUB_300001_SM_100013GridEvenShareIiEENSR_9GridQueueIjEESO_EEEvDpT0_,@"STO_CUDA_ENTRY STV_DEFAULT"
_ZN6thrust24THRUST_300001_SM_1000_NS8cuda_cub4core6detail13_kernel_agentINS1_8__reduce11ReduceAgentINS0_12zip_iteratorIN4cuda3std3__45tupleIJNS0_10device_ptrIdEENS0_17counting_iteratorIlNS0_11use_defaultESF_SF_EEEEEEEPNSB_IJdlEEESJ_iNS1_9__extrema9arg_max_fIdl10comparatorEEEEJSI_SK_iN3cub18CUB_300001_SM_100013GridEvenShareIiEENSR_9GridQueueIjEESO_EEEvDpT0_:
.text._ZN6thrust24THRUST_300001_SM_1000_NS8cuda_cub4core6detail13_kernel_agentINS1_8__reduce11ReduceAgentINS0_12zip_iteratorIN4cuda3std3__45tupleIJNS0_10device_ptrIdEENS0_17counting_iteratorIlNS0_11use_defaultESF_SF_EEEEEEEPNSB_IJdlEEESJ_iNS1_9__extrema9arg_max_fIdl10comparatorEEEEJSI_SK_iN3cub18CUB_300001_SM_100013GridEvenShareIiEENSR_9GridQueueIjEESO_EEEvDpT0_:
[----:B------:R-:W-:Y:S01]  /*0000*/  LDC R1, c[0x0][0x37c] ;  /* 0x0000df00ff017b82 */ /* 0x000fe20000000800 */
[----:B------:R-:W0:Y:S01]  /*0010*/  S2R R0, SR_CTAID.X ;  /* 0x0000000000007919 */ /* 0x000e220000002500 */
[----:B------:R-:W1:Y:S01]  /*0020*/  LDCU UR4, c[0x0][0x398] ;  /* 0x00007300ff0477ac */ /* 0x000e620008000800 */
[----:B------:R-:W-:Y:S01]  /*0030*/  BSSY.RECONVERGENT B0, `(.L_x_464) ;  /* 0x000066d000007945 */ /* 0x000fe20003800200 */
[----:B------:R-:W2:Y:S01]  /*0040*/  LDCU UR6, c[0x0][0x370] ;  /* 0x00006e00ff0677ac */ /* 0x000ea20008000800 */
[----:B------:R-:W3:Y:S01]  /*0050*/  LDCU.64 UR10, c[0x0][0x358] ;  /* 0x00006b00ff0a77ac */ /* 0x000ee20008000a00 */
[----:B-1----:R-:W-:Y:S01]  /*0060*/  IMAD.U32 R7, RZ, RZ, UR4 ;  /* 0x00000004ff077e24 */ /* 0x002fe2000f8e00ff */
[----:B--2---:R-:W-:Y:S01]  /*0070*/  UIMAD UR6, UR6, 0x500, URZ ;  /* 0x00000500060678a4 */ /* 0x004fe2000f8e02ff */
[----:B0-----:R-:W-:-:S04]  /*0080*/  IMAD R10, R0, 0x500, RZ ;  /* 0x00000500000a7824 */ /* 0x001fc800078e02ff */
[----:B------:R-:W-:-:S05]  /*0090*/  VIADD R2, R10, 0x500 ;  /* 0x000005000a027836 */ /* 0x000fca0000000000 */
[----:B------:R-:W-:-:S13]  /*00a0*/  ISETP.GT.AND P0, PT, R2, R7, PT ;  /* 0x000000070200720c */ /* 0x000fda0003f04270 */
[----:B---3--:R-:W-:Y:S05]  /*00b0*/  @!P0 BRA `(.L_x_465) ;  /* 0x0000003800d08947 */ /* 0x008fea0003800000 */
[----:B------:R-:W0:Y:S01]  /*00c0*/  S2R R5, SR_TID.X ;  /* 0x0000000000057919 */ /* 0x000e220000002100 */
[----:B------:R-:W-:Y:S01]  /*00d0*/  IMAD.IADD R4, R7, 0x1, -R10 ;  /* 0x0000000107047824 */ /* 0x000fe200078e0a0a */
[----:B------:R-:W1:Y:S01]  /*00e0*/  LDCU.64 UR6, c[0x0][0x388] ;  /* 0x00007100ff0677ac */ /* 0x000e620008000a00 */
[----:B------:R-:W-:Y:S01]  /*00f0*/  BSSY.RECONVERGENT B1, `(.L_x_466) ;  /* 0x0000010000017945 */ /* 0x000fe20003800200 */
[----:B------:R-:W-:Y:S01]  /*0100*/  IMAD.MOV.U32 R8, RZ, RZ, RZ ;  /* 0x000000ffff087224 */ /* 0x000fe200078e00ff */
[----:B------:R-:W-:Y:S01]  /*0110*/  CS2R R2, SRZ ;  /* 0x0000000000027805 */ /* 0x000fe2000001ff00 */
[----:B------:R-:W2:Y:S01]  /*0120*/  LDCU.64 UR8, c[0x0][0x388] ;  /* 0x00007100ff0877ac */ /* 0x000ea20008000a00 */
[----:B------:R-:W-:Y:S01]  /*0130*/  IMAD.MOV.U32 R6, RZ, RZ, RZ ;  /* 0x000000ffff067224 */ /* 0x000fe200078e00ff */
[----:B0-----:R-:W-:Y:S01]  /*0140*/  ISETP.GE.AND P0, PT, R5, R4, PT ;  /* 0x000000040500720c */ /* 0x001fe20003f06270 */
[----:B------:R-:W-:-:S12]  /*0150*/  IMAD.MOV.U32 R9, RZ, RZ, R5 ;  /* 0x000000ffff097224 */ /* 0x000fd800078e0005 */
[----:B-12---:R-:W-:Y:S05]  /*0160*/  @P0 BRA `(.L_x_467) ;  /* 0x0000000000200947 */ /* 0x006fea0003800000 */
[----:B------:R-:W0:Y:S01]  /*0170*/  LDC.64 R2, c[0x0][0x380] ;  /* 0x0000e000ff027b82 */ /* 0x000e220000000a00 */
[----:B------:R-:W-:Y:S01]  /*0180*/  IMAD.IADD R11, R10, 0x1, R5 ;  /* 0x000000010a0b7824 */ /* 0x000fe200078e0205 */
[----:B------:R-:W1:Y:S03]  /*0190*/  LDCU.64 UR4, c[0x0][0x388] ;  /* 0x00007100ff0477ac */ /* 0x000e660008000a00 */
[----:B0-----:R-:W-:-:S06]  /*01a0*/  IMAD.WIDE R2, R11, 0x8, R2 ;  /* 0x000000080b027825 */ /* 0x001fcc00078e0202 */
[----:B------:R-:W5:Y:S01]  /*01b0*/  LDG.E.64 R2, desc[UR10][R2.64] ;  /* 0x0000000a02027981 */ /* 0x000f62000c1e1b00 */
[----:B-1----:R-:W-:Y:S01]  /*01c0*/  IADD3 R8, P0, PT, R11, UR4, RZ ;  /* 0x000000040b087c10 */ /* 0x002fe2000ff1e0ff */
[----:B------:R-:W-:-:S03]  /*01d0*/  VIADD R9, R5, 0x100 ;  /* 0x0000010005097836 */ /* 0x000fc60000000000 */
[----:B------:R-:W-:-:S09]  /*01e0*/  LEA.HI.X.SX32 R6, R11, UR5, 0x1, P0 ;  /* 0x000000050b067c11 */ /* 0x000fd200080f0eff */
.L_x_467:
[----:B------:R-:W-:Y:S05]  /*01f0*/  BSYNC.RECONVERGENT B1 ;  /* 0x0000000000017941 */ /* 0x000fea0003800200 */
.L_x_466:
        /* <DEDUP_REMOVED lines=9> */
[----:B------:R-:W0:Y:S01]  /*0290*/  LDC.64 R12, c[0x0][0x380] ;  /* 0x0000e000ff0c7b82 */ /* 0x000e220000000a00 */
[----:B------:R-:W-:Y:S01]  /*02a0*/  LEA.HI R7, R18, 0x1, RZ, 0x18 ;  /* 0x0000000112077811 */ /* 0x000fe200078fc0ff */
[----:B------:R-:W-:-:S03]  /*02b0*/  IMAD.IADD R11, R10, 0x1, R9 ;  /* 0x000000010a0b7824 */ /* 0x000fc600078e0209 */
[----:B------:R-:W-:-:S05]  /*02c0*/  LOP3.LUT R7, R7, 0x3, RZ, 0xc0, !PT ;  /* 0x0000000307077812 */ /* 0x000fca00078ec0ff */
[----:B------:R-:W-:-:S07]  /*02d0*/  IMAD.MOV R7, RZ, RZ, -R7 ;  /* 0x000000ffff077224 */ /* 0x000fce00078e0a07 */
.L_x_474:
[----:B0-----:R-:W-:-:S06]  /*02e0*/  IMAD.WIDE R14, R11, 0x8, R12 ;  /* 0x000000080b0e7825 */ /* 0x001fcc00078e020c */
[----:B------:R-:W2:Y:S01]  /*02f0*/  LDG.E.64 R14, desc[UR10][R14.64] ;  /* 0x0000000a0e0e7981 */ /* 0x000ea2000c1e1b00 */
[----:B------:R-:W-:Y:S01]  /*0300*/  IADD3 R22, P1, PT, R11, UR6, RZ ;  /* 0x000000060b167c10 */ /* 0x000fe2000ff3e0ff */
[----:B------:R-:W-:Y:S01]  /*0310*/  VIADD R7, R7, 0x1 ;  /* 0x0000000107077836 */ /* 0x000fe20000000000 */
[----:B------:R-:W-:Y:S01]  /*0320*/  BSSY.RECONVERGENT B3, `(.L_x_472) ;  /* 0x000001b000037945 */ /* 0x000fe20003800200 */
[----:B------:R-:W-:Y:S01]  /*0330*/  IMAD.MOV.U32 R19, RZ, RZ, R8 ;  /* 0x000000ffff137224 */ /* 0x000fe200078e0008 */
[----:B------:R-:W-:Y:S01]  /*0340*/  LEA.HI.X.SX32 R21, R11, UR7, 0x1, P1 ;  /* 0x000000070b157c11 */ /* 0x000fe200088f0eff */
[----:B------:R-:W-:Y:S01]  /*0350*/  IMAD.MOV.U32 R20, RZ, RZ, R6 ;  /* 0x000000ffff147224 */ /* 0x000fe200078e0006 */
[----:B------:R-:W-:Y:S01]  /*0360*/  ISETP.NE.AND P2, PT, R7, RZ, PT ;  /* 0x000000ff0700720c */ /* 0x000fe20003f45270 */
[----:B-----5:R-:W-:Y:S02]  /*0370*/  IMAD.MOV.U32 R16, RZ, RZ, R2 ;  /* 0x000000ffff107224 */ /* 0x020fe400078e0002 */
[----:B------:R-:W-:-:S02]  /*0380*/  IMAD.MOV.U32 R17, RZ, RZ, R3 ;  /* 0x000000ffff117224 */ /* 0x000fc400078e0003 */
[----:B------:R-:W-:Y:S02]  /*0390*/  IMAD.MOV.U32 R8, RZ, RZ, R22 ;  /* 0x000000ffff087224 */ /* 0x000fe400078e0016 */
        /* <DEDUP_REMOVED lines=19> */
.L_x_473:
[----:B------:R-:W-:Y:S05]  /*04d0*/  BSYNC.RECONVERGENT B3 ;  /* 0x0000000000037941 */ /* 0x000fea0003800200 */
.L_x_472:
[----:B------:R-:W-:Y:S02]  /*04e0*/  VIADD R9, R9, 0x100 ;  /* 0x0000010009097836 */ /* 0x000fe40000000000 */
[----:B------:R-:W-:Y:S01]  /*04f0*/  VIADD R11, R11, 0x100 ;  /* 0x000001000b0b7836 */ /* 0x000fe20000000000 */
[----:B------:R-:W-:Y:S06]  /*0500*/  @P2 BRA `(.L_x_474) ;  /* 0xfffffffc00742947 */ /* 0x000fec000383ffff */
.L_x_471:
[----:B------:R-:W-:Y:S05]  /*0510*/  BSYNC.RECONVERGENT B2 ;  /* 0x0000000000027941 */ /* 0x000fea0003800200 */
.L_x_470:
[----:B------:R-:W-:-:S13]  /*0520*/  ISETP.GE.U32.AND P0, PT, R18, 0x300, PT ;  /* 0x000003001200780c */ /* 0x000fda0003f06070 */
[----:B------:R-:W-:Y:S05]  /*0530*/  @!P0 BRA `(.L_x_469) ;  /* 0x0000000400cc8947 */ /* 0x000fea0003800000 */
[----:B------:R-:W0:Y:S01]  /*0540*/  LDC.64 R12, c[0x0][0x380] ;  /* 0x0000e000ff0c7b82 */ /* 0x000e220000000a00 */
[----:B------:R-:W-:-:S04]  /*0550*/  IMAD.IADD R7, R10, 0x1, R9 ;  /* 0x000000010a077824 */ /* 0x000fc800078e0209 */
[C---:B------:R-:W-:Y:S02]  /*0560*/  VIADD R27, R7.reuse, 0x100 ;  /* 0x00000100071b7836 */ /* 0x040fe40000000000 */
[C---:B------:R-:W-:Y:S02]  /*0570*/  VIADD R26, R7.reuse, 0x200 ;  /* 0x00000200071a7836 */ /* 0x040fe40000000000 */
[----:B------:R-:W-:Y:S01]  /*0580*/  VIADD R25, R7, 0x300 ;  /* 0x0000030007197836 */ /* 0x000fe20000000000 */
[----:B0-----:R-:W-:-:S05]  /*0590*/  IADD3 R10, P0, PT, R12, 0x1000, RZ ;  /* 0x000010000c0a7810 */ /* 0x001fca0007f1e0ff */
[----:B------:R-:W-:-:S08]  /*05a0*/  IMAD.X R11, RZ, RZ, R13, P0 ;  /* 0x000000ffff0b7224 */ /* 0x000fd000000e060d */
.L_x_483:
[----:B------:R-:W-:-:S05]  /*05b0*/  IMAD.WIDE R22, R7, 0x8, R10 ;  /* 0x0000000807167825 */ /* 0x000fca00078e020a */
[----:B------:R-:W2:Y:S04]  /*05c0*/  LDG.E.64 R20, desc[UR10][R22.64+-0x1000] ;  /* 0xfff0000a16147981 */ /* 0x000ea8000c1e1b00 */
[----:B-----5:R0:W5:Y:S04]  /*05d0*/  LDG.E.64 R16, desc[UR10][R22.64+-0x800] ;  /* 0xfff8000a16107981 */ /* 0x020168000c1e1b00 */
[----:B------:R0:W5:Y:S04]  /*05e0*/  LDG.E.64 R14, desc[UR10][R22.64] ;  /* 0x0000000a160e7981 */ /* 0x000168000c1e1b00 */
[----:B------:R0:W5:Y:S01]  /*05f0*/  LDG.E.64 R12, desc[UR10][R22.64+0x800] ;  /* 0x0008000a160c7981 */ /* 0x000162000c1e1b00 */
[C---:B------:R-:W-:Y:S01]  /*0600*/  IADD3 R29, P1, PT, R7.reuse, UR8, RZ ;  /* 0x00000008071d7c10 */ /* 0x040fe2000ff3e0ff */
[----:B------:R-:W-:Y:S03]  /*0610*/  BSSY.RECONVERGENT B2, `(.L_x_475) ;  /* 0x0000016000027945 */ /* 0x000fe60003800200 */
[----:B------:R-:W-:Y:S01]  /*0620*/  LEA.HI.X.SX32 R31, R7, UR9, 0x1, P1 ;  /* 0x00000009071f7c11 */ /* 0x000fe200088f0eff */
[----:B------:R-:W-:-:S03]  /*0630*/  IMAD.MOV.U32 R24, RZ, RZ, R29 ;  /* 0x000000ffff187224 */ /* 0x000fc600078e001d */
[----:B------:R-:W-:Y:S01]  /*0640*/  MOV R28, R31 ;  /* 0x0000001f001c7202 */ /* 0x000fe20000000f00 */
        /* <DEDUP_REMOVED lines=18> */
.L_x_476:
[----:B------:R-:W-:Y:S05]  /*0770*/  BSYNC.RECONVERGENT B2 ;  /* 0x0000000000027941 */ /* 0x000fea0003800200 */
.L_x_475:
[----:B-----5:R-:W-:Y:S01]  /*0780*/  DSETP.GEU.AND P0, PT, |R18|, |R16|, PT ;  /* 0x400000101200722a */ /* 0x020fe20003f0e200 */
[C---:B------:R-:W-:Y:S01]  /*0790*/  IADD3 R21, P1, PT, R27.reuse, UR8, RZ ;  /* 0x000000081b157c10 */ /* 0x040fe2000ff3e0ff */
[----:B------:R-:W-:Y:S01]  /*07a0*/  BSSY.RECONVERGENT B2, `(.L_x_477) ;  /* 0x0000015000027945 */ /* 0x000fe20003800200 */
[----:B------:R-:W-:Y:S02]  /*07b0*/  IMAD.MOV.U32 R2, RZ, RZ, R16 ;  /* 0x000000ffff027224 */ /* 0x000fe400078e0010 */
[----:B------:R-:W-:Y:S01]  /*07c0*/  LEA.HI.X.SX32 R23, R27, UR9, 0x1, P1 ;  /* 0x000000091b177c11 */ /* 0x000fe200088f0eff */
[----:B------:R-:W-:Y:S02]  /*07d0*/  IMAD.MOV.U32 R6, RZ, RZ, R21 ;  /* 0x000000ffff067224 */ /* 0x000fe400078e0015 */
[----:B------:R-:W-:Y:S02]  /*07e0*/  IMAD.MOV.U32 R3, RZ, RZ, R17 ;  /* 0x000000ffff037224 */ /* 0x000fe400078e0011 */
[----:B------:R-:W-:-:S04]  /*07f0*/  IMAD.MOV.U32 R8, RZ, RZ, R23 ;  /* 0x000000ffff087224 */ /* 0x000fc800078e0017 */
        /* <DEDUP_REMOVED lines=15> */
.L_x_478:
[----:B------:R-:W-:Y:S05]  /*08f0*/  BSYNC.RECONVERGENT B2 ;  /* 0x0000000000027941 */ /* 0x000fea0003800200 */
.L_x_477:
[----:B------:R-:W-:Y:S01]  /*0900*/  DSETP.GEU.AND P0, PT, |R2|, |R14|, PT ;  /* 0x4000000e0200722a */ /* 0x000fe20003f0e200 */
[C---:B------:R-:W-:Y:S01]  /*0910*/  IADD3 R21, P1, PT, R26.reuse, UR8, RZ ;  /* 0x000000081a157c10 */ /* 0x040fe2000ff3e0ff */
[----:B------:R-:W-:Y:S01]  /*0920*/  BSSY.RECONVERGENT B2, `(.L_x_479) ;  /* 0x0000016000027945 */ /* 0x000fe20003800200 */
[----:B------:R-:W-:Y:S01]  /*0930*/  IADD3 R29, P2, PT, R25, UR8, RZ ;  /* 0x00000008191d7c10 */ /* 0x000fe2000ff5e0ff */
[----:B------:R-:W-:Y:S01]  /*0940*/  IMAD.MOV.U32 R16, RZ, RZ, R14 ;  /* 0x000000ffff107224 */ /* 0x000fe200078e000e */
        /* <DEDUP_REMOVED lines=19> */
.L_x_480:
[----:B------:R-:W-:Y:S05]  /*0a80*/  BSYNC.RECONVERGENT B2 ;  /* 0x0000000000027941 */ /* 0x000fea0003800200 */
.L_x_479:
[----:B------:R-:W-:Y:S01]  /*0a90*/  DSETP.GEU.AND P0, PT, |R16|, |R12|, PT ;  /* 0x4000000c1000722a */ /* 0x000fe20003f0e200 */
[----:B------:R-:W-:Y:S01]  /*0aa0*/  LEA.HI.X.SX32 R14, R25, UR9, 0x1, P2 ;  /* 0x00000009190e7c11 */ /* 0x000fe200090f0eff */
[----:B------:R-:W-:Y:S01]  /*0ab0*/  BSSY.RECONVERGENT B2, `(.L_x_481) ;  /* 0x0000014000027945 */ /* 0x000fe20003800200 */
[----:B------:R-:W-:Y:S02]  /*0ac0*/  IMAD.MOV.U32 R8, RZ, RZ, R29 ;  /* 0x000000ffff087224 */ /* 0x000fe400078e001d */
[----:B------:R-:W-:Y:S02]  /*0ad0*/  IMAD.MOV.U32 R2, RZ, RZ, R12 ;  /* 0x000000ffff027224 */ /* 0x000fe400078e000c */
[----:B------:R-:W-:Y:S02]  /*0ae0*/  IMAD.MOV.U32 R6, RZ, RZ, R14 ;  /* 0x000000ffff067224 */ /* 0x000fe400078e000e */
[----:B------:R-:W-:-:S05]  /*0af0*/  IMAD.MOV.U32 R3, RZ, RZ, R13 ;  /* 0x000000ffff037224 */ /* 0x000fca00078e000d */
        /* <DEDUP_REMOVED lines=15> */
.L_x_482:
[----:B------:R-:W-:Y:S05]  /*0bf0*/  BSYNC.RECONVERGENT B2 ;  /* 0x0000000000027941 */ /* 0x000fea0003800200 */
.L_x_481:
[----:B------:R-:W-:Y:S02]  /*0c00*/  VIADD R9, R9, 0x400 ;  /* 0x0000040009097836 */ /* 0x000fe40000000000 */
[----:B------:R-:W-:Y:S02]  /*0c10*/  VIADD R27, R27, 0x400 ;  /* 0x000004001b1b7836 */ /* 0x000fe40000000000 */
[----:B------:R-:W-:Y:S01]  /*0c20*/  VIADD R26, R26, 0x400 ;  /* 0x000004001a1a7836 */ /* 0x000fe20000000000 */
[----:B------:R-:W-:Y:S01]  /*0c30*/  ISETP.GE.AND P0, PT, R9, R4, PT ;  /* 0x000000040900720c */ /* 0x000fe20003f06270 */
[----:B------:R-:W-:Y:S02]  /*0c40*/  VIADD R25, R25, 0x400 ;  /* 0x0000040019197836 */ /* 0x000fe40000000000 */
[----:B------:R-:W-:-:S10]  /*0c50*/  VIADD R7, R7, 0x400 ;  /* 0x0000040007077836 */ /* 0x000fd40000000000 */
[----:B------:R-:W-:Y:S05]  /*0c60*/  @!P0 BRA `(.L_x_483) ;  /* 0xfffffff800508947 */ /* 0x000fea000383ffff */
.L_x_469:
[----:B------:R-:W-:Y:S05]  /*0c70*/  BSYNC.RECONVERGENT B1 ;  /* 0x0000000000017941 */ /* 0x000fea0003800200 */
.L_x_468:
        /* <DEDUP_REMOVED lines=34> */
.L_x_486:
[----:B------:R-:W-:Y:S05]  /*0ea0*/  BSYNC.RECONVERGENT B1 ;  /* 0x0000000000017941 */ /* 0x000fea0003800200 */
.L_x_485:
        /* <DEDUP_REMOVED lines=31> */
.L_x_488:
[----:B------:R-:W-:Y:S05]  /*10a0*/  BSYNC.RECONVERGENT B1 ;  /* 0x0000000000017941 */ /* 0x000fea0003800200 */
.L_x_487:
[----:B------:R-:W-:Y:S01]  /*10b0*/  ISETP.GT.AND P0, PT, R15, 0x1b, PT ;  /* 0x0000001b0f00780c */ /* 0x000fe20003f04270 */
[----:B---3--:R3:W3:Y:S01]  /*10c0*/  SHFL.DOWN PT, R8, R2, 0x4, 0x1f ;  /* 0x08801f0002087f89 */ /* 0x0086e200000e0000 */
[----:B------:R-:W-:Y:S01]  /*10d0*/  BSSY.RECONVERGENT B1, `(.L_x_489) ;  /* 0x000001d000017945 */ /* 0x000fe20003800200 */
[----:B0-----:R-:W-:Y:S01]  /*10e0*/  MOV R11, R4 ;  /* 0x00000004000b7202 */ /* 0x001fe20000000f00 */
[----:B------:R-:W-:Y:S01]  /*10f0*/  IMAD.MOV.U32 R12, RZ, RZ, R13 ;  /* 0x000000ffff0c7224 */ /* 0x000fe200078e000d */
[----:B------:R0:W0:Y:S01]  /*1100*/  SHFL.DOWN PT, R9, R3, 0x4, 0x1f ;  /* 0x08801f0003097f89 */ /* 0x00002200000e0000 */
[----:B-1----:R-:W-:Y:S02]  /*1110*/  IMAD.MOV.U32 R6, RZ, RZ, R2 ;  /* 0x000000ffff067224 */ /* 0x002fe400078e0002 */
[----:B--2---:R-:W-:Y:S01]  /*1120*/  IMAD.MOV.U32 R7, RZ, RZ, R3 ;  /* 0x000000ffff077224 */ /* 0x004fe200078e0003 */
[----:B----4-:R1:W2:Y:S04]  /*1130*/  SHFL.DOWN PT, R17, R4, 0x4, 0x1f ;  /* 0x08801f0004117f89 */ /* 0x0102a800000e0000 */
[----:B------:R1:W4:Y:S01]  /*1140*/  SHFL.DOWN PT, R10, R13, 0x4, 0x1f ;  /* 0x08801f000d0a7f89 */ /* 0x00032200000e0000 */
        /* <DEDUP_REMOVED lines=21> */
.L_x_490:
[----:B------:R-:W-:Y:S05]  /*12a0*/  BSYNC.RECONVERGENT B1 ;  /* 0x0000000000017941 */ /* 0x000fea0003800200 */
.L_x_489:
[----:B------:R-:W-:Y:S01]  /*12b0*/  ISETP.GT.AND P0, PT, R15, 0x17, PT ;  /* 0x000000170f00780c */ /* 0x000fe20003f04270 */
[----:B---3--:R3:W2:Y:S01]  /*12c0*/  SHFL.DOWN PT, R8, R6, 0x8, 0x1f ;  /* 0x09001f0006087f89 */ /* 0x0086a200000e0000 */
[----:B------:R-:W-:Y:S01]  /*12d0*/  BSSY.RECONVERGENT B1, `(.L_x_491) ;  /* 0x000001d000017945 */ /* 0x000fe20003800200 */
[----:B-1----:R-:W-:Y:S02]  /*12e0*/  IMAD.MOV.U32 R4, RZ, RZ, R11 ;  /* 0x000000ffff047224 */ /* 0x002fe400078e000b */
[----:B0-----:R3:W0:Y:S01]  /*12f0*/  SHFL.DOWN PT, R9, R7, 0x8, 0x1f ;  /* 0x09001f0007097f89 */ /* 0x00162200000e0000 */
[----:B----4-:R-:W-:Y:S02]  /*1300*/  IMAD.MOV.U32 R10, RZ, RZ, R12 ;  /* 0x000000ffff0a7224 */ /* 0x010fe400078e000c */
[----:B------:R-:W-:Y:S01]  /*1310*/  IMAD.MOV.U32 R2, RZ, RZ, R6 ;  /* 0x000000ffff027224 */ /* 0x000fe200078e0006 */
[----:B------:R3:W1:Y:S01]  /*1320*/  SHFL.DOWN PT, R14, R11, 0x8, 0x1f ;  /* 0x09001f000b0e7f89 */ /* 0x00066200000e0000 */
[----:B------:R-:W-:-:S03]  /*1330*/  IMAD.MOV.U32 R3, RZ, RZ, R7 ;  /* 0x000000ffff037224 */ /* 0x000fc600078e0007 */
[----:B------:R3:W4:Y:S01]  /*1340*/  SHFL.DOWN PT, R13, R12, 0x8, 0x1f ;  /* 0x09001f000c0d7f89 */ /* 0x00072200000e0000 */
[----:B------:R-:W-:Y:S05]  /*1350*/  @P0 BRA `(.L_x_492) ;  /* 0x0000000000500947 */ /* 0x000fea0003800000 */
[----:B0-2---:R-:W-:Y:S01]  /*1360*/  DSETP.GEU.AND P0, PT, |R6|, |R8|, PT ;  /* 0x400000080600722a */ /* 0x005fe20003f0e200 */
[----:B-1----:R-:W-:Y:S02]  /*1370*/  IMAD.MOV.U32 R4, RZ, RZ, R14 ;  /* 0x000000ffff047224 */ /* 0x002fe400078e000e */
        /* <DEDUP_REMOVED lines=18> */
.L_x_492:
[----:B------:R-:W-:Y:S05]  /*14a0*/  BSYNC.RECONVERGENT B1 ;  /* 0x0000000000017941 */ /* 0x000fea0003800200 */
.L_x_491:
[----:B------:R-:W-:Y:S01]  /*14b0*/  ISETP.GT.AND P0, PT, R15, 0xf, PT ;  /* 0x0000000f0f00780c */ /* 0x000fe20003f04270 */
[----:B---3--:R3:W1:Y:S01]  /*14c0*/  SHFL.DOWN PT, R6, R2, 0x10, 0x1f ;  /* 0x0a001f0002067f89 */ /* 0x00866200000e0000 */
[----:B------:R-:W-:Y:S01]  /*14d0*/  BSSY.RECONVERGENT B1, `(.L_x_493) ;  /* 0x000001d000017945 */ /* 0x000fe20003800200 */
[----:B--2---:R-:W-:Y:S02]  /*14e0*/  IMAD.MOV.U32 R17, RZ, RZ, R4 ;  /* 0x000000ffff117224 */ /* 0x004fe400078e0004 */
[----:B------:R3:W2:Y:S01]  /*14f0*/  SHFL.DOWN PT, R7, R3, 0x10, 0x1f ;  /* 0x0a001f0003077f89 */ /* 0x0006a200000e0000 */
[----:B------:R-:W-:Y:S02]  /*1500*/  IMAD.MOV.U32 R19, RZ, RZ, R10 ;  /* 0x000000ffff137224 */ /* 0x000fe400078e000a */
[----:B------:R-:W-:Y:S01]  /*1510*/  IMAD.MOV.U32 R12, RZ, RZ, R2 ;  /* 0x000000ffff0c7224 */ /* 0x000fe200078e0002 */
[----:B0-----:R3:W0:Y:S01]  /*1520*/  SHFL.DOWN PT, R9, R4, 0x10, 0x1f ;  /* 0x0a001f0004097f89 */ /* 0x00162200000e0000 */
[----:B----4-:R-:W-:-:S03]  /*1530*/  IMAD.MOV.U32 R13, RZ, RZ, R3 ;  /* 0x000000ffff0d7224 */ /* 0x010fc600078e0003 */
[----:B------:R3:W4:Y:S01]  /*1540*/  SHFL.DOWN PT, R11, R10, 0x10, 0x1f ;  /* 0x0a001f000a0b7f89 */ /* 0x00072200000e0000 */
[----:B------:R-:W-:Y:S05]  /*1550*/  @P0 BRA `(.L_x_494) ;  /* 0x0000000000500947 */ /* 0x000fea0003800000 */
[----:B-12---:R-:W-:Y:S01]  /*1560*/  DSETP.GEU.AND P0, PT, |R2|, |R6|, PT ;  /* 0x400000060200722a */ /* 0x006fe20003f0e200 */
[----:B0-----:R-:W-:Y:S01]  /*1570*/  IMAD.MOV.U32 R17, RZ, RZ, R9 ;  /* 0x000000ffff117224 */ /* 0x001fe200078e0009 */
        /* <DEDUP_REMOVED lines=18> */
.L_x_494:
[----:B------:R-:W-:Y:S05]  /*16a0*/  BSYNC.RECONVERGENT B1 ;  /* 0x0000000000017941 */ /* 0x000fea0003800200 */
.L_x_493:
[----:B------:R-:W-:Y:S01]  /*16b0*/  ISETP.NE.AND P0, PT, R15, RZ, PT ;  /* 0x000000ff0f00720c */ /* 0x000fe20003f05270 */
[----:B------:R-:W-:-:S12]  /*16c0*/  BSSY.RECONVERGENT B1, `(.L_x_495) ;  /* 0x000000b000017945 */ /* 0x000fd80003800200 */
[----:B------:R-:W-:Y:S05]  /*16d0*/  @P0 BRA `(.L_x_496) ;  /* 0x0000000000240947 */ /* 0x000fea0003800000 */
[----:B---3--:R-:W3:Y:S01]  /*16e0*/  S2R R4, SR_CgaCtaId ;  /* 0x0000000000047919 */ /* 0x008ee20000008800 */
[----:B------:R-:W-:Y:S01]  /*16f0*/  MOV R3, 0x400 ;  /* 0x0000040000037802 */ /* 0x000fe20000000f00 */
[----:B------:R-:W-:Y:S01]  /*1700*/  IMAD.MOV.U32 R18, RZ, RZ, R17 ;  /* 0x000000ffff127224 */ /* 0x000fe200078e0011 */
[----:B------:R-:W-:-:S04]  /*1710*/  SHF.R.U32.HI R2, RZ, 0x1, R5 ;  /* 0x00000001ff027819 */ /* 0x000fc80000011605 */
[----:B------:R-:W-:Y:S02]  /*1720*/  LOP3.LUT R2, R2, 0x1f0, RZ, 0xc0, !PT ;  /* 0x000001f002027812 */ /* 0x000fe400078ec0ff */
[----:B---3--:R-:W-:-:S05]  /*1730*/  LEA R3, R4, R3, 0x18 ;  /* 0x0000000304037211 */ /* 0x008fca00078ec0ff */
[----:B------:R-:W-:-:S05]  /*1740*/  IMAD.IADD R3, R2, 0x1, R3 ;  /* 0x0000000102037824 */ /* 0x000fca00078e0203 */
[----:B------:R3:W-:Y:S04]  /*1750*/  STS.64 [R3+0x10], R18 ;  /* 0x0000101203007388 */ /* 0x0007e80000000a00 */
[----:B------:R3:W-:Y:S02]  /*1760*/  STS.64 [R3+0x8], R12 ;  /* 0x0000080c03007388 */ /* 0x0007e40000000a00 */
.L_x_496:
[----:B------:R-:W-:Y:S05]  /*1770*/  BSYNC.RECONVERGENT B1 ;  /* 0x0000000000017941 */ /* 0x000fea0003800200 */
.L_x_495:
[----:B------:R-:W-:Y:S01]  /*1780*/  BAR.SYNC.DEFER_BLOCKING 0x0 ;  /* 0x0000000000007b1d */ /* 0x000fe20000010000 */
[----:B------:R-:W-:-:S13]  /*1790*/  ISETP.NE.AND P1, PT, R5, RZ, PT ;  /* 0x000000ff0500720c */ /* 0x000fda0003f25270 */
[----:B------:R-:W-:Y:S05]  /*17a0*/  @P1 BRA `(.L_x_497) ;  /* 0x0000004c00d41947 */ /* 0x000fea0003800000 */
[----:B---3--:R-:W3:Y:S01]  /*17b0*/  S2R R3, SR_CgaCtaId ;  /* 0x0000000000037919 */ /* 0x008ee20000008800 */
[----:B------:R-:W-:Y:S01]  /*17c0*/  MOV R2, 0x400 ;  /* 0x0000040000027802 */ /* 0x000fe20000000f00 */
[----:B------:R-:W-:Y:S03]  /*17d0*/  BSSY.RECONVERGENT B1, `(.L_x_498) ;  /* 0x000001a000017945 */ /* 0x000fe60003800200 */
[----:B---3--:R-:W-:-:S05]  /*17e0*/  LEA R32, R3, R2, 0x18 ;  /* 0x0000000203207211 */ /* 0x008fca00078ec0ff */
[----:B-1----:R-:W1:Y:S04]  /*17f0*/  LDS.64 R14, [R32+0x18] ;  /* 0x00001800200e7984 */ /* 0x002e680000000a00 */
[----:B0---4-:R-:W0:Y:S04]  /*1800*/  LDS.128 R8, [R32+0x20] ;  /* 0x0000200020087984 */ /* 0x011e280000000c00 */
[----:B------:R3:W4:Y:S04]  /*1810*/  LDS.64 R2, [R32+0x80] ;  /* 0x0000800020027984 */ /* 0x0007280000000a00 */
[----:B--2---:R3:W2:Y:S01]  /*1820*/  LDS.128 R4, [R32+0x30] ;  /* 0x0000300020047984 */ /* 0x0046a20000000c00 */
        /* <DEDUP_REMOVED lines=20> */
.L_x_499:
[----:B------:R-:W-:Y:S05]  /*1970*/  BSYNC.RECONVERGENT B1 ;  /* 0x0000000000017941 */ /* 0x000fea0003800200 */
.L_x_498:
[----:B------:R0:W1:Y:S01]  /*1980*/  LDS.128 R12, [R32+0x40] ;  /* 0x00004000200c7984 */ /* 0x0000620000000c00 */
[----:B------:R-:W-:Y:S01]  /*1990*/  DSETP.GEU.AND P0, PT, |R28|, |R10|, PT ;  /* 0x4000000a1c00722a */ /* 0x000fe20003f0e200 */
[----:B------:R-:W-:Y:S01]  /*19a0*/  BSSY.RECONVERGENT B1, `(.L_x_500) ;  /* 0x0000017000017945 */ /* 0x000fe20003800200 */
[----:B------:R-:W-:Y:S01]  /*19b0*/  IMAD.MOV.U32 R33, RZ, RZ, R4 ;  /* 0x000000ffff217224 */ /* 0x000fe200078e0004 */
[----:B------:R0:W2:Y:S01]  /*19c0*/  LDS.128 R16, [R32+0x50] ;  /* 0x0000500020107984 */ /* 0x0000a20000000c00 */
[----:B------:R-:W-:Y:S02]  /*19d0*/  IMAD.MOV.U32 R35, RZ, RZ, R5 ;  /* 0x000000ffff237224 */ /* 0x000fe400078e0005 */
[----:B------:R-:W-:Y:S01]  /*19e0*/  IMAD.MOV.U32 R8, RZ, RZ, R10 ;  /* 0x000000ffff087224 */ /* 0x000fe200078e000a */
[----:B------:R0:W3:Y:S01]  /*19f0*/  LDS.128 R20, [R32+0x60] ;  /* 0x0000600020147984 */ /* 0x0000e20000000c00 */
[----:B------:R-:W-:-:S03]  /*1a00*/  IMAD.MOV.U32 R9, RZ, RZ, R11 ;  /* 0x000000ffff097224 */ /* 0x000fc600078e000b */
[----:B------:R0:W4:Y:S03]  /*1a10*/  LDS.128 R24, [R32+0x70] ;  /* 0x0000700020187984 */ /* 0x0001260000000c00 */
        /* <DEDUP_REMOVED lines=15> */
.L_x_501:
[----:B------:R-:W-:Y:S05]  /*1b10*/  BSYNC.RECONVERGENT B1 ;  /* 0x0000000000017941 */ /* 0x000fea0003800200 */
.L_x_500:
        /* <DEDUP_REMOVED lines=21> */
.L_x_503:
[----:B------:R-:W-:Y:S05]  /*1c70*/  BSYNC.RECONVERGENT B1 ;  /* 0x0000000000017941 */ /* 0x000fea0003800200 */
.L_x_502:
[----:B------:R-:W-:Y:S01]  /*1c80*/  DSETP.GEU.AND P0, PT, |R4|, |R14|, PT ;  /* 0x4000000e0400722a */ /* 0x000fe20003f0e200 */
[----:B------:R-:W-:Y:S01]  /*1c90*/  BSSY.RECONVERGENT B1, `(.L_x_504) ;  /* 0x0000014000017945 */ /* 0x000fe20003800200 */
[----:B------:R-:W-:Y:S02]  /*1ca0*/  IMAD.MOV.U32 R6, RZ, RZ, R14 ;  /* 0x000000ffff067224 */ /* 0x000fe400078e000e */
[----:B------:R-:W-:Y:S02]  /*1cb0*/  IMAD.MOV.U32 R7, RZ, RZ, R15 ;  /* 0x000000ffff077224 */ /* 0x000fe400078e000f */
[----:B--2---:R-:W-:Y:S02]  /*1cc0*/  IMAD.MOV.U32 R9, RZ, RZ, R16 ;  /* 0x000000ffff097224 */ /* 0x004fe400078e0010 */
        /* <DEDUP_REMOVED lines=16> */
.L_x_505:
[----:B------:R-:W-:Y:S05]  /*1dd0*/  BSYNC.RECONVERGENT B1 ;  /* 0x0000000000017941 */ /* 0x000fea0003800200 */
.L_x_504:
        /* <DEDUP_REMOVED lines=21> */
.L_x_507:
[----:B------:R-:W-:Y:S05]  /*1f30*/  BSYNC.RECONVERGENT B1 ;  /* 0x0000000000017941 */ /* 0x000fea0003800200 */
.L_x_506:
[----:B------:R-:W-:Y:S01]  /*1f40*/  DSETP.GEU.AND P0, PT, |R4|, |R22|, PT ;  /* 0x400000160400722a */ /* 0x000fe20003f0e200 */
[----:B------:R-:W-:Y:S01]  /*1f50*/  BSSY.RECONVERGENT B1, `(.L_x_508) ;  /* 0x0000014000017945 */ /* 0x000fe20003800200 */
[----:B------:R-:W-:Y:S02]  /*1f60*/  IMAD.MOV.U32 R6, RZ, RZ, R22 ;  /* 0x000000ffff067224 */ /* 0x000fe400078e0016 */
[----:B------:R-:W-:Y:S02]  /*1f70*/  IMAD.MOV.U32 R7, RZ, RZ, R23 ;  /* 0x000000ffff077224 */ /* 0x000fe400078e0017 */
[----:B----4-:R-:W-:Y:S02]  /*1f80*/  IMAD.MOV.U32 R9, RZ, RZ, R24 ;  /* 0x000000ffff097224 */ /* 0x010fe400078e0018 */
        /* <DEDUP_REMOVED lines=16> */
.L_x_509:
[----:B------:R-:W-:Y:S05]  /*2090*/  BSYNC.RECONVERGENT B1 ;  /* 0x0000000000017941 */ /* 0x000fea0003800200 */
.L_x_508:
[----:B------:R-:W-:Y:S01]  /*20a0*/  DSETP.GEU.AND P0, PT, |R6|, |R26|, PT ;  /* 0x4000001a0600722a */ /* 0x000fe20003f0e200 */
[----:B------:R-:W-:Y:S02]  /*20b0*/  IMAD.MOV.U32 R12, RZ, RZ, R26 ;  /* 0x000000ffff0c7224 */ /* 0x000fe400078e001a */
[----:B------:R-:W-:Y:S02]  /*20c0*/  IMAD.MOV.U32 R13, RZ, RZ, R27 ;  /* 0x000000ffff0d7224 */ /* 0x000fe400078e001b */
        /* <DEDUP_REMOVED lines=18> */
.L_x_484:
        /* <DEDUP_REMOVED lines=8> */
[----:B------:R-:W-:Y:S01]  /*2270*/  ISETP.GT.AND P0, PT, R11, R4, PT ;  /* 0x000000040b00720c */ /* 0x000fe20003f04270 */
[----:B------:R-:W-:Y:S02]  /*2280*/  IMAD.IADD R9, R4, 0x1, R9 ;  /* 0x0000000104097824 */ /* 0x000fe400078e0209 */
[----:B------:R-:W-:-:S03]  /*2290*/  IMAD.MOV.U32 R11, RZ, RZ, R3 ;  /* 0x000000ffff0b7224 */ /* 0x000fc600078e0003 */
        /* <DEDUP_REMOVED lines=27> */
.L_x_511:
[----:B------:R-:W-:Y:S05]  /*2450*/  BSYNC.RECONVERGENT B1 ;  /* 0x0000000000017941 */ /* 0x000fea0003800200 */
.L_x_510:
[----:B------:R-:W-:Y:S01]  /*2460*/  VIADD R2, R7, 0x2 ;  /* 0x0000000207027836 */ /* 0x000fe20000000000 */
[----:B--2---:R1:W2:Y:S01]  /*2470*/  SHFL.DOWN PT, R12, R10, 0x2, R9 ;  /* 0x084000000a0c7989 */ /* 0x0042a200000e0009 */
[----:B------:R-:W-:Y:S01]  /*2480*/  BSSY.RECONVERGENT B1, `(.L_x_512) ;  /* 0x000001e000017945 */ /* 0x000fe20003800200 */
[----:B------:R-:W-:Y:S02]  /*2490*/  IMAD.MOV.U32 R8, RZ, RZ, R16 ;  /* 0x000000ffff087224 */ /* 0x000fe400078e0010 */
[----:B------:R-:W-:Y:S01]  /*24a0*/  ISETP.GT.AND P0, PT, R2, R9, PT ;  /* 0x000000090200720c */ /* 0x000fe20003f04270 */
[----:B---3--:R1:W3:Y:S01]  /*24b0*/  SHFL.DOWN PT, R13, R11, 0x2, R9 ;  /* 0x084000000b0d7989 */ /* 0x0082e200000e0009 */
[----:B------:R-:W-:Y:S02]  /*24c0*/  IMAD.MOV.U32 R14, RZ, RZ, R18 ;  /* 0x000000ffff0e7224 */ /* 0x000fe400078e0012 */
[----:B------:R-:W-:Y:S01]  /*24d0*/  IMAD.MOV.U32 R2, RZ, RZ, R10 ;  /* 0x000000ffff027224 */ /* 0x000fe200078e000a */
[----:B----4-:R1:W4:Y:S01]  /*24e0*/  SHFL.DOWN PT, R15, R16, 0x2, R9 ;  /* 0x08400000100f7989 */ /* 0x01032200000e0009 */
[----:B------:R-:W-:-:S03]  /*24f0*/  IMAD.MOV.U32 R3, RZ, RZ, R11 ;  /* 0x000000ffff037224 */ /* 0x000fc600078e000b */
[----:B0-----:R1:W0:Y:S04]  /*2500*/  SHFL.DOWN PT, R17, R18, 0x2, R9 ;  /* 0x0840000012117989 */ /* 0x00122800000e0009 */
[----:B------:R-:W-:Y:S05]  /*2510*/  @P0 BRA `(.L_x_513) ;  /* 0x0000000000500947 */ /* 0x000fea0003800000 */
[----:B--23--:R-:W-:Y:S01]  /*2520*/  DSETP.GEU.AND P0, PT, |R10|, |R12|, PT ;  /* 0x4000000c0a00722a */ /* 0x00cfe20003f0e200 */
[----:B----4-:R-:W-:Y:S02]  /*2530*/  IMAD.MOV.U32 R8, RZ, RZ, R15 ;  /* 0x000000ffff087224 */ /* 0x010fe400078e000f */
[----:B0-----:R-:W-:Y:S02]  /*2540*/  IMAD.MOV.U32 R14, RZ, RZ, R17 ;  /* 0x000000ffff0e7224 */ /* 0x001fe400078e0011 */
        /* <DEDUP_REMOVED lines=17> */
.L_x_513:
[----:B------:R-:W-:Y:S05]  /*2660*/  BSYNC.RECONVERGENT B1 ;  /* 0x0000000000017941 */ /* 0x000fea0003800200 */
.L_x_512:
[----:B------:R-:W-:Y:S01]  /*2670*/  VIADD R6, R7, 0x4 ;  /* 0x0000000407067836 */ /* 0x000fe20000000000 */
[----:B--2---:R2:W2:Y:S01]  /*2680*/  SHFL.DOWN PT, R12, R2, 0x4, R9 ;  /* 0x08800000020c7989 */ /* 0x0044a200000e0009 */
[----:B------:R-:W-:Y:S01]  /*2690*/  BSSY.RECONVERGENT B1, `(.L_x_514) ;  /* 0x000001e000017945 */ /* 0x000fe20003800200 */
[----:B-1----:R-:W-:Y:S02]  /*26a0*/  IMAD.MOV.U32 R16, RZ, RZ, R14 ;  /* 0x000000ffff107224 */ /* 0x002fe400078e000e */
        /* <DEDUP_REMOVED lines=28> */
.L_x_515:
[----:B------:R-:W-:Y:S05]  /*2870*/  BSYNC.RECONVERGENT B1 ;  /* 0x0000000000017941 */ /* 0x000fea0003800200 */
.L_x_514:
[----:B--2---:R-:W-:Y:S01]  /*2880*/  VIADD R2, R7, 0x8 ;  /* 0x0000000807027836 */ /* 0x004fe20000000000 */
[----:B------:R2:W2:Y:S01]  /*2890*/  SHFL.DOWN PT, R12, R10, 0x8, R9 ;  /* 0x090000000a0c7989 */ /* 0x0004a200000e0009 */
        /* <DEDUP_REMOVED lines=30> */
.L_x_517:
[----:B------:R-:W-:Y:S05]  /*2a80*/  BSYNC.RECONVERGENT B1 ;  /* 0x0000000000017941 */ /* 0x000fea0003800200 */
.L_x_516:
[----:B-1----:R-:W-:Y:S01]  /*2a90*/  VIADD R6, R7, 0x10 ;  /* 0x0000001007067836 */ /* 0x002fe20000000000 */
[----:B--2---:R1:W2:Y:S01]  /*2aa0*/  SHFL.DOWN PT, R10, R2, 0x10, R9 ;  /* 0x0a000000020a7989 */ /* 0x0042a200000e0009 */
[----:B------:R-:W-:Y:S01]  /*2ab0*/  BSSY.RECONVERGENT B1, `(.L_x_518) ;  /* 0x000001e000017945 */ /* 0x000fe20003800200 */
[----:B0-----:R-:W-:Y:S01]  /*2ac0*/  IMAD.MOV.U32 R17, RZ, RZ, R8 ;  /* 0x000000ffff117224 */ /* 0x001fe200078e0008 */
[----:B------:R-:W-:Y:S01]  /*2ad0*/  MOV R19, R14 ;  /* 0x0000000e00137202 */ /* 0x000fe20000000f00 */
[----:B------:R1:W0:Y:S01]  /*2ae0*/  SHFL.DOWN PT, R11, R3, 0x10, R9 ;  /* 0x0a000000030b7989 */ /* 0x00022200000e0009 */
[----:B------:R-:W-:Y:S01]  /*2af0*/  ISETP.GT.AND P0, PT, R6, R9, PT ;  /* 0x000000090600720c */ /* 0x000fe20003f04270 */
[----:B------:R-:W-:Y:S02]  /*2b00*/  IMAD.MOV.U32 R12, RZ, RZ, R2 ;  /* 0x000000ffff0c7224 */ /* 0x000fe400078e0002 */
[----:B----4-:R1:W4:Y:S01]  /*2b10*/  SHFL.DOWN PT, R15, R8, 0x10, R9 ;  /* 0x0a000000080f7989 */ /* 0x01032200000e0009 */
[----:B---3--:R-:W-:-:S03]  /*2b20*/  IMAD.MOV.U32 R13, RZ, RZ, R3 ;  /* 0x000000ffff0d7224 */ /* 0x008fc600078e0003 */
[----:B------:R1:W3:Y:S06]  /*2b30*/  SHFL.DOWN PT, R21, R14, 0x10, R9 ;  /* 0x0a0000000e157989 */ /* 0x0002ec00000e0009 */
[----:B------:R-:W-:Y:S05]  /*2b40*/  @P0 BRA `(.L_x_519) ;  /* 0x0000000000500947 */ /* 0x000fea0003800000 */
[----:B0-2---:R-:W-:Y:S01]  /*2b50*/  DSETP.GEU.AND P0, PT, |R2|, |R10|, PT ;  /* 0x4000000a0200722a */ /* 0x005fe20003f0e200 */
        /* <DEDUP_REMOVED lines=19> */
.L_x_519:
[----:B------:R-:W-:Y:S05]  /*2c90*/  BSYNC.RECONVERGENT B1 ;  /* 0x0000000000017941 */ /* 0x000fea0003800200 */
.L_x_518:
[----:B------:R-:W-:Y:S01]  /*2ca0*/  ISETP.NE.AND P0, PT, R7, RZ, PT ;  /* 0x000000ff0700720c */ /* 0x000fe20003f05270 */
[----:B------:R-:W-:-:S12]  /*2cb0*/  BSSY.RECONVERGENT B1, `(.L_x_520) ;  /* 0x000000b000017945 */ /* 0x000fd80003800200 */
[----:B------:R-:W-:Y:S05]  /*2cc0*/  @P0 BRA `(.L_x_521) ;  /* 0x0000000000240947 */ /* 0x000fea0003800000 */
[----:B------:R-:W5:Y:S01]  /*2cd0*/  S2R R6, SR_CgaCtaId ;  /* 0x0000000000067919 */ /* 0x000f620000008800 */
[----:B-1----:R-:W-:Y:S01]  /*2ce0*/  MOV R3, 0x400 ;  /* 0x0000040000037802 */ /* 0x002fe20000000f00 */
[----:B------:R-:W-:Y:S01]  /*2cf0*/  IMAD.MOV.U32 R18, RZ, RZ, R17 ;  /* 0x000000ffff127224 */ /* 0x000fe200078e0011 */
[----:B------:R-:W-:-:S04]  /*2d00*/  SHF.R.U32.HI R2, RZ, 0x1, R5 ;  /* 0x00000001ff027819 */ /* 0x000fc80000011605 */
[----:B------:R-:W-:Y:S02]  /*2d10*/  LOP3.LUT R2, R2, 0x1f0, RZ, 0xc0, !PT ;  /* 0x000001f002027812 */ /* 0x000fe400078ec0ff */
[----:B-----5:R-:W-:-:S05]  /*2d20*/  LEA R3, R6, R3, 0x18 ;  /* 0x0000000306037211 */ /* 0x020fca00078ec0ff */
[----:B------:R-:W-:-:S05]  /*2d30*/  IMAD.IADD R3, R2, 0x1, R3 ;  /* 0x0000000102037824 */ /* 0x000fca00078e0203 */
[----:B------:R1:W-:Y:S04]  /*2d40*/  STS.64 [R3+0x10], R18 ;  /* 0x0000101203007388 */ /* 0x0003e80000000a00 */
[----:B------:R1:W-:Y:S02]  /*2d50*/  STS.64 [R3+0x8], R12 ;  /* 0x0000080c03007388 */ /* 0x0003e40000000a00 */
.L_x_521:
[----:B------:R-:W-:Y:S05]  /*2d60*/  BSYNC.RECONVERGENT B1 ;  /* 0x0000000000017941 */ /* 0x000fea0003800200 */
.L_x_520:
[----:B------:R-:W-:Y:S01]  /*2d70*/  BAR.SYNC.DEFER_BLOCKING 0x0 ;  /* 0x0000000000007b1d */ /* 0x000fe20000010000 */
[----:B------:R-:W-:-:S13]  /*2d80*/  ISETP.NE.AND P1, PT, R5, RZ, PT ;  /* 0x000000ff0500720c */ /* 0x000fda0003f25270 */
[----:B------:R-:W-:Y:S05]  /*2d90*/  @P1 BRA `(.L_x_497) ;  /* 0x0000003800581947 */ /* 0x000fea0003800000 */
[----:B------:R-:W-:Y:S01]  /*2da0*/  ISETP.GE.AND P0, PT, R4, 0x21, PT ;  /* 0x000000210400780c */ /* 0x000fe20003f06270 */
[----:B0-----:R-:W-:Y:S02]  /*2db0*/  IMAD.MOV.U32 R11, RZ, RZ, R17 ;  /* 0x000000ffff0b7224 */ /* 0x001fe400078e0011 */
[----:B-1----:R-:W-:Y:S02]  /*2dc0*/  IMAD.MOV.U32 R14, RZ, RZ, R19 ;  /* 0x000000ffff0e7224 */ /* 0x002fe400078e0013 */
        /* <DEDUP_REMOVED lines=29> */
.L_x_523:
[----:B------:R-:W-:Y:S05]  /*2fa0*/  BSYNC.RECONVERGENT B1 ;  /* 0x0000000000017941 */ /* 0x000fea0003800200 */
.L_x_522:
[----:B------:R-:W-:Y:S01]  /*2fb0*/  ISETP.GE.AND P0, PT, R4, 0x41, PT ;  /* 0x000000410400780c */ /* 0x000fe20003f06270 */
[----:B------:R-:W-:Y:S02]  /*2fc0*/  IMAD.MOV.U32 R5, RZ, RZ, R11 ;  /* 0x000000ffff057224 */ /* 0x000fe400078e000b */
[----:B--2---:R-:W-:Y:S02]  /*2fd0*/  IMAD.MOV.U32 R10, RZ, RZ, R14 ;  /* 0x000000ffff0a7224 */ /* 0x004fe400078e000e */
        /* <DEDUP_REMOVED lines=29> */
.L_x_525:
[----:B------:R-:W-:Y:S05]  /*31b0*/  BSYNC.RECONVERGENT B1 ;  /* 0x0000000000017941 */ /* 0x000fea0003800200 */
.L_x_524:
        /* <DEDUP_REMOVED lines=32> */
.L_x_527:
[----:B------:R-:W-:Y:S05]  /*33c0*/  BSYNC.RECONVERGENT B1 ;  /* 0x0000000000017941 */ /* 0x000fea0003800200 */
.L_x_526:
        /* <DEDUP_REMOVED lines=32> */
.L_x_529:
[----:B------:R-:W-:Y:S05]  /*35d0*/  BSYNC.RECONVERGENT B1 ;  /* 0x0000000000017941 */ /* 0x000fea0003800200 */
.L_x_528:
        /* <DEDUP_REMOVED lines=32> */
.L_x_531:
[----:B------:R-:W-:Y:S05]  /*37e0*/  BSYNC.RECONVERGENT B1 ;  /* 0x0000000000017941 */ /* 0x000fea0003800200 */
.L_x_530:
        /* <DEDUP_REMOVED lines=32> */
.L_x_533:
[----:B------:R-:W-:Y:S05]  /*39f0*/  BSYNC.RECONVERGENT B1 ;  /* 0x0000000000017941 */ /* 0x000fea0003800200 */
.L_x_532:
        /* <DEDUP_REMOVED lines=32> */
.L_x_465:
[----:B------:R-:W0:Y:S01]  /*3c00*/  S2R R4, SR_TID.X ;  /* 0x0000000000047919 */ /* 0x000e220000002100 */
[----:B------:R-:W1:Y:S01]  /*3c10*/  LDCU.128 UR12, c[0x0][0x380] ;  /* 0x00007000ff0c77ac */ /* 0x000e620008000c00 */
[----:B------:R-:W-:Y:S02]  /*3c20*/  SHF.R.S32.HI R5, RZ, 0x1f, R10 ;  /* 0x0000001fff057819 */ /* 0x000fe4000001140a */
[----:B0-----:R-:W-:-:S04]  /*3c30*/  IADD3 R2, P0, PT, R10, R4, RZ ;  /* 0x000000040a027210 */ /* 0x001fc80007f1e0ff */
[----:B-1----:R-:W-:Y:S01]  /*3c40*/  LEA R8, P1, R2, UR12, 0x3 ;  /* 0x0000000c02087c11 */ /* 0x002fe2000f8218ff */
[----:B------:R-:W-:-:S05]  /*3c50*/  IMAD.X R3, RZ, RZ, R5, P0 ;  /* 0x000000ffff037224 */ /* 0x000fca00000e0605 */
[----:B------:R-:W-:-:S05]  /*3c60*/  LEA.HI.X R9, R2, UR13, R3, 0x3, P1 ;  /* 0x0000000d02097c11 */ /* 0x000fca00088f1c03 */
[----:B------:R-:W2:Y:S04]  /*3c70*/  LDG.E.64 R12, desc[UR10][R8.64] ;  /* 0x0000000a080c7981 */ /* 0x000ea8000c1e1b00 */
[----:B------:R-:W2:Y:S04]  /*3c80*/  LDG.E.64 R14, desc[UR10][R8.64+0x800] ;  /* 0x0008000a080e7981 */ /* 0x000ea8000c1e1b00 */
[----:B------:R-:W3:Y:S04]  /*3c90*/  LDG.E.64 R16, desc[UR10][R8.64+0x1000] ;  /* 0x0010000a08107981 */ /* 0x000ee8000c1e1b00 */
[----:B------:R-:W4:Y:S04]  /*3ca0*/  LDG.E.64 R18, desc[UR10][R8.64+0x1800] ;  /* 0x0018000a08127981 */ /* 0x000f28000c1e1b00 */
[----:B------:R0:W5:Y:S01]  /*3cb0*/  LDG.E.64 R2, desc[UR10][R8.64+0x2000] ;  /* 0x0020000a08027981 */ /* 0x000162000c1e1b00 */
[----:B------:R-:W-:Y:S01]  /*3cc0*/  BSSY.RECONVERGENT B1, `(.L_x_534) ;  /* 0x000001f000017945 */ /* 0x000fe20003800200 */
[C---:B0-----:R-:W-:Y:S01]  /*3cd0*/  LOP3.LUT R8, R4.reuse, 0x400, RZ, 0xfc, !PT ;  /* 0x0000040004087812 */ /* 0x041fe200078efcff */
[----:B------:R-:W-:Y:S01]  /*3ce0*/  VIADD R9, R4, 0x200 ;  /* 0x0000020004097836 */ /* 0x000fe20000000000 */
[----:B--2---:R-:W-:-:S06]  /*3cf0*/  DSETP.GEU.AND P0, PT, |R12|, |R14|, PT ;  /* 0x4000000e0c00722a */ /* 0x004fcc0003f0e200 */
[----:B------:R-:W-:Y:S02]  /*3d00*/  FSEL R12, R12, R14, P0 ;  /* 0x0000000e0c0c7208 */ /* 0x000fe40000000000 */
[----:B------:R-:W-:Y:S02]  /*3d10*/  FSEL R13, R13, R15, P0 ;  /* 0x0000000f0d0d7208 */ /* 0x000fe40000000000 */
[----:B------:R-:W-:-:S04]  /*3d20*/  IADD3 R14, P1, PT, R10, UR14, RZ ;  /* 0x0000000e0a0e7c10 */ /* 0x000fc8000ff3e0ff */
[----:B---3--:R-:W-:Y:S01]  /*3d30*/  DSETP.GEU.AND P2, PT, |R12|, |R16|, PT ;  /* 0x400000100c00722a */ /* 0x008fe20003f4e200 */
[----:B------:R-:W-:-:S05]  /*3d40*/  IADD3 R6, P5, PT, R8, R14, RZ ;  /* 0x0000000e08067210 */ /* 0x000fca0007fbe0ff */
[----:B------:R-:W-:Y:S02]  /*3d50*/  FSEL R12, R12, R16, P2 ;  /* 0x000000100c0c7208 */ /* 0x000fe40001000000 */
[----:B------:R-:W-:-:S06]  /*3d60*/  FSEL R13, R13, R17, P2 ;  /* 0x000000110d0d7208 */ /* 0x000fcc0001000000 */
[----:B----4-:R-:W-:-:S06]  /*3d70*/  DSETP.GEU.AND P3, PT, |R12|, |R18|, PT ;  /* 0x400000120c00722a */ /* 0x010fcc0003f6e200 */
[----:B------:R-:W-:Y:S02]  /*3d80*/  FSEL R10, R12, R18, P3 ;  /* 0x000000120c0a7208 */ /* 0x000fe40001800000 */
[----:B------:R-:W-:Y:S02]  /*3d90*/  FSEL R11, R13, R19, P3 ;  /* 0x000000130d0b7208 */ /* 0x000fe40001800000 */
[----:B------:R-:W-:Y:S01]  /*3da0*/  IADD3.X R12, PT, PT, R5, UR15, RZ, P1, !PT ;  /* 0x0000000f050c7c10 */ /* 0x000fe20008ffe4ff */
[C---:B------:R-:W-:Y:S01]  /*3db0*/  VIADD R5, R4.reuse, 0x100 ;  /* 0x0000010004057836 */ /* 0x040fe20000000000 */
[----:B------:R-:W-:Y:S02]  /*3dc0*/  ISETP.LE.AND P1, PT, R7, UR6, PT ;  /* 0x0000000607007c0c */ /* 0x000fe4000bf23270 */
[----:B-----5:R-:W-:Y:S02]  /*3dd0*/  DSETP.GEU.AND P4, PT, |R10|, |R2|, PT ;  /* 0x400000020a00722a */ /* 0x020fe40003f8e200 */
[----:B------:R-:W-:Y:S01]  /*3de0*/  @P2 SEL R9, R4, R5, P0 ;  /* 0x0000000504092207 */ /* 0x000fe20000000000 */
[----:B------:R-:W-:-:S02]  /*3df0*/  IMAD.X R5, RZ, RZ, R12, P5 ;  /* 0x000000ffff057224 */ /* 0x000fc400028e060c */
[----:B------:R-:W-:-:S09]  /*3e00*/  @!P3 VIADD R9, R4, 0x300 ;  /* 0x000003000409b836 */ /* 0x000fd20000000000 */
        /* <DEDUP_REMOVED lines=10> */
.L_x_535:
[----:B------:R-:W-:Y:S05]  /*3eb0*/  BSYNC.RECONVERGENT B1 ;  /* 0x0000000000017941 */ /* 0x000fea0003800200 */
.L_x_534:
        /* <DEDUP_REMOVED lines=12> */
[----:B------:R-:W-:-:S05]  /*3f80*/  IMAD.MOV.U32 R11, RZ, RZ, 0x500 ;  /* 0x00000500ff0b7424 */ /* 0x000fca00078e00ff */
[----:B------:R-:W2:Y:S01]  /*3f90*/  ATOMG.E.ADD.STRONG.GPU PT, R10, desc[UR10][R8.64], R11 ;  /* 0x8000000b080a79a8 */ /* 0x000ea200081ef10a */
[----:B------:R-:W0:Y:S01]  /*3fa0*/  S2UR UR5, SR_CgaCtaId ;  /* 0x00000000000579c3 */ /* 0x000e220000008800 */
[----:B------:R-:W-:Y:S02]  /*3fb0*/  UMOV UR4, 0x400 ;  /* 0x0000040000047882 */ /* 0x000fe40000000000 */
[----:B0-----:R-:W-:Y:S01]  /*3fc0*/  ULEA UR4, UR5, UR4, 0x18 ;  /* 0x0000000405047291 */ /* 0x001fe2000f8ec0ff */
[----:B--2---:R-:W-:-:S08]  /*3fd0*/  VIADD R10, R10, UR6 ;  /* 0x000000060a0a7c36 */ /* 0x004fd00008000000 */
[----:B------:R0:W-:Y:S03]  /*3fe0*/  STS [UR4+0x98], R10 ;  /* 0x0000980aff007988 */ /* 0x0001e60008000804 */
.L_x_538:
[----:B------:R-:W-:Y:S05]  /*3ff0*/  BSYNC.RECONVERGENT B1 ;  /* 0x0000000000017941 */ /* 0x000fea0003800200 */
.L_x_537:
[----:B------:R-:W1:Y:S08]  /*4000*/  S2UR UR5, SR_CgaCtaId ;  /* 0x00000000000579c3 */ /* 0x000e700000008800 */
[----:B------:R-:W-:Y:S06]  /*4010*/  BAR.SYNC.DEFER_BLOCKING 0x0 ;  /* 0x0000000000007b1d */ /* 0x000fec0000010000 */
[----:B------:R-:W-:-:S02]  /*4020*/  UMOV UR4, 0x400 ;  /* 0x0000040000047882 */ /* 0x000fc40000000000 */
[----:B-1----:R-:W-:-:S06]  /*4030*/  ULEA UR4, UR5, UR4, 0x18 ;  /* 0x0000000405047291 */ /* 0x002fcc000f8ec0ff */
[----:B------:R-:W-:-:S05]  /*4040*/  IMAD.U32 R14, RZ, RZ, UR4 ;  /* 0x00000004ff0e7e24 */ /* 0x000fca000f8e00ff */
[----:B------:R-:W0:Y:S02]  /*4050*/  LDS R12, [R14+0x98] ;  /* 0x000098000e0c7984 */ /* 0x000e240000000800 */
[----:B0-----:R-:W-:-:S05]  /*4060*/  VIADD R10, R12, 0x500 ;  /* 0x000005000c0a7836 */ /* 0x001fca0000000000 */
[----:B------:R-:W-:-:S13]  /*4070*/  ISETP.GT.AND P0, PT, R10, R7, PT ;  /* 0x000000070a00720c */ /* 0x000fda0003f04270 */
[----:B------:R-:W-:Y:S05]  /*4080*/  @P0 BRA `(.L_x_539) ;  /* 0x0000000400900947 */ /* 0x000fea0003800000 */
[----:B------:R-:W-:Y:S01]  /*4090*/  BSSY.RECONVERGENT B1, `(.L_x_539) ;  /* 0x0000063000017945 */ /* 0x000fe20003800200 */
[----:B------:R-:W-:Y:S01]  /*40a0*/  IMAD.MOV.U32 R20, RZ, RZ, R2 ;  /* 0x000000ffff147224 */ /* 0x000fe200078e0002 */
[----:B------:R-:W0:Y:S01]  /*40b0*/  LDCU UR7, c[0x0][0x398] ;  /* 0x00007300ff0777ac */ /* 0x000e220008000800 */
[----:B------:R-:W-:Y:S02]  /*40c0*/  IMAD.MOV.U32 R21, RZ, RZ, R3 ;  /* 0x000000ffff157224 */ /* 0x000fe400078e0003 */
[----:B------:R-:W-:Y:S01]  /*40d0*/  IMAD.MOV.U32 R27, RZ, RZ, R6 ;  /* 0x000000ffff1b7224 */ /* 0x000fe200078e0006 */
[----:B------:R-:W1:Y:S01]  /*40e0*/  LDCU.128 UR12, c[0x0][0x380] ;  /* 0x00007000ff0c77ac */ /* 0x000e620008000c00 */
[----:B------:R-:W-:-:S07]  /*40f0*/  IMAD.MOV.U32 R22, RZ, RZ, R5 ;  /* 0x000000ffff167224 */ /* 0x000fce00078e0005 */
.L_x_542:
[----:B------:R-:W-:-:S04]  /*4100*/  IADD3 R28, P0, PT, R4, R12, RZ ;  /* 0x0000000c041c7210 */ /* 0x000fc80007f1e0ff */
[----:B------:R-:W-:Y:S02]  /*4110*/  LEA.HI.X.SX32 R25, R12, RZ, 0x1, P0 ;  /* 0x000000ff0c197211 */ /* 0x000fe400000f0eff */
[----:B-1----:R-:W-:-:S04]  /*4120*/  LEA R6, P0, R28, UR12, 0x3 ;  /* 0x0000000c1c067c11 */ /* 0x002fc8000f8018ff */
[----:B------:R-:W-:-:S05]  /*4130*/  LEA.HI.X R7, R28, UR13, R25, 0x3, P0 ;  /* 0x0000000d1c077c11 */ /* 0x000fca00080f1c19 */
[----:B------:R-:W2:Y:S04]  /*4140*/  LDG.E.64 R18, desc[UR10][R6.64] ;  /* 0x0000000a06127981 */ /* 0x000ea8000c1e1b00 */
[----:B------:R-:W3:Y:S04]  /*4150*/  LDG.E.64 R16, desc[UR10][R6.64+0x800] ;  /* 0x0008000a06107981 */ /* 0x000ee8000c1e1b00 */
[----:B------:R-:W4:Y:S04]  /*4160*/  LDG.E.64 R12, desc[UR10][R6.64+0x1000] ;  /* 0x0010000a060c7981 */ /* 0x000f28000c1e1b00 */
[----:B------:R-:W4:Y:S01]  /*4170*/  LDG.E.64 R10, desc[UR10][R6.64+0x1800] ;  /* 0x0018000a060a7981 */ /* 0x000f22000c1e1b00 */
[----:B------:R-:W-:-:S03]  /*4180*/  IADD3 R28, P0, PT, R28, UR14, RZ ;  /* 0x0000000e1c1c7c10 */ /* 0x000fc6000ff1e0ff */
[----:B------:R1:W5:Y:S01]  /*4190*/  LDG.E.64 R2, desc[UR10][R6.64+0x2000] ;  /* 0x0020000a06027981 */ /* 0x000362000c1e1b00 */
[----:B------:R-:W-:Y:S01]  /*41a0*/  IADD3.X R25, PT, PT, R25, UR15, RZ, P0, !PT ;  /* 0x0000000f19197c10 */ /* 0x000fe200087fe4ff */
[----:B------:R-:W-:Y:S01]  /*41b0*/  BSSY.RECONVERGENT B2, `(.L_x_540) ;  /* 0x0000038000027945 */ /* 0x000fe20003800200 */
[----:B------:R-:W-:Y:S01]  /*41c0*/  BAR.SYNC.DEFER_BLOCKING 0x0 ;  /* 0x0000000000007b1d */ /* 0x000fe20000010000 */
[C---:B------:R-:W-:Y:S02]  /*41d0*/  IADD3 R24, P4, PT, R28.reuse, 0x200, RZ ;  /* 0x000002001c187810 */ /* 0x040fe40007f9e0ff */
[C---:B------:R-:W-:Y:S02]  /*41e0*/  IADD3 R15, P5, PT, R28.reuse, 0x300, RZ ;  /* 0x000003001c0f7810 */ /* 0x040fe40007fbe0ff */
[C---:B------:R-:W-:Y:S02]  /*41f0*/  IADD3 R23, P3, PT, R28.reuse, 0x100, RZ ;  /* 0x000001001c177810 */ /* 0x040fe40007f7e0ff */
[----:B-1----:R-:W-:-:S02]  /*4200*/  IADD3 R6, P6, PT, R28, 0x400, RZ ;  /* 0x000004001c067810 */ /* 0x002fc40007fde0ff */
[----:B------:R-:W-:Y:S01]  /*4210*/  IADD3.X R26, PT, PT, RZ, R25, RZ, P3, !PT ;  /* 0x00000019ff1a7210 */ /* 0x000fe20001ffe4ff */
[----:B--2---:R-:W-:-:S14]  /*4220*/  DSETP.GEU.AND P2, PT, |R20|, |R18|, PT ;  /* 0x400000121400722a */ /* 0x004fdc0003f4e200 */
[----:B------:R-:W-:-:S04]  /*4230*/  @P2 ISETP.GE.U32.AND P0, PT, R27, R28, PT ;  /* 0x0000001c1b00220c */ /* 0x000fc80003f06070 */
[----:B------:R-:W-:-:S13]  /*4240*/  @P2 ISETP.GE.AND.EX P0, PT, R22, R25, PT, P0 ;  /* 0x000000191600220c */ /* 0x000fda0003f06300 */
[----:B------:R-:W-:-:S06]  /*4250*/  @P2 DSETP.LT.OR P0, PT, |R18|, |R20|, !P0 ;  /* 0x400000141200222a */ /* 0x000fcc0004701600 */
[----:B------:R-:W-:Y:S02]  /*4260*/  @P2 FSEL R5, R20, R18, P0 ;  /* 0x0000001214052208 */ /* 0x000fe40000000000 */
[----:B------:R-:W-:Y:S01]  /*4270*/  @P2 FSEL R20, R21, R19, P0 ;  /* 0x0000001315142208 */ /* 0x000fe20000000000 */
[----:B------:R-:W-:Y:S01]  /*4280*/  IMAD.X R21, RZ, RZ, R25, P4 ;  /* 0x000000ffff157224 */ /* 0x000fe200020e0619 */
[----:B------:R-:W-:Y:S01]  /*4290*/  @P2 SEL R28, R27, R28, P0 ;  /* 0x0000001c1b1c2207 */ /* 0x000fe20000000000 */
[----:B------:R-:W-:Y:S02]  /*42a0*/  @P2 IMAD.MOV.U32 R18, RZ, RZ, R5 ;  /* 0x000000ffff122224 */ /* 0x000fe400078e0005 */
[----:B------:R-:W-:Y:S02]  /*42b0*/  @P2 IMAD.MOV.U32 R19, RZ, RZ, R20 ;  /* 0x000000ffff132224 */ /* 0x000fe400078e0014 */
[--C-:B------:R-:W-:Y:S02]  /*42c0*/  IMAD.X R20, RZ, RZ, R25.reuse, P5 ;  /* 0x000000ffff147224 */ /* 0x100fe400028e0619 */
[----:B------:R-:W-:Y:S01]  /*42d0*/  IMAD.X R5, RZ, RZ, R25, P6 ;  /* 0x000000ffff057224 */ /* 0x000fe200030e0619 */
[----:B------:R-:W-:Y:S01]  /*42e0*/  @P2 SEL R25, R22, R25, P0 ;  /* 0x0000001916192207 */ /* 0x000fe20000000000 */
        /* <DEDUP_REMOVED lines=20> */
[----:B------:R-:W-:-:S05]  /*4430*/  ISETP.NE.AND P2, PT, R4, RZ, PT ;  /* 0x000000ff0400720c */ /* 0x000fca0003f45270 */
[----:B------:R-:W-:-:S14]  /*4440*/  DSETP.GEU.AND P1, PT, |R12|, |R10|, PT ;  /* 0x4000000a0c00722a */ /* 0x000fdc0003f2e200 */
[----:B------:R-:W-:-:S04]  /*4450*/  @P1 ISETP.GE.U32.AND P0, PT, R24, R15, PT ;  /* 0x0000000f1800120c */ /* 0x000fc80003f06070 */
[----:B------:R-:W-:-:S13]  /*4460*/  @P1 ISETP.GE.AND.EX P0, PT, R21, R20, PT, P0 ;  /* 0x000000141500120c */ /* 0x000fda0003f06300 */
[----:B------:R-:W-:-:S06]  /*4470*/  @P1 DSETP.LT.OR P0, PT, |R10|, |R12|, !P0 ;  /* 0x4000000c0a00122a */ /* 0x000fcc0004701600 */
[----:B------:R-:W-:Y:S02]  /*4480*/  @P1 FSEL R16, R12, R10, P0 ;  /* 0x0000000a0c101208 */ /* 0x000fe40000000000 */
[----:B------:R-:W-:Y:S01]  /*4490*/  @P1 FSEL R13, R13, R11, P0 ;  /* 0x0000000b0d0d1208 */ /* 0x000fe20000000000 */
[----:B------:R-:W-:Y:S06]  /*44a0*/  @P2 BRA `(.L_x_541) ;  /* 0x0000000000202947 */ /* 0x000fec0003800000 */
[----:B------:R-:W-:-:S05]  /*44b0*/  IMAD.MOV.U32 R17, RZ, RZ, 0x500 ;  /* 0x00000500ff117424 */ /* 0x000fca00078e00ff */
[----:B------:R-:W2:Y:S01]  /*44c0*/  ATOMG.E.ADD.STRONG.GPU PT, R7, desc[UR10][R8.64], R17 ;  /* 0x80000011080779a8 */ /* 0x000ea200081ef10a */
[----:B------:R-:W1:Y:S01]  /*44d0*/  S2UR UR5, SR_CgaCtaId ;  /* 0x00000000000579c3 */ /* 0x000e620000008800 */
[----:B------:R-:W-:Y:S02]  /*44e0*/  UMOV UR4, 0x400 ;  /* 0x0000040000047882 */ /* 0x000fe40000000000 */
[----:B-1----:R-:W-:-:S06]  /*44f0*/  ULEA UR4, UR5, UR4, 0x18 ;  /* 0x0000000405047291 */ /* 0x002fcc000f8ec0ff */
[----:B------:R-:W-:Y:S02]  /*4500*/  IMAD.U32 R14, RZ, RZ, UR4 ;  /* 0x00000004ff0e7e24 */ /* 0x000fe4000f8e00ff */
[----:B--2---:R-:W-:-:S05]  /*4510*/  VIADD R7, R7, UR6 ;  /* 0x0000000607077c36 */ /* 0x004fca0008000000 */
[----:B------:R1:W-:Y:S02]  /*4520*/  STS [R14+0x98], R7 ;  /* 0x000098070e007388 */ /* 0x0003e40000000800 */
.L_x_541:
[----:B0-----:R-:W-:Y:S05]  /*4530*/  BSYNC.RECONVERGENT B2 ;  /* 0x0000000000027941 */ /* 0x001fea0003800200 */
.L_x_540:
[----:B------:R-:W-:Y:S01]  /*4540*/  BAR.SYNC.DEFER_BLOCKING 0x0 ;  /* 0x0000000000007b1d */ /* 0x000fe20000010000 */
[----:B------:R-:W-:Y:S01]  /*4550*/  @P1 IMAD.MOV.U32 R10, RZ, RZ, R16 ;  /* 0x000000ffff0a1224 */ /* 0x000fe200078e0010 */
[----:B------:R-:W-:Y:S01]  /*4560*/  @P1 SEL R15, R24, R15, P0 ;  /* 0x0000000f180f1207 */ /* 0x000fe20000000000 */
[----:B------:R-:W-:Y:S01]  /*4570*/  @P1 IMAD.MOV.U32 R11, RZ, RZ, R13 ;  /* 0x000000ffff0b1224 */ /* 0x000fe200078e000d */
[----:B------:R-:W-:Y:S01]  /*4580*/  @P1 SEL R20, R21, R20, P0 ;  /* 0x0000001415141207 */ /* 0x000fe20000000000 */
[----:B-1----:R-:W-:-:S04]  /*4590*/  IMAD.U32 R7, RZ, RZ, UR7 ;  /* 0x00000007ff077e24 */ /* 0x002fc8000f8e00ff */
[----:B-----5:R-:W-:-:S14]  /*45a0*/  DSETP.GEU.AND P2, PT, |R10|, |R2|, PT ;  /* 0x400000020a00722a */ /* 0x020fdc0003f4e200 */
[----:B------:R-:W-:Y:S01]  /*45b0*/  @P2 ISETP.GE.U32.AND P0, PT, R15, R6, PT ;  /* 0x000000060f00220c */ /* 0x000fe20003f06070 */
[----:B------:R-:W0:Y:S03]  /*45c0*/  LDS R12, [R14+0x98] ;  /* 0x000098000e0c7984 */ /* 0x000e260000000800 */
        /* <DEDUP_REMOVED lines=9> */
[----:B------:R-:W-:-:S02]  /*4660*/  IMAD.MOV.U32 R22, RZ, RZ, R5 ;  /* 0x000000ffff167224 */ /* 0x000fc400078e0005 */
[----:B------:R-:W-:Y:S02]  /*4670*/  IMAD.MOV.U32 R20, RZ, RZ, R2 ;  /* 0x000000ffff147224 */ /* 0x000fe400078e0002 */
[----:B------:R-:W-:Y:S02]  /*4680*/  IMAD.MOV.U32 R21, RZ, RZ, R3 ;  /* 0x000000ffff157224 */ /* 0x000fe400078e0003 */
[----:B0-----:R-:W-:-:S05]  /*4690*/  VIADD R10, R12, 0x500 ;  /* 0x000005000c0a7836 */ /* 0x001fca0000000000 */
[----:B------:R-:W-:-:S13]  /*46a0*/  ISETP.GT.AND P0, PT, R10, R7, PT ;  /* 0x000000070a00720c */ /* 0x000fda0003f04270 */
[----:B------:R-:W-:Y:S05]  /*46b0*/  @!P0 BRA `(.L_x_542) ;  /* 0xfffffff800908947 */ /* 0x000fea000383ffff */
[----:B------:R-:W-:Y:S05]  /*46c0*/  BSYNC.RECONVERGENT B1 ;  /* 0x0000000000017941 */ /* 0x000fea0003800200 */
.L_x_539:
[----:B------:R-:W-:Y:S01]  /*46d0*/  ISETP.GE.AND P0, PT, R12, R7, PT ;  /* 0x000000070c00720c */ /* 0x000fe20003f06270 */
[----:B------:R-:W0:Y:S01]  /*46e0*/  LDCU.64 UR6, c[0x0][0x388] ;  /* 0x00007100ff0677ac */ /* 0x000e220008000a00 */
[----:B------:R-:W-:Y:S01]  /*46f0*/  BSSY.RECONVERGENT B1, `(.L_x_536) ;  /* 0x00000ac000017945 */ /* 0x000fe20003800200 */
[----:B------:R-:W1:Y:S10]  /*4700*/  LDCU.64 UR4, c[0x0][0x388] ;  /* 0x00007100ff0477ac */ /* 0x000e740008000a00 */
[----:B------:R-:W-:Y:S05]  /*4710*/  @P0 BRA `(.L_x_543) ;  /* 0x0000000800a40947 */ /* 0x000fea0003800000 */
[----:B------:R-:W-:-:S05]  /*4720*/  IMAD.IADD R9, R7, 0x1, -R12 ;  /* 0x0000000107097824 */ /* 0x000fca00078e0a0c */
[----:B------:R-:W-:-:S13]  /*4730*/  ISETP.GE.AND P0, PT, R4, R9, PT ;  /* 0x000000090400720c */ /* 0x000fda0003f06270 */
[----:B------:R-:W-:Y:S05]  /*4740*/  @P0 BRA `(.L_x_543) ;  /* 0x0000000800980947 */ /* 0x000fea0003800000 */
[----:B------:R-:W-:Y:S01]  /*4750*/  LOP3.LUT R8, RZ, R4, RZ, 0x33, !PT ;  /* 0x00000004ff087212 */ /* 0x000fe200078e33ff */
[----:B------:R-:W-:Y:S03]  /*4760*/  BSSY.RECONVERGENT B2, `(.L_x_544) ;  /* 0x000002f000027945 */ /* 0x000fe60003800200 */
[----:B------:R-:W-:Y:S01]  /*4770*/  IADD3 R18, PT, PT, -R12, R7, R8 ;  /* 0x000000070c127210 */ /* 0x000fe20007ffe108 */
[----:B------:R-:W-:-:S03]  /*4780*/  IMAD.MOV.U32 R8, RZ, RZ, R4 ;  /* 0x000000ffff087224 */ /* 0x000fc600078e0004 */
[----:B------:R-:W-:-:S04]  /*4790*/  LOP3.LUT R7, R18, 0x300, RZ, 0xc0, !PT ;  /* 0x0000030012077812 */ /* 0x000fc800078ec0ff */
[----:B------:R-:W-:-:S13]  /*47a0*/  ISETP.NE.AND P0, PT, R7, 0x300, PT ;  /* 0x000003000700780c */ /* 0x000fda0003f05270 */
[----:B------:R-:W-:Y:S05]  /*47b0*/  @!P0 BRA `(.L_x_545) ;  /* 0x0000000000a48947 */ /* 0x000fea0003800000 */
[----:B------:R-:W2:Y:S01]  /*47c0*/  LDC.64 R10, c[0x0][0x380] ;  /* 0x0000e000ff0a7b82 */ /* 0x000ea20000000a00 */
[----:B------:R-:W-:Y:S01]  /*47d0*/  LEA.HI R7, R18, 0x1, RZ, 0x18 ;  /* 0x0000000112077811 */ /* 0x000fe200078fc0ff */
[----:B------:R-:W-:Y:S02]  /*47e0*/  IMAD.IADD R13, R4, 0x1, R12 ;  /* 0x00000001040d7824 */ /* 0x000fe400078e020c */
[----:B------:R-:W-:Y:S01]  /*47f0*/  IMAD.MOV.U32 R8, RZ, RZ, R4 ;  /* 0x000000ffff087224 */ /* 0x000fe200078e0004 */
[----:B------:R-:W-:-:S05]  /*4800*/  LOP3.LUT R7, R7, 0x3, RZ, 0xc0, !PT ;  /* 0x0000000307077812 */ /* 0x000fca00078ec0ff */
[----:B------:R-:W-:-:S07]  /*4810*/  IMAD.MOV R7, RZ, RZ, -R7 ;  /* 0x000000ffff077224 */ /* 0x000fce00078e0a07 */
.L_x_548:
[----:B--2---:R-:W-:-:S06]  /*4820*/  IMAD.WIDE R14, R13, 0x8, R10 ;  /* 0x000000080d0e7825 */ /* 0x004fcc00078e020a */
[----:B------:R-:W2:Y:S01]  /*4830*/  LDG.E.64 R14, desc[UR10][R14.64] ;  /* 0x0000000a0e0e7981 */ /* 0x000ea2000c1e1b00 */
[----:B-1----:R-:W-:Y:S01]  /*4840*/  IADD3 R22, P1, PT, R13, UR4, RZ ;  /* 0x000000040d167c10 */ /* 0x002fe2000ff3e0ff */
[----:B------:R-:W-:Y:S01]  /*4850*/  VIADD R7, R7, 0x1 ;  /* 0x0000000107077836 */ /* 0x000fe20000000000 */
[----:B------:R-:W-:Y:S01]  /*4860*/  BSSY.RECONVERGENT B3, `(.L_x_546) ;  /* 0x000001b000037945 */ /* 0x000fe20003800200 */
[----:B------:R-:W-:Y:S01]  /*4870*/  IMAD.MOV.U32 R19, RZ, RZ, R6 ;  /* 0x000000ffff137224 */ /* 0x000fe200078e0006 */
[----:B------:R-:W-:Y:S01]  /*4880*/  LEA.HI.X.SX32 R21, R13, UR5, 0x1, P1 ;  /* 0x000000050d157c11 */ /* 0x000fe200088f0eff */
[----:B------:R-:W-:Y:S01]  /*4890*/  IMAD.MOV.U32 R20, RZ, RZ, R5 ;  /* 0x000000ffff147224 */ /* 0x000fe200078e0005 */
[----:B------:R-:W-:Y:S01]  /*48a0*/  MOV R16, R2 ;  /* 0x0000000200107202 */ /* 0x000fe20000000f00 */
[----:B------:R-:W-:Y:S01]  /*48b0*/  IMAD.MOV.U32 R17, RZ, RZ, R3 ;  /* 0x000000ffff117224 */ /* 0x000fe200078e0003 */
[----:B------:R-:W-:Y:S01]  /*48c0*/  ISETP.NE.AND P2, PT, R7, RZ, PT ;  /* 0x000000ff0700720c */ /* 0x000fe20003f45270 */
        /* <DEDUP_REMOVED lines=20> */
.L_x_547:
[----:B0-----:R-:W-:Y:S05]  /*4a10*/  BSYNC.RECONVERGENT B3 ;  /* 0x0000000000037941 */ /* 0x001fea0003800200 */
.L_x_546:
[----:B------:R-:W-:Y:S02]  /*4a20*/  VIADD R8, R8, 0x100 ;  /* 0x0000010008087836 */ /* 0x000fe40000000000 */
[----:B------:R-:W-:Y:S01]  /*4a30*/  VIADD R13, R13, 0x100 ;  /* 0x000001000d0d7836 */ /* 0x000fe20000000000 */
[----:B------:R-:W-:Y:S06]  /*4a40*/  @P2 BRA `(.L_x_548) ;  /* 0xfffffffc00742947 */ /* 0x000fec000383ffff */
.L_x_545:
[----:B01----:R-:W-:Y:S05]  /*4a50*/  BSYNC.RECONVERGENT B2 ;  /* 0x0000000000027941 */ /* 0x003fea0003800200 */
.L_x_544:
        /* <DEDUP_REMOVED lines=9> */
.L_x_557:
[----:B------:R-:W-:-:S05]  /*4af0*/  IMAD.WIDE R22, R7, 0x8, R10 ;  /* 0x0000000807167825 */ /* 0x000fca00078e020a */
[----:B------:R-:W2:Y:S04]  /*4b00*/  LDG.E.64 R20, desc[UR10][R22.64+-0x1000] ;  /* 0xfff0000a16147981 */ /* 0x000ea8000c1e1b00 */
[----:B------:R0:W5:Y:S04]  /*4b10*/  LDG.E.64 R16, desc[UR10][R22.64+-0x800] ;  /* 0xfff8000a16107981 */ /* 0x000168000c1e1b00 */
[----:B------:R0:W5:Y:S04]  /*4b20*/  LDG.E.64 R14, desc[UR10][R22.64] ;  /* 0x0000000a160e7981 */ /* 0x000168000c1e1b00 */
[----:B------:R0:W5:Y:S01]  /*4b30*/  LDG.E.64 R12, desc[UR10][R22.64+0x800] ;  /* 0x0008000a160c7981 */ /* 0x000162000c1e1b00 */
[C---:B------:R-:W-:Y:S01]  /*4b40*/  IADD3 R29, P1, PT, R7.reuse, UR6, RZ ;  /* 0x00000006071d7c10 */ /* 0x040fe2000ff3e0ff */
[----:B------:R-:W-:Y:S03]  /*4b50*/  BSSY.RECONVERGENT B2, `(.L_x_549) ;  /* 0x0000016000027945 */ /* 0x000fe60003800200 */
[----:B------:R-:W-:Y:S01]  /*4b60*/  LEA.HI.X.SX32 R30, R7, UR7, 0x1, P1 ;  /* 0x00000007071e7c11 */ /* 0x000fe200088f0eff */
        /* <DEDUP_REMOVED lines=20> */
.L_x_550:
[----:B------:R-:W-:Y:S05]  /*4cb0*/  BSYNC.RECONVERGENT B2 ;  /* 0x0000000000027941 */ /* 0x000fea0003800200 */
.L_x_549:
        /* <DEDUP_REMOVED lines=23> */
.L_x_552:
[----:B------:R-:W-:Y:S05]  /*4e30*/  BSYNC.RECONVERGENT B2 ;  /* 0x0000000000027941 */ /* 0x000fea0003800200 */
.L_x_551:
        /* <DEDUP_REMOVED lines=24> */
.L_x_554:
[----:B------:R-:W-:Y:S05]  /*4fc0*/  BSYNC.RECONVERGENT B2 ;  /* 0x0000000000027941 */ /* 0x000fea0003800200 */
.L_x_553:
        /* <DEDUP_REMOVED lines=22> */
.L_x_556:
[----:B------:R-:W-:Y:S05]  /*5130*/  BSYNC.RECONVERGENT B2 ;  /* 0x0000000000027941 */ /* 0x000fea0003800200 */
.L_x_555:
[----:B------:R-:W-:Y:S02]  /*5140*/  VIADD R8, R8, 0x400 ;  /* 0x0000040008087836 */ /* 0x000fe40000000000 */
[----:B------:R-:W-:Y:S02]  /*5150*/  VIADD R27, R27, 0x400 ;  /* 0x000004001b1b7836 */ /* 0x000fe40000000000 */
[----:B------:R-:W-:Y:S01]  /*5160*/  VIADD R26, R26, 0x400 ;  /* 0x000004001a1a7836 */ /* 0x000fe20000000000 */
[----:B------:R-:W-:Y:S01]  /*5170*/  ISETP.GE.AND P0, PT, R8, R9, PT ;  /* 0x000000090800720c */ /* 0x000fe20003f06270 */
[----:B------:R-:W-:Y:S02]  /*5180*/  VIADD R25, R25, 0x400 ;  /* 0x0000040019197836 */ /* 0x000fe40000000000 */
[----:B------:R-:W-:-:S10]  /*5190*/  VIADD R7, R7, 0x400 ;  /* 0x0000040007077836 */ /* 0x000fd40000000000 */
[----:B------:R-:W-:Y:S05]  /*51a0*/  @!P0 BRA `(.L_x_557) ;  /* 0xfffffff800508947 */ /* 0x000fea000383ffff */
.L_x_543:
[----:B01----:R-:W-:Y:S05]  /*51b0*/  BSYNC.RECONVERGENT B1 ;  /* 0x0000000000017941 */ /* 0x003fea0003800200 */
.L_x_536:
        /* <DEDUP_REMOVED lines=13> */
[----:B------:R-:W-:Y:S01]  /*5290*/  MOV R12, R7 ;  /* 0x00000007000c7202 */ /* 0x000fe20000000f00 */
[----:B------:R-:W-:Y:S02]  /*52a0*/  IMAD.MOV.U32 R13, RZ, RZ, R16 ;  /* 0x000000ffff0d7224 */ /* 0x000fe400078e0010 */
        /* <DEDUP_REMOVED lines=17> */
.L_x_559:
[----:B------:R-:W-:Y:S05]  /*53c0*/  BSYNC.RECONVERGENT B1 ;  /* 0x0000000000017941 */ /* 0x000fea0003800200 */
.L_x_558:
        /* <DEDUP_REMOVED lines=31> */
.L_x_561:
[----:B------:R-:W-:Y:S05]  /*55c0*/  BSYNC.RECONVERGENT B1 ;  /* 0x0000000000017941 */ /* 0x000fea0003800200 */
.L_x_560:
[----:B------:R-:W-:Y:S01]  /*55d0*/  ISETP.GT.AND P0, PT, R14, 0x1b, PT ;  /* 0x0000001b0e00780c */ /* 0x000fe20003f04270 */
[----:B0-----:R0:W0:Y:S01]  /*55e0*/  SHFL.DOWN PT, R8, R2, 0x4, 0x1f ;  /* 0x08801f0002087f89 */ /* 0x00102200000e0000 */
[----:B------:R-:W-:Y:S01]  /*55f0*/  BSSY.RECONVERGENT B1, `(.L_x_562) ;  /* 0x000001d000017945 */ /* 0x000fe20003800200 */
[----:B---3--:R-:W-:Y:S02]  /*5600*/  IMAD.MOV.U32 R11, RZ, RZ, R5 ;  /* 0x000000ffff0b7224 */ /* 0x008fe400078e0005 */
[----:B------:R3:W0:Y:S01]  /*5610*/  SHFL.DOWN PT, R9, R3, 0x4, 0x1f ;  /* 0x08801f0003097f89 */ /* 0x00062200000e0000 */
[----:B------:R-:W-:Y:S02]  /*5620*/  IMAD.MOV.U32 R12, RZ, RZ, R10 ;  /* 0x000000ffff0c7224 */ /* 0x000fe400078e000a */
[----:B-1----:R-:W-:Y:S01]  /*5630*/  IMAD.MOV.U32 R6, RZ, RZ, R2 ;  /* 0x000000ffff067224 */ /* 0x002fe200078e0002 */
[----:B----4-:R3:W1:Y:S01]  /*5640*/  SHFL.DOWN PT, R16, R5, 0x4, 0x1f ;  /* 0x08801f0005107f89 */ /* 0x01066200000e0000 */
[----:B--2---:R-:W-:-:S03]  /*5650*/  IMAD.MOV.U32 R7, RZ, RZ, R3 ;  /* 0x000000ffff077224 */ /* 0x004fc600078e0003 */
[----:B------:R3:W2:Y:S01]  /*5660*/  SHFL.DOWN PT, R13, R10, 0x4, 0x1f ;  /* 0x08801f000a0d7f89 */ /* 0x0006a200000e0000 */
[----:B------:R-:W-:Y:S05]  /*5670*/  @P0 BRA `(.L_x_563) ;  /* 0x0000000000500947 */ /* 0x000fea0003800000 */
[----:B0-----:R-:W-:Y:S01]  /*5680*/  DSETP.GEU.AND P0, PT, |R2|, |R8|, PT ;  /* 0x400000080200722a */ /* 0x001fe20003f0e200 */
[----:B-1----:R-:W-:Y:S02]  /*5690*/  IMAD.MOV.U32 R11, RZ, RZ, R16 ;  /* 0x000000ffff0b7224 */ /* 0x002fe400078e0010 */
[----:B--2---:R-:W-:Y:S02]  /*56a0*/  IMAD.MOV.U32 R12, RZ, RZ, R13 ;  /* 0x000000ffff0c7224 */ /* 0x004fe400078e000d */
        /* <DEDUP_REMOVED lines=17> */
.L_x_563:
[----:B------:R-:W-:Y:S05]  /*57c0*/  BSYNC.RECONVERGENT B1 ;  /* 0x0000000000017941 */ /* 0x000fea0003800200 */
.L_x_562:
[----:B------:R-:W-:Y:S01]  /*57d0*/  ISETP.GT.AND P0, PT, R14, 0x17, PT ;  /* 0x000000170e00780c */ /* 0x000fe20003f04270 */
[----:B0-----:R0:W4:Y:S01]  /*57e0*/  SHFL.DOWN PT, R8, R6, 0x8, 0x1f ;  /* 0x09001f0006087f89 */ /* 0x00112200000e0000 */
[----:B------:R-:W-:Y:S01]  /*57f0*/  BSSY.RECONVERGENT B1, `(.L_x_564) ;  /* 0x000001d000017945 */ /* 0x000fe20003800200 */
[----:B---3--:R-:W-:Y:S02]  /*5800*/  IMAD.MOV.U32 R5, RZ, RZ, R11 ;  /* 0x000000ffff057224 */ /* 0x008fe400078e000b */
[----:B------:R0:W3:Y:S01]  /*5810*/  SHFL.DOWN PT, R9, R7, 0x8, 0x1f ;  /* 0x09001f0007097f89 */ /* 0x0000e200000e0000 */
[----:B------:R-:W-:Y:S02]  /*5820*/  IMAD.MOV.U32 R10, RZ, RZ, R12 ;  /* 0x000000ffff0a7224 */ /* 0x000fe400078e000c */
[----:B------:R-:W-:Y:S01]  /*5830*/  IMAD.MOV.U32 R2, RZ, RZ, R6 ;  /* 0x000000ffff027224 */ /* 0x000fe200078e0006 */
[----:B-1----:R0:W1:Y:S01]  /*5840*/  SHFL.DOWN PT, R16, R11, 0x8, 0x1f ;  /* 0x09001f000b107f89 */ /* 0x00206200000e0000 */
[----:B------:R-:W-:-:S03]  /*5850*/  IMAD.MOV.U32 R3, RZ, RZ, R7 ;  /* 0x000000ffff037224 */ /* 0x000fc600078e0007 */
[----:B--2---:R0:W2:Y:S01]  /*5860*/  SHFL.DOWN PT, R13, R12, 0x8, 0x1f ;  /* 0x09001f000c0d7f89 */ /* 0x0040a200000e0000 */
[----:B------:R-:W-:Y:S05]  /*5870*/  @P0 BRA `(.L_x_565) ;  /* 0x0000000000500947 */ /* 0x000fea0003800000 */
[----:B---34-:R-:W-:Y:S01]  /*5880*/  DSETP.GEU.AND P0, PT, |R6|, |R8|, PT ;  /* 0x400000080600722a */ /* 0x018fe20003f0e200 */
[----:B-1----:R-:W-:Y:S02]  /*5890*/  IMAD.MOV.U32 R5, RZ, RZ, R16 ;  /* 0x000000ffff057224 */ /* 0x002fe400078e0010 */
        /* <DEDUP_REMOVED lines=18> */
.L_x_565:
[----:B------:R-:W-:Y:S05]  /*59c0*/  BSYNC.RECONVERGENT B1 ;  /* 0x0000000000017941 */ /* 0x000fea0003800200 */
.L_x_564:
[----:B------:R-:W-:Y:S01]  /*59d0*/  ISETP.GT.AND P0, PT, R14, 0xf, PT ;  /* 0x0000000f0e00780c */ /* 0x000fe20003f04270 */
[----:B0-----:R0:W0:Y:S01]  /*59e0*/  SHFL.DOWN PT, R6, R2, 0x10, 0x1f ;  /* 0x0a001f0002067f89 */ /* 0x00102200000e0000 */
[----:B------:R-:W-:Y:S01]  /*59f0*/  BSSY.RECONVERGENT B1, `(.L_x_566) ;  /* 0x000001d000017945 */ /* 0x000fe20003800200 */
[----:B------:R-:W-:Y:S02]  /*5a00*/  IMAD.MOV.U32 R17, RZ, RZ, R5 ;  /* 0x000000ffff117224 */ /* 0x000fe400078e0005 */
[----:B------:R0:W0:Y:S01]  /*5a10*/  SHFL.DOWN PT, R7, R3, 0x10, 0x1f ;  /* 0x0a001f0003077f89 */ /* 0x00002200000e0000 */
[----:B------:R-:W-:Y:S02]  /*5a20*/  IMAD.MOV.U32 R19, RZ, RZ, R10 ;  /* 0x000000ffff137224 */ /* 0x000fe400078e000a */
[----:B------:R-:W-:Y:S01]  /*5a30*/  IMAD.MOV.U32 R12, RZ, RZ, R2 ;  /* 0x000000ffff0c7224 */ /* 0x000fe200078e0002 */
[----:B----4-:R4:W0:Y:S01]  /*5a40*/  SHFL.DOWN PT, R8, R5, 0x10, 0x1f ;  /* 0x0a001f0005087f89 */ /* 0x01082200000e0000 */
[----:B--2---:R-:W-:-:S03]  /*5a50*/  IMAD.MOV.U32 R13, RZ, RZ, R3 ;  /* 0x000000ffff0d7224 */ /* 0x004fc600078e0003 */
[----:B---3--:R4:W2:Y:S01]  /*5a60*/  SHFL.DOWN PT, R9, R10, 0x10, 0x1f ;  /* 0x0a001f000a097f89 */ /* 0x0088a200000e0000 */
[----:B------:R-:W-:Y:S05]  /*5a70*/  @P0 BRA `(.L_x_567) ;  /* 0x0000000000500947 */ /* 0x000fea0003800000 */
[----:B0-----:R-:W-:Y:S01]  /*5a80*/  DSETP.GEU.AND P0, PT, |R2|, |R6|, PT ;  /* 0x400000060200722a */ /* 0x001fe20003f0e200 */
[----:B------:R-:W-:Y:S02]  /*5a90*/  IMAD.MOV.U32 R17, RZ, RZ, R8 ;  /* 0x000000ffff117224 */ /* 0x000fe400078e0008 */
        /* <DEDUP_REMOVED lines=18> */
.L_x_567:
[----:B------:R-:W-:Y:S05]  /*5bc0*/  BSYNC.RECONVERGENT B1 ;  /* 0x0000000000017941 */ /* 0x000fea0003800200 */
.L_x_566:
[----:B------:R-:W-:Y:S01]  /*5bd0*/  ISETP.NE.AND P0, PT, R14, RZ, PT ;  /* 0x000000ff0e00720c */ /* 0x000fe20003f05270 */
[----:B------:R-:W-:-:S12]  /*5be0*/  BSSY.RECONVERGENT B1, `(.L_x_568) ;  /* 0x000000b000017945 */ /* 0x000fd80003800200 */
[----:B------:R-:W-:Y:S05]  /*5bf0*/  @P0 BRA `(.L_x_569) ;  /* 0x0000000000240947 */ /* 0x000fea0003800000 */
[----:B0-----:R-:W0:Y:S01]  /*5c00*/  S2R R6, SR_CgaCtaId ;  /* 0x0000000000067919 */ /* 0x001e220000008800 */
[----:B------:R-:W-:Y:S01]  /*5c10*/  MOV R3, 0x400 ;  /* 0x0000040000037802 */ /* 0x000fe20000000f00 */
[----:B------:R-:W-:Y:S01]  /*5c20*/  IMAD.MOV.U32 R18, RZ, RZ, R17 ;  /* 0x000000ffff127224 */ /* 0x000fe200078e0011 */
[----:B------:R-:W-:-:S04]  /*5c30*/  SHF.R.U32.HI R2, RZ, 0x1, R4 ;  /* 0x00000001ff027819 */ /* 0x000fc80000011604 */
[----:B------:R-:W-:Y:S02]  /*5c40*/  LOP3.LUT R2, R2, 0x1f0, RZ, 0xc0, !PT ;  /* 0x000001f002027812 */ /* 0x000fe400078ec0ff */
[----:B0-----:R-:W-:-:S05]  /*5c50*/  LEA R3, R6, R3, 0x18 ;  /* 0x0000000306037211 */ /* 0x001fca00078ec0ff */
[----:B------:R-:W-:-:S05]  /*5c60*/  IMAD.IADD R3, R2, 0x1, R3 ;  /* 0x0000000102037824 */ /* 0x000fca00078e0203 */
[----:B------:R3:W-:Y:S04]  /*5c70*/  STS.64 [R3+0x10], R18 ;  /* 0x0000101203007388 */ /* 0x0007e80000000a00 */
[----:B------:R3:W-:Y:S02]  /*5c80*/  STS.64 [R3+0x8], R12 ;  /* 0x0000080c03007388 */ /* 0x0007e40000000a00 */
.L_x_569:
[----:B------:R-:W-:Y:S05]  /*5c90*/  BSYNC.RECONVERGENT B1 ;  /* 0x0000000000017941 */ /* 0x000fea0003800200 */
.L_x_568:
[----:B------:R-:W-:Y:S01]  /*5ca0*/  BAR.SYNC.DEFER_BLOCKING 0x0 ;  /* 0x0000000000007b1d */ /* 0x000fe20000010000 */
[----:B------:R-:W-:-:S13]  /*5cb0*/  ISETP.NE.AND P1, PT, R4, RZ, PT ;  /* 0x000000ff0400720c */ /* 0x000fda0003f25270 */
[----:B------:R-:W-:Y:S05]  /*5cc0*/  @P1 BRA `(.L_x_497) ;  /* 0x00000008008c1947 */ /* 0x000fea0003800000 */
[----:B0--3--:R-:W0:Y:S01]  /*5cd0*/  S2R R3, SR_CgaCtaId ;  /* 0x0000000000037919 */ /* 0x009e220000008800 */
[----:B------:R-:W-:Y:S01]  /*5ce0*/  MOV R2, 0x400 ;  /* 0x0000040000027802 */ /* 0x000fe20000000f00 */
[----:B------:R-:W-:Y:S03]  /*5cf0*/  BSSY.RECONVERGENT B1, `(.L_x_570) ;  /* 0x000001a000017945 */ /* 0x000fe60003800200 */
[----:B0-----:R-:W-:-:S05]  /*5d00*/  LEA R30, R3, R2, 0x18 ;  /* 0x00000002031e7211 */ /* 0x001fca00078ec0ff */
[----:B------:R-:W0:Y:S04]  /*5d10*/  LDS.64 R14, [R30+0x18] ;  /* 0x000018001e0e7984 */ /* 0x000e280000000a00 */
[----:B----4-:R-:W3:Y:S04]  /*5d20*/  LDS.128 R4, [R30+0x20] ;  /* 0x000020001e047984 */ /* 0x010ee80000000c00 */
[----:B------:R4:W1:Y:S04]  /*5d30*/  LDS.64 R28, [R30+0x80] ;  /* 0x000080001e1c7984 */ /* 0x0008680000000a00 */
[----:B--2---:R4:W2:Y:S01]  /*5d40*/  LDS.128 R8, [R30+0x30] ;  /* 0x000030001e087984 */ /* 0x0048a20000000c00 */
[----:B0-----:R-:W-:Y:S01]  /*5d50*/  DSETP.GEU.AND P0, PT, |R12|, |R14|, PT ;  /* 0x4000000e0c00722a */ /* 0x001fe20003f0e200 */
[----:B------:R-:W-:Y:S01]  /*5d60*/  MOV R2, R14 ;  /* 0x0000000e00027202 */ /* 0x000fe20000000f00 */
[----:B------:R-:W-:-:S02]  /*5d70*/  IMAD.MOV.U32 R3, RZ, RZ, R15 ;  /* 0x000000ffff037224 */ /* 0x000fc400078e000f */
[----:B---3--:R-:W-:Y:S02]  /*5d80*/  IMAD.MOV.U32 R31, RZ, RZ, R4 ;  /* 0x000000ffff1f7224 */ /* 0x008fe400078e0004 */
[----:B------:R-:W-:-:S08]  /*5d90*/  IMAD.MOV.U32 R33, RZ, RZ, R5 ;  /* 0x000000ffff217224 */ /* 0x000fd000078e0005 */
[----:B-12-4-:R-:W-:Y:S05]  /*5da0*/  @!P0 BRA `(.L_x_571) ;  /* 0x0000000000388947 */ /* 0x016fea0003800000 */
        /* <DEDUP_REMOVED lines=14> */
.L_x_571:
[----:B------:R-:W-:Y:S05]  /*5e90*/  BSYNC.RECONVERGENT B1 ;  /* 0x0000000000017941 */ /* 0x000fea0003800200 */
.L_x_570:
        /* <DEDUP_REMOVED lines=25> */
.L_x_573:
[----:B------:R-:W-:Y:S05]  /*6030*/  BSYNC.RECONVERGENT B1 ;  /* 0x0000000000017941 */ /* 0x000fea0003800200 */
.L_x_572:
        /* <DEDUP_REMOVED lines=21> */
.L_x_575:
[----:B------:R-:W-:Y:S05]  /*6190*/  BSYNC.RECONVERGENT B1 ;  /* 0x0000000000017941 */ /* 0x000fea0003800200 */
.L_x_574:
        /* <DEDUP_REMOVED lines=21> */
.L_x_577:
[----:B------:R-:W-:Y:S05]  /*62f0*/  BSYNC.RECONVERGENT B1 ;  /* 0x0000000000017941 */ /* 0x000fea0003800200 */
.L_x_576:
        /* <DEDUP_REMOVED lines=21> */
.L_x_579:
[----:B------:R-:W-:Y:S05]  /*6450*/  BSYNC.RECONVERGENT B1 ;  /* 0x0000000000017941 */ /* 0x000fea0003800200 */
.L_x_578:
        /* <DEDUP_REMOVED lines=21> */
.L_x_581:
[----:B------:R-:W-:Y:S05]  /*65b0*/  BSYNC.RECONVERGENT B1 ;  /* 0x0000000000017941 */ /* 0x000fea0003800200 */
.L_x_580:
        /* <DEDUP_REMOVED lines=20> */
.L_x_497:
[----:B------:R-:W-:Y:S05]  /*6700*/  BSYNC.RECONVERGENT B0 ;  /* 0x0000000000007941 */ /* 0x000fea0003800200 */
.L_x_464:
[----:B------:R-:W-:Y:S05]  /*6710*/  @P1 EXIT ;  /* 0x000000000000194d */ /* 0x000fea0003800000 */
[----:B01-3--:R-:W0:Y:S01]  /*6720*/  LDC.64 R2, c[0x0][0x390] ;  /* 0x0000e400ff027b82 */ /* 0x00be220000000a00 */
[----:B------:R-:W-:Y:S02]  /*6730*/  IMAD.MOV.U32 R18, RZ, RZ, R17 ;  /* 0x000000ffff127224 */ /* 0x000fe400078e0011 */
[----:B0-----:R-:W-:-:S05]  /*6740*/  IMAD.WIDE.U32 R2, R0, 0x10, R2 ;  /* 0x0000001000027825 */ /* 0x001fca00078e0002 */
[----:B------:R-:W-:Y:S04]  /*6750*/  STG.E.64 desc[UR10][R2.64], R12 ;  /* 0x0000000c02007986 */ /* 0x000fe8000c101b0a */
[----:B------:R-:W-:Y:S01]  /*6760*/  STG.E.64 desc[UR10][R2.64+0x8], R18 ;  /* 0x0000081202007986 */ /* 0x000fe2000c101b0a */
[----:B------:R-:W-:Y:S05]  /*6770*/  EXIT ;  /* 0x000000000000794d */ /* 0x000fea0003800000 */
.L_x_582:
        /* <DEDUP_REMOVED lines=16> */
.L_x_725:


//--------------------- .text._ZN6thrust24THRUST_300001_SM_1000_NS8cuda_cub4core6detail13_kernel_agentINS1_8__reduce11ReduceAgentINS0_12zip_iteratorIN4cuda3std3__45tupleIJNS0_10device_ptrIdEENS0_17counting_iteratorIlNS0_11use_defaultESF_SF_EEEEEEEPNSB_IJdlEEESJ_iNS1_9__extrema9arg_max_fIdl10comparatorEEEEJSI_SK_iSO_EEEvDpT0_ --------------------------
	.section	.text._ZN6thrust24THRUST_300001_SM_1000_NS8cuda_cub4core6detail13_kernel_agentINS1_8__reduce11ReduceAgentINS0_12zip_iteratorIN4cuda3std3__45tupleIJNS0_10device_ptrIdEENS0_17counting_iteratorIlNS0_11use_defaultESF_SF_EEEEEEEPNSB_IJdlEEESJ_iNS1_9__extrema9arg_max_fIdl10comparatorEEEEJSI_SK_iSO_EEEvDpT0_,"ax",@progbits
	.align	128
        .global         _ZN6thrust24THRUST_300001_SM_1000_NS8cuda_cub4core6detail13_kernel_agentINS1_8__reduce11ReduceAgentINS0_12zip_iteratorIN4cuda3std3__45tupleIJNS0_10device_ptrIdEENS0_17counting_iteratorIlNS0_11use_defaultESF_SF_EEEEEEEPNSB_IJdlEEESJ_iNS1_9__extrema9arg_max_fIdl10comparatorEEEEJSI_SK_iSO_EEEvDpT0_
        .type           _ZN6thrust24THRUST_300001_SM_1000_NS8cuda_cub4core6detail13_kernel_agentINS1_8__reduce11ReduceAgentINS0_12zip_iteratorIN4cuda3std3__45tupleIJNS0_10device_ptrIdEENS0_17counting_iteratorIlNS0_11use_defaultESF_SF_EEEEEEEPNSB_IJdlEEESJ_iNS1_9__extrema9arg_max_fIdl10comparatorEEEEJSI_SK_iSO_EEEvDpT0_,@function
        .size           _ZN6thrust24THRUST_300001_SM_1000_NS8cuda_cub4core6detail13_kernel_agentINS1_8__reduce11ReduceAgentINS0_12zip_iteratorIN4cuda3std3__45tupleIJNS0_10device_ptrIdEENS0_17counting_iteratorIlNS0_11use_defaultESF_SF_EEEEEEEPNSB_IJdlEEESJ_iNS1_9__extrema9arg_max_fIdl10comparatorEEEEJSI_SK_iSO_EEEvDpT0_,(.L_x_726 - _ZN6thrust24THRUST_300001_SM_1000_NS8cuda_cub4core6detail13_kernel_agentINS1_8__reduce11ReduceAgentINS0_12zip_iteratorIN4cuda3std3__45tupleIJNS0_10device_ptrIdEENS0_17counting_iteratorIlNS0_11use_defaultESF_SF_EEEEEEEPNSB_IJdlEEESJ_iNS1_9__extrema9arg_max_fIdl10comparatorEEEEJSI_SK_iSO_EEEvDpT0_)
        .other          _ZN6thrust24THRUST_300001_SM_1000_NS8cuda_cub4core6detail13_kernel_agentINS1_8__reduce11ReduceAgentINS0_12zip_iteratorIN4cuda3std3__45tupleIJNS0_10device_ptrIdEENS0_17counting_iteratorIlNS0_11use_defaultESF_SF_EEEEEEEPNSB_IJdlEEESJ_iNS1_9__extrema9arg_max_fIdl10comparatorEEEEJSI_SK_iSO_EEEvDpT0_,@"STO_CUDA_ENTRY STV_DEFAULT"
_ZN6thrust24THRUST_300001_SM_1000_NS8cuda_cub4core6detail13_kernel_agentINS1_8__reduce11ReduceAgentINS0_12zip_iteratorIN4cuda3std3__45tupleIJNS0_10device_ptrIdEENS0_17counting_iteratorIlNS0_11use_defaultESF_SF_EEEEEEEPNSB_IJdlEEESJ_iNS1_9__extrema9arg_max_fIdl10comparatorEEEEJSI_SK_iSO_EEEvDpT0_:
.text._ZN6thrust24THRUST_300001_SM_1000_NS8cuda_cub4core6detail13_kernel_agentINS1_8__reduce11ReduceAgentINS0_12zip_iteratorIN4cuda3std3__45tupleIJNS0_10device_ptrIdEENS0_17counting_iteratorIlNS0_11use_defaultESF_SF_EEEEEEEPNSB_IJdlEEESJ_iNS1_9__extrema9arg_max_fIdl10comparatorEEEEJSI_SK_iSO_EEEvDpT0_:
        /* <DEDUP_REMOVED lines=23> */
.L_x_586:
[----:B0-----:R-:W-:Y:S05]  /*0170*/  BSYNC.RECONVERGENT B1 ;  /* 0x0000000000017941 */ /* 0x001fea0003800200 */
.L_x_585:
        /* <DEDUP_REMOVED lines=19> */
.L_x_593:
        /* <DEDUP_REMOVED lines=31> */
.L_x_592:
[----:B------:R-:W-:Y:S05]  /*04a0*/  BSYNC.RECONVERGENT B3 ;  /* 0x0000000000037941 */ /* 0x000fea0003800200 */
.L_x_591:
[----:B------:R-:W-:Y:S01]  /*04b0*/  IADD3 R14, P0, PT, R14, 0x100, RZ ;  /* 0x000001000e0e7810 */ /* 0x000fe20007f1e0ff */
[----:B------:R-:W-:Y:S02]  /*04c0*/  VIADD R10, R10, 0x100 ;  /* 0x000001000a0a7836 */ /* 0x000fe40000000000 */
[----:B------:R-:W-:Y:S02]  /*04d0*/  IMAD.X R13, RZ, RZ, R13, P3 ;  /* 0x000000ffff0d7224 */ /* 0x000fe400018e060d */
[----:B------:R-:W-:Y:S01]  /*04e0*/  IMAD.X R15, RZ, RZ, R15, P0 ;  /* 0x000000ffff0f7224 */ /* 0x000fe200000e060f */
[----:B------:R-:W-:Y:S07]  /*04f0*/  @P2 BRA `(.L_x_593) ;  /* 0xfffffffc006c2947 */ /* 0x000fee000383ffff */
.L_x_590:
[----:B------:R-:W-:Y:S05]  /*0500*/  BSYNC.RECONVERGENT B2 ;  /* 0x0000000000027941 */ /* 0x000fea0003800200 */
.L_x_589:
[----:B------:R-:W-:-:S13]  /*0510*/  ISETP.GE.U32.AND P0, PT, R16, 0x300, PT ;  /* 0x000003001000780c */ /* 0x000fda0003f06070 */
[----:B------:R-:W-:Y:S05]  /*0520*/  @!P0 BRA `(.L_x_588) ;  /* 0x0000000400bc8947 */ /* 0x000fea0003800000 */
[----:B------:R-:W0:Y:S01]  /*0530*/  LDC.64 R4, c[0x0][0x380] ;  /* 0x0000e000ff047b82 */ /* 0x000e220000000a00 */
[----:B------:R-:W-:-:S07]  /*0540*/  VIADD R20, R10, 0x200 ;  /* 0x000002000a147836 */ /* 0x000fce0000000000 */
[----:B------:R-:W1:Y:S02]  /*0550*/  LDC.64 R6, c[0x0][0x388] ;  /* 0x0000e200ff067b82 */ /* 0x000e640000000a00 */
.L_x_602:
        /* <DEDUP_REMOVED lines=30> */
.L_x_595:
[----:B------:R-:W-:Y:S05]  /*0740*/  BSYNC.RECONVERGENT B2 ;  /* 0x0000000000027941 */ /* 0x000fea0003800200 */
.L_x_594:
[----:B-----5:R-:W-:Y:S01]  /*0750*/  DSETP.GEU.AND P0, PT, |R16|, |R14|, PT ;  /* 0x4000000e1000722a */ /* 0x020fe20003f0e200 */
[C---:B------:R-:W-:Y:S01]  /*0760*/  IADD3 R19, P1, PT, R23.reuse, R6, RZ ;  /* 0x0000000617137210 */ /* 0x040fe20007f3e0ff */
[----:B------:R-:W-:Y:S01]  /*0770*/  BSSY.RECONVERGENT B2, `(.L_x_596) ;  /* 0x0000015000027945 */ /* 0x000fe20003800200 */
[----:B------:R-:W-:Y:S02]  /*0780*/  IMAD.MOV.U32 R2, RZ, RZ, R14 ;  /* 0x000000ffff027224 */ /* 0x000fe400078e000e */
[----:B------:R-:W-:Y:S01]  /*0790*/  LEA.HI.X.SX32 R18, R23, R7, 0x1, P1 ;  /* 0x0000000717127211 */ /* 0x000fe200008f0eff */
[----:B------:R-:W-:Y:S02]  /*07a0*/  IMAD.MOV.U32 R9, RZ, RZ, R19 ;  /* 0x000000ffff097224 */ /* 0x000fe400078e0013 */
[----:B------:R-:W-:Y:S02]  /*07b0*/  IMAD.MOV.U32 R3, RZ, RZ, R15 ;  /* 0x000000ffff037224 */ /* 0x000fe400078e000f */
[----:B------:R-:W-:-:S04]  /*07c0*/  IMAD.MOV.U32 R8, RZ, RZ, R18 ;  /* 0x000000ffff087224 */ /* 0x000fc800078e0012 */
        /* <DEDUP_REMOVED lines=15> */
.L_x_597:
[----:B------:R-:W-:Y:S05]  /*08c0*/  BSYNC.RECONVERGENT B2 ;  /* 0x0000000000027941 */ /* 0x000fea0003800200 */
.L_x_596:
        /* <DEDUP_REMOVED lines=25> */
.L_x_599:
[----:B------:R-:W-:Y:S05]  /*0a60*/  BSYNC.RECONVERGENT B2 ;  /* 0x0000000000027941 */ /* 0x000fea0003800200 */
.L_x_598:
        /* <DEDUP_REMOVED lines=22> */
.L_x_601:
[----:B------:R-:W-:Y:S05]  /*0bd0*/  BSYNC.RECONVERGENT B2 ;  /* 0x0000000000027941 */ /* 0x000fea0003800200 */
.L_x_600:
[C---:B------:R-:W-:Y:S01]  /*0be0*/  VIADD R10, R20.reuse, 0x200 ;  /* 0x00000200140a7836 */ /* 0x040fe20000000000 */
[----:B------:R-:W-:-:S04]  /*0bf0*/  IADD3 R20, PT, PT, R20, 0x400, RZ ;  /* 0x0000040014147810 */ /* 0x000fc80007ffe0ff */
[----:B------:R-:W-:-:S13]  /*0c00*/  ISETP.GE.AND P0, PT, R10, UR5, PT ;  /* 0x000000050a007c0c */ /* 0x000fda000bf06270 */
[----:B------:R-:W-:Y:S05]  /*0c10*/  @!P0 BRA `(.L_x_602) ;  /* 0xfffffff800508947 */ /* 0x000fea000383ffff */
.L_x_588:
[----:B------:R-:W-:Y:S05]  /*0c20*/  BSYNC.RECONVERGENT B1 ;  /* 0x0000000000017941 */ /* 0x000fea0003800200 */
.L_x_587:
        /* <DEDUP_REMOVED lines=35> */
.L_x_605:
[----:B------:R-:W-:Y:S05]  /*0e60*/  BSYNC.RECONVERGENT B1 ;  /* 0x0000000000017941 */ /* 0x000fea0003800200 */
.L_x_604:
        /* <DEDUP_REMOVED lines=31> */
.L_x_607:
[----:B------:R-:W-:Y:S05]  /*1060*/  BSYNC.RECONVERGENT B1 ;  /* 0x0000000000017941 */ /* 0x000fea0003800200 */
.L_x_606:
        /* <DEDUP_REMOVED lines=31> */
.L_x_609:
[----:B------:R-:W-:Y:S05]  /*1260*/  BSYNC.RECONVERGENT B1 ;  /* 0x0000000000017941 */ /* 0x000fea0003800200 */
.L_x_608:
[----:B------:R-:W-:Y:S01]  /*1270*/  ISETP.GT.AND P0, PT, R10, 0x17, PT ;  /* 0x000000170a00780c */ /* 0x000fe20003f04270 */
[----:B-1----:R1:W1:Y:S01]  /*1280*/  SHFL.DOWN PT, R2, R4, 0x8, 0x1f ;  /* 0x09001f0004027f89 */ /* 0x00226200000e0000 */
[----:B------:R-:W-:Y:S01]  /*1290*/  BSSY.RECONVERGENT B1, `(.L_x_610) ;  /* 0x000001d000017945 */ /* 0x000fe20003800200 */
[----:B0-----:R-:W-:Y:S02]  /*12a0*/  IMAD.MOV.U32 R8, RZ, RZ, R11 ;  /* 0x000000ffff087224 */ /* 0x001fe400078e000b */
[----:B------:R0:W0:Y:S01]  /*12b0*/  SHFL.DOWN PT, R3, R5, 0x8, 0x1f ;  /* 0x09001f0005037f89 */ /* 0x00002200000e0000 */
[----:B------:R-:W-:Y:S02]  /*12c0*/  IMAD.MOV.U32 R9, RZ, RZ, R12 ;  /* 0x000000ffff097224 */ /* 0x000fe400078e000c */
[----:B------:R-:W-:Y:S01]  /*12d0*/  IMAD.MOV.U32 R6, RZ, RZ, R4 ;  /* 0x000000ffff067224 */ /* 0x000fe200078e0004 */
[----:B---3--:R3:W0:Y:S01]  /*12e0*/  SHFL.DOWN PT, R14, R11, 0x8, 0x1f ;  /* 0x09001f000b0e7f89 */ /* 0x00862200000e0000 */
[----:B--2---:R-:W-:-:S03]  /*12f0*/  IMAD.MOV.U32 R7, RZ, RZ, R5 ;  /* 0x000000ffff077224 */ /* 0x004fc600078e0005 */
[----:B----4-:R3:W2:Y:S01]  /*1300*/  SHFL.DOWN PT, R13, R12, 0x8, 0x1f ;  /* 0x09001f000c0d7f89 */ /* 0x0106a200000e0000 */
[----:B------:R-:W-:Y:S05]  /*1310*/  @P0 BRA `(.L_x_611) ;  /* 0x0000000000500947 */ /* 0x000fea0003800000 */
[----:B01----:R-:W-:Y:S01]  /*1320*/  DSETP.GEU.AND P0, PT, |R4|, |R2|, PT ;  /* 0x400000020400722a */ /* 0x003fe20003f0e200 */
[----:B------:R-:W-:Y:S01]  /*1330*/  IMAD.MOV.U32 R8, RZ, RZ, R14 ;  /* 0x000000ffff087224 */ /* 0x000fe200078e000e */
[----:B--2---:R-:W-:Y:S01]  /*1340*/  MOV R9, R13 ;  /* 0x0000000d00097202 */ /* 0x004fe20000000f00 */
        /* <DEDUP_REMOVED lines=17> */
.L_x_611:
[----:B------:R-:W-:Y:S05]  /*1460*/  BSYNC.RECONVERGENT B1 ;  /* 0x0000000000017941 */ /* 0x000fea0003800200 */
.L_x_610:
[----:B------:R-:W-:Y:S01]  /*1470*/  ISETP.GT.AND P0, PT, R10, 0xf, PT ;  /* 0x0000000f0a00780c */ /* 0x000fe20003f04270 */
[----:B-1----:R1:W4:Y:S01]  /*1480*/  SHFL.DOWN PT, R4, R6, 0x10, 0x1f ;  /* 0x0a001f0006047f89 */ /* 0x00232200000e0000 */
[----:B------:R-:W-:Y:S01]  /*1490*/  BSSY.RECONVERGENT B1, `(.L_x_612) ;  /* 0x000001d000017945 */ /* 0x000fe20003800200 */
[----:B0-----:R-:W-:Y:S02]  /*14a0*/  IMAD.MOV.U32 R14, RZ, RZ, R8 ;  /* 0x000000ffff0e7224 */ /* 0x001fe400078e0008 */
[----:B------:R1:W0:Y:S01]  /*14b0*/  SHFL.DOWN PT, R5, R7, 0x10, 0x1f ;  /* 0x0a001f0007057f89 */ /* 0x00022200000e0000 */
[----:B------:R-:W-:Y:S02]  /*14c0*/  IMAD.MOV.U32 R15, RZ, RZ, R9 ;  /* 0x000000ffff0f7224 */ /* 0x000fe400078e0009 */
[----:B------:R-:W-:Y:S01]  /*14d0*/  IMAD.MOV.U32 R2, RZ, RZ, R6 ;  /* 0x000000ffff027224 */ /* 0x000fe200078e0006 */
[----:B---3--:R1:W3:Y:S01]  /*14e0*/  SHFL.DOWN PT, R11, R8, 0x10, 0x1f ;  /* 0x0a001f00080b7f89 */ /* 0x0082e200000e0000 */
[----:B------:R-:W-:-:S03]  /*14f0*/  IMAD.MOV.U32 R3, RZ, RZ, R7 ;  /* 0x000000ffff037224 */ /* 0x000fc600078e0007 */
[----:B------:R1:W0:Y:S01]  /*1500*/  SHFL.DOWN PT, R12, R9, 0x10, 0x1f ;  /* 0x0a001f00090c7f89 */ /* 0x00022200000e0000 */
[----:B------:R-:W-:Y:S05]  /*1510*/  @P0 BRA `(.L_x_613) ;  /* 0x0000000000500947 */ /* 0x000fea0003800000 */
[----:B0---4-:R-:W-:Y:S01]  /*1520*/  DSETP.GEU.AND P0, PT, |R6|, |R4|, PT ;  /* 0x400000040600722a */ /* 0x011fe20003f0e200 */
[----:B---3--:R-:W-:Y:S02]  /*1530*/  IMAD.MOV.U32 R14, RZ, RZ, R11 ;  /* 0x000000ffff0e7224 */ /* 0x008fe400078e000b */
        /* <DEDUP_REMOVED lines=18> */
.L_x_613:
[----:B------:R-:W-:Y:S05]  /*1660*/  BSYNC.RECONVERGENT B1 ;  /* 0x0000000000017941 */ /* 0x000fea0003800200 */
.L_x_612:
[----:B------:R-:W-:Y:S01]  /*1670*/  ISETP.NE.AND P0, PT, R10, RZ, PT ;  /* 0x000000ff0a00720c */ /* 0x000fe20003f05270 */
[----:B------:R-:W-:-:S12]  /*1680*/  BSSY.RECONVERGENT B1, `(.L_x_614) ;  /* 0x000000a000017945 */ /* 0x000fd80003800200 */
[----:B------:R-:W-:Y:S05]  /*1690*/  @P0 BRA `(.L_x_615) ;  /* 0x0000000000200947 */ /* 0x000fea0003800000 */
[----:B-1----:R-:W1:Y:S01]  /*16a0*/  S2R R6, SR_CgaCtaId ;  /* 0x0000000000067919 */ /* 0x002e620000008800 */
[----:B0-----:R-:W-:Y:S02]  /*16b0*/  MOV R5, 0x400 ;  /* 0x0000040000057802 */ /* 0x001fe40000000f00 */
[----:B----4-:R-:W-:-:S04]  /*16c0*/  SHF.R.U32.HI R4, RZ, 0x1, R0 ;  /* 0x00000001ff047819 */ /* 0x010fc80000011600 */
[----:B------:R-:W-:Y:S02]  /*16d0*/  LOP3.LUT R4, R4, 0x1f0, RZ, 0xc0, !PT ;  /* 0x000001f004047812 */ /* 0x000fe400078ec0ff */
[----:B-1----:R-:W-:-:S05]  /*16e0*/  LEA R5, R6, R5, 0x18 ;  /* 0x0000000506057211 */ /* 0x002fca00078ec0ff */
[----:B------:R-:W-:-:S05]  /*16f0*/  IMAD.IADD R5, R4, 0x1, R5 ;  /* 0x0000000104057824 */ /* 0x000fca00078e0205 */
[----:B------:R0:W-:Y:S04]  /*1700*/  STS.64 [R5+0x10], R14 ;  /* 0x0000100e05007388 */ /* 0x0001e80000000a00 */
[----:B------:R0:W-:Y:S02]  /*1710*/  STS.64 [R5+0x8], R2 ;  /* 0x0000080205007388 */ /* 0x0001e40000000a00 */
.L_x_615:
[----:B------:R-:W-:Y:S05]  /*1720*/  BSYNC.RECONVERGENT B1 ;  /* 0x0000000000017941 */ /* 0x000fea0003800200 */
.L_x_614:
        /* <DEDUP_REMOVED lines=8> */
[----:B-1--4-:R-:W1:Y:S04]  /*17b0*/  LDS.128 R4, [R0+0x20] ;  /* 0x0000200000047984 */ /* 0x012e680000000c00 */
[----:B--2---:R2:W4:Y:S04]  /*17c0*/  LDS.64 R12, [R0+0x80] ;  /* 0x00008000000c7984 */ /* 0x0045280000000a00 */
[----:B---3--:R2:W3:Y:S01]  /*17d0*/  LDS.128 R8, [R0+0x30] ;  /* 0x0000300000087984 */ /* 0x0084e20000000c00 */
[----:B0-----:R-:W-:Y:S01]  /*17e0*/  DSETP.GEU.AND P0, PT, |R2|, |R16|, PT ;  /* 0x400000100200722a */ /* 0x001fe20003f0e200 */
[----:B------:R-:W-:Y:S01]  /*17f0*/  IMAD.MOV.U32 R24, RZ, RZ, R16 ;  /* 0x000000ffff187224 */ /* 0x000fe200078e0010 */
[----:B------:R-:W-:Y:S01]  /*1800*/  MOV R25, R17 ;  /* 0x0000001100197202 */ /* 0x000fe20000000f00 */
[----:B-1----:R-:W-:-:S02]  /*1810*/  IMAD.MOV.U32 R26, RZ, RZ, R4 ;  /* 0x000000ffff1a7224 */ /* 0x002fc400078e0004 */
[----:B------:R-:W-:-:S09]  /*1820*/  IMAD.MOV.U32 R27, RZ, RZ, R5 ;  /* 0x000000ffff1b7224 */ /* 0x000fd200078e0005 */
        /* <DEDUP_REMOVED lines=15> */
.L_x_618:
[----:B------:R-:W-:Y:S05]  /*1920*/  BSYNC.RECONVERGENT B1 ;  /* 0x0000000000017941 */ /* 0x000fea0003800200 */
.L_x_617:
        /* <DEDUP_REMOVED lines=23> */
.L_x_620:
[----:B------:R-:W-:Y:S05]  /*1aa0*/  BSYNC.RECONVERGENT B1 ;  /* 0x0000000000017941 */ /* 0x000fea0003800200 */
.L_x_619:
        /* <DEDUP_REMOVED lines=21> */
.L_x_622:
[----:B------:R-:W-:Y:S05]  /*1c00*/  BSYNC.RECONVERGENT B1 ;  /* 0x0000000000017941 */ /* 0x000fea0003800200 */
.L_x_621:
        /* <DEDUP_REMOVED lines=23> */
.L_x_624:
[----:B------:R-:W-:Y:S05]  /*1d80*/  BSYNC.RECONVERGENT B1 ;  /* 0x0000000000017941 */ /* 0x000fea0003800200 */
.L_x_623:
        /* <DEDUP_REMOVED lines=21> */
.L_x_626:
[----:B------:R-:W-:Y:S05]  /*1ee0*/  BSYNC.RECONVERGENT B1 ;  /* 0x0000000000017941 */ /* 0x000fea0003800200 */
.L_x_625:
[----:B------:R-:W-:Y:S01]  /*1ef0*/  DSETP.GEU.AND P0, PT, |R2|, |R10|, PT ;  /* 0x4000000a0200722a */ /* 0x000fe20003f0e200 */
[----:B------:R-:W-:Y:S01]  /*1f00*/  BSSY.RECONVERGENT B1, `(.L_x_627) ;  /* 0x0000014000017945 */ /* 0x000fe20003800200 */
[----:B------:R-:W-:Y:S01]  /*1f10*/  IMAD.MOV.U32 R8, RZ, RZ, R10 ;  /* 0x000000ffff087224 */ /* 0x000fe200078e000a */
[----:B---3--:R-:W-:Y:S01]  /*1f20*/  MOV R0, R5 ;  /* 0x0000000500007202 */ /* 0x008fe20000000f00 */
        /* <DEDUP_REMOVED lines=17> */
.L_x_628:
[----:B------:R-:W-:Y:S05]  /*2040*/  BSYNC.RECONVERGENT B1 ;  /* 0x0000000000017941 */ /* 0x000fea0003800200 */
.L_x_627:
        /* <DEDUP_REMOVED lines=21> */
.L_x_603:
        /* <DEDUP_REMOVED lines=9> */
[----:B------:R-:W-:Y:S02]  /*2230*/  VIADD R5, R5, UR6 ;  /* 0x0000000605057c36 */ /* 0x000fe40008000000 */
        /* <DEDUP_REMOVED lines=9> */
[----:B----4-:R-:W-:Y:S01]  /*22d0*/  IMAD.MOV.U32 R14, RZ, RZ, R12 ;  /* 0x000000ffff0e7224 */ /* 0x010fe200078e000c */
[----:B------:R-:W-:Y:S01]  /*22e0*/  MOV R6, R10 ;  /* 0x0000000a00067202 */ /* 0x000fe20000000f00 */
[----:B0-----:R-:W-:Y:S02]  /*22f0*/  IMAD.MOV.U32 R16, RZ, RZ, R13 ;  /* 0x000000ffff107224 */ /* 0x001fe400078e000d */
        /* <DEDUP_REMOVED lines=16> */
.L_x_630:
[----:B------:R-:W-:Y:S05]  /*2400*/  BSYNC.RECONVERGENT B1 ;  /* 0x0000000000017941 */ /* 0x000fea0003800200 */
.L_x_629:
        /* <DEDUP_REMOVED lines=32> */
.L_x_632:
[----:B------:R-:W-:Y:S05]  /*2610*/  BSYNC.RECONVERGENT B1 ;  /* 0x0000000000017941 */ /* 0x000fea0003800200 */
.L_x_631:
[----:B-1----:R-:W-:Y:S01]  /*2620*/  VIADD R2, R4, 0x4 ;  /* 0x0000000404027836 */ /* 0x002fe20000000000 */
[----:B------:R1:W4:Y:S01]  /*2630*/  SHFL.DOWN PT, R6, R8, 0x4, R5 ;  /* 0x0880000008067989 */ /* 0x00032200000e0005 */
[----:B------:R-:W-:Y:S01]  /*2640*/  BSSY.RECONVERGENT B1, `(.L_x_633) ;  /* 0x000001e000017945 */ /* 0x000fe20003800200 */
[----:B--2---:R-:W-:Y:S01]  /*2650*/  IMAD.MOV.U32 R14, RZ, RZ, R10 ;  /* 0x000000ffff0e7224 */ /* 0x004fe200078e000a */
[----:B------:R-:W-:Y:S01]  /*2660*/  MOV R16, R12 ;  /* 0x0000000c00107202 */ /* 0x000fe20000000f00 */
[----:B------:R1:W2:Y:S01]  /*2670*/  SHFL.DOWN PT, R7, R9, 0x4, R5 ;  /* 0x0880000009077989 */ /* 0x0002a200000e0005 */
[----:B------:R-:W-:Y:S01]  /*2680*/  ISETP.GT.AND P0, PT, R2, R5, PT ;  /* 0x000000050200720c */ /* 0x000fe20003f04270 */
[----:B------:R-:W-:Y:S02]  /*2690*/  IMAD.MOV.U32 R2, RZ, RZ, R8 ;  /* 0x000000ffff027224 */ /* 0x000fe400078e0008 */
[----:B---3--:R1:W3:Y:S01]  /*26a0*/  SHFL.DOWN PT, R11, R10, 0x4, R5 ;  /* 0x088000000a0b7989 */ /* 0x0082e200000e0005 */
[----:B------:R-:W-:-:S03]  /*26b0*/  IMAD.MOV.U32 R3, RZ, RZ, R9 ;  /* 0x000000ffff037224 */ /* 0x000fc600078e0009 */
[----:B0-----:R1:W0:Y:S06]  /*26c0*/  SHFL.DOWN PT, R13, R12, 0x4, R5 ;  /* 0x088000000c0d7989 */ /* 0x00122c00000e0005 */
        /* <DEDUP_REMOVED lines=21> */
.L_x_634:
[----:B------:R-:W-:Y:S05]  /*2820*/  BSYNC.RECONVERGENT B1 ;  /* 0x0000000000017941 */ /* 0x000fea0003800200 */
.L_x_633:
        /* <DEDUP_REMOVED lines=8> */
[----:B---3--:R3:W1:Y:S01]  /*28b0*/  SHFL.DOWN PT, R11, R14, 0x8, R5 ;  /* 0x090000000e0b7989 */ /* 0x00866200000e0005 */
[----:B--2---:R-:W-:-:S03]  /*28c0*/  IMAD.MOV.U32 R7, RZ, RZ, R3 ;  /* 0x000000ffff077224 */ /* 0x004fc600078e0003 */
[----:B0-----:R3:W0:Y:S04]  /*28d0*/  SHFL.DOWN PT, R13, R16, 0x8, R5 ;  /* 0x09000000100d7989 */ /* 0x00162800000e0005 */
        /* <DEDUP_REMOVED lines=21> */
.L_x_636:
[----:B------:R-:W-:Y:S05]  /*2a30*/  BSYNC.RECONVERGENT B1 ;  /* 0x0000000000017941 */ /* 0x000fea0003800200 */
.L_x_635:
[----:B-1----:R-:W-:Y:S01]  /*2a40*/  VIADD R2, R4, 0x10 ;  /* 0x0000001004027836 */ /* 0x002fe20000000000 */
[----:B----4-:R1:W2:Y:S01]  /*2a50*/  SHFL.DOWN PT, R8, R6, 0x10, R5 ;  /* 0x0a00000006087989 */ /* 0x0102a200000e0005 */
[----:B------:R-:W-:Y:S01]  /*2a60*/  BSSY.RECONVERGENT B1, `(.L_x_637) ;  /* 0x000001e000017945 */ /* 0x000fe20003800200 */
[----:B---3--:R-:W-:Y:S02]  /*2a70*/  IMAD.MOV.U32 R14, RZ, RZ, R10 ;  /* 0x000000ffff0e7224 */ /* 0x008fe400078e000a */
[----:B------:R-:W-:Y:S01]  /*2a80*/  ISETP.GT.AND P0, PT, R2, R5, PT ;  /* 0x000000050200720c */ /* 0x000fe20003f04270 */
[----:B------:R1:W3:Y:S01]  /*2a90*/  SHFL.DOWN PT, R9, R7, 0x10, R5 ;  /* 0x0a00000007097989 */ /* 0x0002e200000e0005 */
[----:B------:R-:W-:Y:S02]  /*2aa0*/  IMAD.MOV.U32 R15, RZ, RZ, R12 ;  /* 0x000000ffff0f7224 */ /* 0x000fe400078e000c */
[----:B------:R-:W-:Y:S01]  /*2ab0*/  IMAD.MOV.U32 R2, RZ, RZ, R6 ;  /* 0x000000ffff027224 */ /* 0x000fe200078e0006 */
[----:B------:R1:W4:Y:S01]  /*2ac0*/  SHFL.DOWN PT, R11, R10, 0x10, R5 ;  /* 0x0a0000000a0b7989 */ /* 0x00032200000e0005 */
        /* <DEDUP_REMOVED lines=23> */
.L_x_638:
[----:B------:R-:W-:Y:S05]  /*2c40*/  BSYNC.RECONVERGENT B1 ;  /* 0x0000000000017941 */ /* 0x000fea0003800200 */
.L_x_637:
        /* <DEDUP_REMOVED lines=11> */
.L_x_640:
[----:B------:R-:W-:Y:S05]  /*2d00*/  BSYNC.RECONVERGENT B1 ;  /* 0x0000000000017941 */ /* 0x000fea0003800200 */
.L_x_639:
[----:B------:R-:W-:Y:S01]  /*2d10*/  BAR.SYNC.DEFER_BLOCKING 0x0 ;  /* 0x0000000000007b1d */ /* 0x000fe20000010000 */
[----:B------:R-:W-:-:S13]  /*2d20*/  ISETP.NE.AND P1, PT, R0, RZ, PT ;  /* 0x000000ff0000720c */ /* 0x000fda0003f25270 */
[----:B------:R-:W-:Y:S05]  /*2d30*/  @P1 BRA `(.L_x_616) ;  /* 0x0000003400d41947 */ /* 0x000fea0003800000 */
[----:B------:R-:W-:Y:S01]  /*2d40*/  UISETP.GE.AND UP0, UPT, UR6, 0x21, UPT ;  /* 0x000000210600788c */ /* 0x000fe2000bf06270 */
[----:B----4-:R-:W-:Y:S02]  /*2d50*/  IMAD.MOV.U32 R11, RZ, RZ, R14 ;  /* 0x000000ffff0b7224 */ /* 0x010fe400078e000e */
[----:B--2---:R-:W-:Y:S02]  /*2d60*/  IMAD.MOV.U32 R8, RZ, RZ, R15 ;  /* 0x000000ffff087224 */ /* 0x004fe400078e000f */
        /* <DEDUP_REMOVED lines=8> */
[----:B0-----:R-:W0:Y:S01]  /*2df0*/  LDS.64 R12, [UR4+0x20] ;  /* 0x00002004ff0c7984 */ /* 0x001e220008000a00 */
[----:B-1----:R-:W-:Y:S01]  /*2e00*/  DSETP.GEU.AND P0, PT, |R2|, |R6|, PT ;  /* 0x400000060200722a */ /* 0x002fe20003f0e200 */
[----:B------:R-:W-:Y:S01]  /*2e10*/  MOV R4, R6 ;  /* 0x0000000600047202 */ /* 0x000fe20000000f00 */
[----:B------:R-:W-:Y:S02]  /*2e20*/  IMAD.MOV.U32 R5, RZ, RZ, R7 ;  /* 0x000000ffff057224 */ /* 0x000fe400078e0007 */
[----:B0-----:R-:W-:Y:S02]  /*2e30*/  IMAD.MOV.U32 R11, RZ, RZ, R12 ;  /* 0x000000ffff0b7224 */ /* 0x001fe400078e000c */
        /* <DEDUP_REMOVED lines=16> */
.L_x_642:
[----:B------:R-:W-:Y:S05]  /*2f40*/  BSYNC.RECONVERGENT B1 ;  /* 0x0000000000017941 */ /* 0x000fea0003800200 */
.L_x_641:
[----:B------:R-:W-:Y:S01]  /*2f50*/  UISETP.GE.AND UP0, UPT, UR6, 0x41, UPT ;  /* 0x000000410600788c */ /* 0x000fe2000bf06270 */
[----:B---3--:R-:W-:Y:S02]  /*2f60*/  IMAD.MOV.U32 R9, RZ, RZ, R11 ;  /* 0x000000ffff097224 */ /* 0x008fe400078e000b */
[----:B------:R-:W-:Y:S02]  /*2f70*/  IMAD.MOV.U32 R0, RZ, RZ, R8 ;  /* 0x000000ffff007224 */ /* 0x000fe400078e0008 */
[----:B------:R-:W-:Y:S02]  /*2f80*/  IMAD.MOV.U32 R2, RZ, RZ, R4 ;  /* 0x000000ffff027224 */ /* 0x000fe400078e0004 */
[----:B------:R-:W-:Y:S02]  /*2f90*/  IMAD.MOV.U32 R3, RZ, RZ, R5 ;  /* 0x000000ffff037224 */ /* 0x000fe400078e0005 */
        /* <DEDUP_REMOVED lines=8> */
[----:B------:R-:W-:Y:S02]  /*3020*/  IMAD.MOV.U32 R2, RZ, RZ, R6 ;  /* 0x000000ffff027224 */ /* 0x000fe400078e0006 */
[----:B------:R-:W-:Y:S02]  /*3030*/  IMAD.MOV.U32 R3, RZ, RZ, R7 ;  /* 0x000000ffff037224 */ /* 0x000fe400078e0007 */
[----:B0-----:R-:W-:-:S02]  /*3040*/  IMAD.MOV.U32 R9, RZ, RZ, R12 ;  /* 0x000000ffff097224 */ /* 0x001fc400078e000c */
        /* <DEDUP_REMOVED lines=16> */
.L_x_644:
[----:B------:R-:W-:Y:S05]  /*3150*/  BSYNC.RECONVERGENT B1 ;  /* 0x0000000000017941 */ /* 0x000fea0003800200 */
.L_x_643:
[----:B------:R-:W-:Y:S01]  /*3160*/  UISETP.GE.AND UP0, UPT, UR6, 0x61, UPT ;  /* 0x000000610600788c */ /* 0x000fe2000bf06270 */
[----:B------:R-:W-:Y:S01]  /*3170*/  IMAD.MOV.U32 R11, RZ, RZ, R9 ;  /* 0x000000ffff0b7224 */ /* 0x000fe200078e0009 */
[----:B------:R-:W-:Y:S01]  /*3180*/  MOV R8, R0 ;  /* 0x0000000000087202 */ /* 0x000fe20000000f00 */
[----:B------:R-:W-:Y:S02]  /*3190*/  IMAD.MOV.U32 R4, RZ, RZ, R2 ;  /* 0x000000ffff047224 */ /* 0x000fe400078e0002 */
[----:B------:R-:W-:-:S04]  /*31a0*/  IMAD.MOV.U32 R5, RZ, RZ, R3 ;  /* 0x000000ffff057224 */ /* 0x000fc800078e0003 */
        /* <DEDUP_REMOVED lines=27> */
.L_x_646:
[----:B------:R-:W-:Y:S05]  /*3360*/  BSYNC.RECONVERGENT B1 ;  /* 0x0000000000017941 */ /* 0x000fea0003800200 */
.L_x_645:
[----:B------:R-:W-:Y:S01]  /*3370*/  UISETP.GE.AND UP0, UPT, UR6, 0x81, UPT ;  /* 0x000000810600788c */ /* 0x000fe2000bf06270 */
[----:B------:R-:W-:Y:S02]  /*3380*/  IMAD.MOV.U32 R9, RZ, RZ, R11 ;  /* 0x000000ffff097224 */ /* 0x000fe400078e000b */
        /* <DEDUP_REMOVED lines=30> */
.L_x_648:
[----:B------:R-:W-:Y:S05]  /*3570*/  BSYNC.RECONVERGENT B1 ;  /* 0x0000000000017941 */ /* 0x000fea0003800200 */
.L_x_647:
        /* <DEDUP_REMOVED lines=32> */
.L_x_650:
[----:B------:R-:W-:Y:S05]  /*3780*/  BSYNC.RECONVERGENT B1 ;  /* 0x0000000000017941 */ /* 0x000fea0003800200 */
.L_x_649:
        /* <DEDUP_REMOVED lines=14> */
[----:B------:R-:W-:Y:S01]  /*3870*/  IMAD.MOV.U32 R7, RZ, RZ, R3 ;  /* 0x000000ffff077224 */ /* 0x000fe200078e0003 */
[----:B0-----:R-:W-:Y:S01]  /*3880*/  MOV R0, R13 ;  /* 0x0000000d00007202 */ /* 0x001fe20000000f00 */
        /* <DEDUP_REMOVED lines=16> */
.L_x_652:
[----:B------:R-:W-:Y:S05]  /*3990*/  BSYNC.RECONVERGENT B1 ;  /* 0x0000000000017941 */ /* 0x000fea0003800200 */
.L_x_651:
[----:B------:R-:W-:Y:S01]  /*39a0*/  UISETP.GE.AND UP0, UPT, UR6, 0xe1, UPT ;  /* 0x000000e10600788c */ /* 0x000fe2000bf06270 */
[----:B------:R-:W-:Y:S02]  /*39b0*/  IMAD.MOV.U32 R14, RZ, RZ, R9 ;  /* 0x000000ffff0e7224 */ /* 0x000fe400078e0009 */
[----:B------:R-:W-:Y:S02]  /*39c0*/  IMAD.MOV.U32 R15, RZ, RZ, R0 ;  /* 0x000000ffff0f7224 */ /* 0x000fe400078e0000 */
[----:B------:R-:W-:Y:S02]  /*39d0*/  IMAD.MOV.U32 R2, RZ, RZ, R6 ;  /* 0x000000ffff027224 */ /* 0x000fe400078e0006 */
[----:B------:R-:W-:Y:S02]  /*39e0*/  IMAD.MOV.U32 R3, RZ, RZ, R7 ;  /* 0x000000ffff037224 */ /* 0x000fe400078e0007 */
[----:B------:R-:W-:Y:S05]  /*39f0*/  BRA.U !UP0, `(.L_x_616) ;  /* 0x0000002908a47547 */ /* 0x000fea000b800000 */
[----:B------:R-:W1:Y:S01]  /*3a00*/  S2UR UR5, SR_CgaCtaId ;  /* 0x00000000000579c3 */ /* 0x000e620000008800 */
[----:B------:R-:W-:Y:S02]  /*3a10*/  UMOV UR4, 0x400 ;  /* 0x0000040000047882 */ /* 0x000fe40000000000 */
[----:B-1----:R-:W-:-:S09]  /*3a20*/  ULEA UR4, UR5, UR4, 0x18 ;  /* 0x0000000405047291 */ /* 0x002fd2000f8ec0ff */
[----:B------:R-:W1:Y:S04]  /*3a30*/  LDS.64 R4, [UR4+0x78] ;  /* 0x00007804ff047984 */ /* 0x000e680008000a00 */
[----:B------:R-:W2:Y:S01]  /*3a40*/  LDS.64 R10, [UR4+0x80] ;  /* 0x00008004ff0a7984 */ /* 0x000ea20008000a00 */
        /* <DEDUP_REMOVED lines=21> */
.L_x_584:
        /* <DEDUP_REMOVED lines=30> */
[----:B------:R-:W-:Y:S02]  /*3d80*/  ISETP.GE.U32.AND.EX P0, PT, RZ, RZ, PT, P0 ;  /* 0x000000ffff00720c */ /* 0x000fe40003f06100 */
[----:B------:R-:W-:-:S11]  /*3d90*/  IADD3.X R7, PT, PT, RZ, UR7, RZ, P1, !PT ;  /* 0x00000007ff077c10 */ /* 0x000fd60008ffe4ff */
[----:B------:R-:W-:-:S06]  /*3da0*/  DSETP.LT.OR P0, PT, |R8|, |R4|, !P0 ;  /* 0x400000040800722a */ /* 0x000fcc0004701600 */
[----:B------:R-:W-:Y:S02]  /*3db0*/  FSEL R8, R4, R8, P0 ;  /* 0x0000000804087208 */ /* 0x000fe40000000000 */
[----:B------:R-:W-:Y:S02]  /*3dc0*/  FSEL R9, R5, R9, P0 ;  /* 0x0000000905097208 */ /* 0x000fe40000000000 */
[----:B------:R-:W-:Y:S02]  /*3dd0*/  SEL R23, R6, R23, P0 ;  /* 0x0000001706177207 */ /* 0x000fe40000000000 */
[----:B------:R-:W-:-:S07]  /*3de0*/  SEL R24, R7, R24, P0 ;  /* 0x0000001807187207 */ /* 0x000fce0000000000 */
.L_x_654:
[----:B------:R-:W-:Y:S05]  /*3df0*/  BSYNC.RECONVERGENT B1 ;  /* 0x0000000000017941 */ /* 0x000fea0003800200 */
.L_x_653:
[----:B------:R-:W-:Y:S01]  /*3e00*/  UISETP.GE.U32.AND UP0, UPT, UR4, 0xa00, UPT ;  /* 0x00000a000400788c */ /* 0x000fe2000bf06070 */
[----:B------:R-:W-:-:S08]  /*3e10*/  IMAD.MOV.U32 R5, RZ, RZ, 0x500 ;  /* 0x00000500ff057424 */ /* 0x000fd000078e00ff */
[----:B------:R-:W-:Y:S05]  /*3e20*/  BRA.U !UP0, `(.L_x_655) ;  /* 0x00000005084c7547 */ /* 0x000fea000b800000 */
[----:B------:R-:W-:Y:S01]  /*3e30*/  IMAD.MOV.U32 R12, RZ, RZ, R8 ;  /* 0x000000ffff0c7224 */ /* 0x000fe200078e0008 */
[----:B------:R-:W0:Y:S01]  /*3e40*/  LDCU UR4, c[0x0][0x398] ;  /* 0x00007300ff0477ac */ /* 0x000e220008000800 */
[----:B------:R-:W-:Y:S02]  /*3e50*/  IMAD.MOV.U32 R13, RZ, RZ, R9 ;  /* 0x000000ffff0d7224 */ /* 0x000fe400078e0009 */
[----:B------:R-:W-:Y:S01]  /*3e60*/  IMAD.MOV.U32 R17, RZ, RZ, 0x500 ;  /* 0x00000500ff117424 */ /* 0x000fe200078e00ff */
[----:B------:R-:W1:Y:S01]  /*3e70*/  LDCU.64 UR6, c[0x0][0x388] ;  /* 0x00007100ff0677ac */ /* 0x000e620008000a00 */
[----:B------:R-:W-:-:S05]  /*3e80*/  NOP ;  /* 0x0000000000007918 */ /* 0x000fca0000000000 */
.L_x_656:
[----:B------:R-:W-:-:S05]  /*3e90*/  IMAD.WIDE.U32 R26, R17, 0x8, R2 ;  /* 0x00000008111a7825 */ /* 0x000fca00078e0002 */
[----:B------:R-:W2:Y:S04]  /*3ea0*/  LDG.E.64 R14, desc[UR8][R26.64] ;  /* 0x000000081a0e7981 */ /* 0x000ea8000c1e1b00 */
[----:B------:R-:W3:Y:S04]  /*3eb0*/  LDG.E.64 R4, desc[UR8][R26.64+0x800] ;  /* 0x000800081a047981 */ /* 0x000ee8000c1e1b00 */
[----:B------:R-:W4:Y:S04]  /*3ec0*/  LDG.E.64 R6, desc[UR8][R26.64+0x1000] ;  /* 0x001000081a067981 */ /* 0x000f28000c1e1b00 */
[----:B------:R-:W5:Y:S04]  /*3ed0*/  LDG.E.64 R10, desc[UR8][R26.64+0x1800] ;  /* 0x001800081a0a7981 */ /* 0x000f68000c1e1b00 */
[----:B------:R-:W5:Y:S01]  /*3ee0*/  LDG.E.64 R8, desc[UR8][R26.64+0x2000] ;  /* 0x002000081a087981 */ /* 0x000f62000c1e1b00 */
[----:B-1----:R-:W-:-:S04]  /*3ef0*/  IADD3 R18, P0, P1, R0, UR6, R17 ;  /* 0x0000000600127c10 */ /* 0x002fc8000f91e011 */
[----:B------:R-:W-:Y:S01]  /*3f00*/  IADD3.X R16, PT, PT, RZ, UR7, RZ, P0, P1 ;  /* 0x00000007ff107c10 */ /* 0x000fe200087e24ff */
[----:B------:R-:W-:Y:S01]  /*3f10*/  IMAD.MOV.U32 R20, RZ, RZ, R18 ;  /* 0x000000ffff147224 */ /* 0x000fe200078e0012 */
[----:B------:R-:W-:-:S03]  /*3f20*/  IADD3 R22, P3, PT, R18, 0x100, RZ ;  /* 0x0000010012167810 */ /* 0x000fc60007f7e0ff */
        /* <DEDUP_REMOVED lines=11> */
[----:B------:R-:W-:Y:S01]  /*3fe0*/  IMAD.X R24, RZ, RZ, R16, P3 ;  /* 0x000000ffff187224 */ /* 0x000fe200018e0610 */
[----:B------:R-:W-:-:S03]  /*3ff0*/  IADD3 R13, P3, PT, R18, 0x200, RZ ;  /* 0x00000200120d7810 */ /* 0x000fc60007f7e0ff */
[----:B---3--:R-:W-:-:S14]  /*4000*/  DSETP.GEU.AND P1, PT, |R14|, |R4|, PT ;  /* 0x400000040e00722a */ /* 0x008fdc0003f2e200 */
[----:B------:R-:W-:-:S04]  /*4010*/  @P1 ISETP.GE.U32.AND P0, PT, R20, R22, PT ;  /* 0x000000161400120c */ /* 0x000fc80003f06070 */
[----:B------:R-:W-:-:S13]  /*4020*/  @P1 ISETP.GE.AND.EX P0, PT, R19, R24, PT, P0 ;  /* 0x000000181300120c */ /* 0x000fda0003f06300 */
[----:B------:R-:W-:-:S06]  /*4030*/  @P1 DSETP.LT.OR P0, PT, |R4|, |R14|, !P0 ;  /* 0x4000000e0400122a */ /* 0x000fcc0004701600 */
[----:B------:R-:W-:Y:S01]  /*4040*/  @P1 FSEL R12, R14, R4, P0 ;  /* 0x000000040e0c1208 */ /* 0x000fe20000000000 */
[----:B------:R-:W-:Y:S01]  /*4050*/  IMAD.X R14, RZ, RZ, R16, P3 ;  /* 0x000000ffff0e7224 */ /* 0x000fe200018e0610 */
[----:B------:R-:W-:Y:S02]  /*4060*/  @P1 FSEL R15, R15, R5, P0 ;  /* 0x000000050f0f1208 */ /* 0x000fe40000000000 */
[----:B------:R-:W-:Y:S01]  /*4070*/  @P1 SEL R22, R20, R22, P0 ;  /* 0x0000001614161207 */ /* 0x000fe20000000000 */
[----:B------:R-:W-:Y:S01]  /*4080*/  @P1 IMAD.MOV.U32 R4, RZ, RZ, R12 ;  /* 0x000000ffff041224 */ /* 0x000fe200078e000c */
[----:B------:R-:W-:Y:S01]  /*4090*/  IADD3 R12, P3, PT, R18, 0x300, RZ ;  /* 0x00000300120c7810 */ /* 0x000fe20007f7e0ff */
[----:B------:R-:W-:Y:S02]  /*40a0*/  @P1 IMAD.MOV.U32 R5, RZ, RZ, R15 ;  /* 0x000000ffff051224 */ /* 0x000fe400078e000f */
[----:B------:R-:W-:Y:S01]  /*40b0*/  IMAD.MOV.U32 R15, RZ, RZ, R24 ;  /* 0x000000ffff0f7224 */ /* 0x000fe200078e0018 */
[----:B------:R-:W-:-:S03]  /*40c0*/  @P1 SEL R15, R19, R24, P0 ;  /* 0x00000018130f1207 */ /* 0x000fc60000000000 */
[----:B----4-:R-:W-:-:S14]  /*40d0*/  DSETP.GEU.AND P2, PT, |R4|, |R6|, PT ;  /* 0x400000060400722a */ /* 0x010fdc0003f4e200 */
[----:B------:R-:W-:-:S04]  /*40e0*/  @P2 ISETP.GE.U32.AND P0, PT, R22, R13, PT ;  /* 0x0000000d1600220c */ /* 0x000fc80003f06070 */
[----:B------:R-:W-:-:S13]  /*40f0*/  @P2 ISETP.GE.AND.EX P0, PT, R15, R14, PT, P0 ;  /* 0x0000000e0f00220c */ /* 0x000fda0003f06300 */
[----:B------:R-:W-:-:S06]  /*4100*/  @P2 DSETP.LT.OR P0, PT, |R6|, |R4|, !P0 ;  /* 0x400000040600222a */ /* 0x000fcc0004701600 */
[----:B------:R-:W-:Y:S02]  /*4110*/  @P2 FSEL R4, R4, R6, P0 ;  /* 0x0000000604042208 */ /* 0x000fe40000000000 */
[----:B------:R-:W-:Y:S02]  /*4120*/  @P2 FSEL R5, R5, R7, P0 ;  /* 0x0000000705052208 */ /* 0x000fe40000000000 */
[----:B------:R-:W-:Y:S01]  /*4130*/  @P2 SEL R14, R15, R14, P0 ;  /* 0x0000000e0f0e2207 */ /* 0x000fe20000000000 */
[----:B------:R-:W-:Y:S02]  /*4140*/  @P2 IMAD.MOV.U32 R6, RZ, RZ, R4 ;  /* 0x000000ffff062224 */ /* 0x000fe400078e0004 */
[----:B------:R-:W-:Y:S02]  /*4150*/  @P2 IMAD.MOV.U32 R7, RZ, RZ, R5 ;  /* 0x000000ffff072224 */ /* 0x000fe400078e0005 */
[----:B------:R-:W-:Y:S01]  /*4160*/  IMAD.MOV.U32 R5, RZ, RZ, R13 ;  /* 0x000000ffff057224 */ /* 0x000fe200078e000d */
[----:B------:R-:W-:Y:S01]  /*4170*/  @P2 SEL R5, R22, R13, P0 ;  /* 0x0000000d16052207 */ /* 0x000fe20000000000 */
        /* <DEDUP_REMOVED lines=13> */
[----:B------:R-:W-:-:S04]  /*4250*/  IADD3 R5, PT, PT, R17, 0xa00, RZ ;  /* 0x00000a0011057810 */ /* 0x000fc80007ffe0ff */
[----:B0-----:R-:W-:Y:S01]  /*4260*/  ISETP.GT.AND P1, PT, R5, UR4, PT ;  /* 0x0000000405007c0c */ /* 0x001fe2000bf24270 */
[----:B------:R-:W-:Y:S01]  /*4270*/  DSETP.GEU.AND P2, PT, |R10|, |R8|, PT ;  /* 0x400000080a00722a */ /* 0x000fe20003f4e200 */
[----:B------:R-:W-:-:S04]  /*4280*/  VIADD R5, R17, 0x500 ;  /* 0x0000050011057836 */ /* 0x000fc80000000000 */
[----:B------:R-:W-:-:S09]  /*4290*/  IMAD.MOV.U32 R17, RZ, RZ, R5 ;  /* 0x000000ffff117224 */ /* 0x000fd200078e0005 */
        /* <DEDUP_REMOVED lines=12> */
.L_x_655:
        /* <DEDUP_REMOVED lines=14> */
[----:B------:R-:W-:Y:S01]  /*4440*/  IMAD.IADD R7, R0, 0x1, R5 ;  /* 0x0000000100077824 */ /* 0x000fe200078e0205 */
[----:B------:R-:W-:-:S04]  /*4450*/  LEA.HI R4, R10, 0x1, RZ, 0x18 ;  /* 0x000000010a047811 */ /* 0x000fc800078fc0ff */
[C---:B------:R-:W-:Y:S02]  /*4460*/  IADD3 R14, P0, PT, R7.reuse, UR6, RZ ;  /* 0x00000006070e7c10 */ /* 0x040fe4000ff1e0ff */
[----:B------:R-:W-:Y:S01]  /*4470*/  LOP3.LUT R6, R4, 0x3, RZ, 0xc0, !PT ;  /* 0x0000000304067812 */ /* 0x000fe200078ec0ff */
[----:B------:R-:W-:Y:S02]  /*4480*/  IMAD.MOV.U32 R4, RZ, RZ, R0 ;  /* 0x000000ffff047224 */ /* 0x000fe400078e0000 */
[----:B------:R-:W-:Y:S02]  /*4490*/  IMAD.X R15, RZ, RZ, UR7, P0 ;  /* 0x00000007ff0f7e24 */ /* 0x000fe400080e06ff */
[----:B------:R-:W-:Y:S02]  /*44a0*/  IMAD.MOV R11, RZ, RZ, -R6 ;  /* 0x000000ffff0b7224 */ /* 0x000fe400078e0a06 */
[----:B0-----:R-:W-:-:S04]  /*44b0*/  IMAD.WIDE.U32 R2, R7, 0x8, R2 ;  /* 0x0000000807027825 */ /* 0x001fc800078e0002 */
[----:B------:R-:W-:Y:S02]  /*44c0*/  IMAD.MOV.U32 R12, RZ, RZ, R2 ;  /* 0x000000ffff0c7224 */ /* 0x000fe400078e0002 */
[----:B------:R-:W-:-:S07]  /*44d0*/  IMAD.MOV.U32 R13, RZ, RZ, R3 ;  /* 0x000000ffff0d7224 */ /* 0x000fce00078e0003 */
.L_x_663:
[----:B------:R-:W-:Y:S02]  /*44e0*/  IMAD.MOV.U32 R2, RZ, RZ, R12 ;  /* 0x000000ffff027224 */ /* 0x000fe400078e000c */
[----:B------:R-:W-:-:S06]  /*44f0*/  IMAD.MOV.U32 R3, RZ, RZ, R13 ;  /* 0x000000ffff037224 */ /* 0x000fcc00078e000d */
[----:B------:R-:W2:Y:S01]  /*4500*/  LDG.E.64 R2, desc[UR8][R2.64] ;  /* 0x0000000802027981 */ /* 0x000ea2000c1e1b00 */
[----:B------:R-:W-:Y:S01]  /*4510*/  VIADD R11, R11, 0x1 ;  /* 0x000000010b0b7836 */ /* 0x000fe20000000000 */
[----:B------:R-:W-:Y:S01]  /*4520*/  BSSY.RECONVERGENT B3, `(.L_x_661) ;  /* 0x000001b000037945 */ /* 0x000fe20003800200 */
[----:B------:R-:W-:Y:S01]  /*4530*/  IMAD.MOV.U32 R19, RZ, RZ, R23 ;  /* 0x000000ffff137224 */ /* 0x000fe200078e0017 */
[----:B------:R-:W-:Y:S01]  /*4540*/  MOV R7, R9 ;  /* 0x0000000900077202 */ /* 0x000fe20000000f00 */
[----:B------:R-:W-:Y:S01]  /*4550*/  IMAD.MOV.U32 R16, RZ, RZ, R24 ;  /* 0x000000ffff107224 */ /* 0x000fe200078e0018 */
[----:B------:R-:W-:Y:S01]  /*4560*/  ISETP.NE.AND P2, PT, R11, RZ, PT ;  /* 0x000000ff0b00720c */ /* 0x000fe20003f45270 */
[----:B------:R-:W-:Y:S01]  /*4570*/  IMAD.MOV.U32 R6, RZ, RZ, R8 ;  /* 0x000000ffff067224 */ /* 0x000fe200078e0008 */
[----:B------:R-:W-:Y:S01]  /*4580*/  IADD3 R12, P3, PT, R12, 0x800, RZ ;  /* 0x000008000c0c7810 */ /* 0x000fe20007f7e0ff */
[----:B------:R-:W-:Y:S02]  /*4590*/  IMAD.MOV.U32 R23, RZ, RZ, R14 ;  /* 0x000000ffff177224 */ /* 0x000fe400078e000e */
[----:B------:R-:W-:Y:S01]  /*45a0*/  IMAD.MOV.U32 R24, RZ, RZ, R15 ;  /* 0x000000ffff187224 */ /* 0x000fe200078e000f */
[----:B--2---:R-:W-:Y:S01]  /*45b0*/  DSETP.GEU.AND P0, PT, |R8|, |R2|, PT ;  /* 0x400000020800722a */ /* 0x004fe20003f0e200 */
[----:B------:R-:W-:-:S02]  /*45c0*/  IMAD.MOV.U32 R8, RZ, RZ, R2 ;  /* 0x000000ffff087224 */ /* 0x000fc400078e0002 */
        /* <DEDUP_REMOVED lines=16> */
.L_x_662:
[----:B------:R-:W-:Y:S05]  /*46d0*/  BSYNC.RECONVERGENT B3 ;  /* 0x0000000000037941 */ /* 0x000fea0003800200 */
.L_x_661:
[----:B------:R-:W-:Y:S01]  /*46e0*/  IADD3 R14, P0, PT, R14, 0x100, RZ ;  /* 0x000001000e0e7810 */ /* 0x000fe20007f1e0ff */
[----:B------:R-:W-:Y:S02]  /*46f0*/  VIADD R4, R4, 0x100 ;  /* 0x0000010004047836 */ /* 0x000fe40000000000 */
[----:B------:R-:W-:Y:S02]  /*4700*/  IMAD.X R13, RZ, RZ, R13, P3 ;  /* 0x000000ffff0d7224 */ /* 0x000fe400018e060d */
[----:B------:R-:W-:Y:S01]  /*4710*/  IMAD.X R15, RZ, RZ, R15, P0 ;  /* 0x000000ffff0f7224 */ /* 0x000fe200000e060f */
[----:B------:R-:W-:Y:S07]  /*4720*/  @P2 BRA `(.L_x_663) ;  /* 0xfffffffc006c2947 */ /* 0x000fee000383ffff */
.L_x_660:
[----:B------:R-:W-:Y:S05]  /*4730*/  BSYNC.RECONVERGENT B2 ;  /* 0x0000000000027941 */ /* 0x000fea0003800200 */
.L_x_659:
[----:B------:R-:W-:-:S13]  /*4740*/  ISETP.GE.U32.AND P0, PT, R10, 0x300, PT ;  /* 0x000003000a00780c */ /* 0x000fda0003f06070 */
[----:B------:R-:W-:Y:S05]  /*4750*/  @!P0 BRA `(.L_x_658) ;  /* 0x0000000400fc8947 */ /* 0x000fea0003800000 */
[----:B------:R-:W0:Y:S01]  /*4760*/  LDCU.128 UR12, c[0x0][0x380] ;  /* 0x00007000ff0c77ac */ /* 0x000e220008000c00 */
[----:B------:R-:W1:Y:S01]  /*4770*/  LDC.64 R20, c[0x0][0x380] ;  /* 0x0000e000ff147b82 */ /* 0x000e620000000a00 */
[C---:B------:R-:W-:Y:S01]  /*4780*/  IADD3 R7, P1, PT, R4.reuse, R5, RZ ;  /* 0x0000000504077210 */ /* 0x040fe20007f3e0ff */
[C---:B------:R-:W-:Y:S02]  /*4790*/  IMAD.IADD R16, R4.reuse, 0x1, R5 ;  /* 0x0000000104107824 */ /* 0x040fe400078e0205 */
[----:B------:R-:W-:Y:S02]  /*47a0*/  VIADD R22, R4, 0x200 ;  /* 0x0000020004167836 */ /* 0x000fe40000000000 */
[----:B------:R-:W-:Y:S02]  /*47b0*/  IMAD.X R10, RZ, RZ, RZ, P1 ;  /* 0x000000ffff0a7224 */ /* 0x000fe400008e06ff */
[----:B------:R-:W2:Y:S01]  /*47c0*/  LDC.64 R2, c[0x0][0x388] ;  /* 0x0000e200ff027b82 */ /* 0x000ea20000000a00 */
[----:B0-----:R-:W-:-:S02]  /*47d0*/  LEA R6, P2, R7, UR12, 0x3 ;  /* 0x0000000c07067c11 */ /* 0x001fc4000f8418ff */
[----:B------:R-:W-:Y:S02]  /*47e0*/  IADD3 R18, P0, PT, R16, UR14, RZ ;  /* 0x0000000e10127c10 */ /* 0x000fe4000ff1e0ff */
[----:B------:R-:W-:Y:S02]  /*47f0*/  IADD3 R6, P1, PT, R6, 0x1800, RZ ;  /* 0x0000180006067810 */ /* 0x000fe40007f3e0ff */
[----:B------:R-:W-:Y:S01]  /*4800*/  LEA.HI.X R5, R7, UR13, R10, 0x3, P2 ;  /* 0x0000000d07057c11 */ /* 0x000fe200090f1c0a */
[----:B-1----:R-:W-:-:S04]  /*4810*/  IMAD.WIDE.U32 R20, R16, 0x8, R20 ;  /* 0x0000000810147825 */ /* 0x002fc800078e0014 */
[----:B------:R-:W-:Y:S02]  /*4820*/  IMAD.X R19, RZ, RZ, UR15, P0 ;  /* 0x0000000fff137e24 */ /* 0x000fe400080e06ff */
[----:B------:R-:W-:-:S07]  /*4830*/  IMAD.X R5, RZ, RZ, R5, P1 ;  /* 0x000000ffff057224 */ /* 0x000fce00008e0605 */
.L_x_672:
[----:B------:R-:W3:Y:S01]  /*4840*/  LDG.E.64 R14, desc[UR8][R20.64] ;  /* 0x00000008140e7981 */ /* 0x000ee2000c1e1b00 */
[----:B------:R-:W-:-:S05]  /*4850*/  IMAD.MOV.U32 R4, RZ, RZ, R6 ;  /* 0x000000ffff047224 */ /* 0x000fca00078e0006 */
[----:B------:R0:W5:Y:S04]  /*4860*/  LDG.E.64 R10, desc[UR8][R4.64+-0x1000] ;  /* 0xfff00008040a7981 */ /* 0x000168000c1e1b00 */
[----:B------:R0:W5:Y:S01]  /*4870*/  LDG.E.64 R6, desc[UR8][R4.64+-0x800] ;  /* 0xfff8000804067981 */ /* 0x000162000c1e1b00 */
[----:B------:R-:W-:Y:S01]  /*4880*/  BSSY.RECONVERGENT B2, `(.L_x_664) ;  /* 0x0000015000027945 */ /* 0x000fe20003800200 */
[----:B------:R-:W-:Y:S02]  /*4890*/  IMAD.MOV.U32 R26, RZ, RZ, R18 ;  /* 0x000000ffff1a7224 */ /* 0x000fe400078e0012 */
[----:B------:R-:W-:Y:S01]  /*48a0*/  IMAD.MOV.U32 R25, RZ, RZ, R19 ;  /* 0x000000ffff197224 */ /* 0x000fe200078e0013 */
[----:B---3--:R-:W-:Y:S01]  /*48b0*/  DSETP.GEU.AND P0, PT, |R8|, |R14|, PT ;  /* 0x4000000e0800722a */ /* 0x008fe20003f0e200 */
[----:B------:R-:W-:Y:S01]  /*48c0*/  MOV R12, R14 ;  /* 0x0000000e000c7202 */ /* 0x000fe20000000f00 */
[----:B------:R-:W-:-:S12]  /*48d0*/  IMAD.MOV.U32 R13, RZ, RZ, R15 ;  /* 0x000000ffff0d7224 */ /* 0x000fd800078e000f */
        /* <DEDUP_REMOVED lines=15> */
.L_x_665:
[----:B------:R-:W-:Y:S05]  /*49d0*/  BSYNC.RECONVERGENT B2 ;  /* 0x0000000000027941 */ /* 0x000fea0003800200 */
.L_x_664:
[----:B-----5:R-:W-:Y:S01]  /*49e0*/  DSETP.GEU.AND P0, PT, |R12|, |R10|, PT ;  /* 0x4000000a0c00722a */ /* 0x020fe20003f0e200 */
[----:B------:R-:W-:Y:S01]  /*49f0*/  VIADD R9, R16, 0x100 ;  /* 0x0000010010097836 */ /* 0x000fe20000000000 */
[----:B------:R-:W-:Y:S01]  /*4a00*/  BSSY.RECONVERGENT B2, `(.L_x_666) ;  /* 0x0000016000027945 */ /* 0x000fe20003800200 */
[----:B------:R-:W-:-:S03]  /*4a10*/  IMAD.MOV.U32 R8, RZ, RZ, R10 ;  /* 0x000000ffff087224 */ /* 0x000fc600078e000a */
[----:B--2---:R-:W-:Y:S01]  /*4a20*/  IADD3 R23, P1, PT, R9, R2, RZ ;  /* 0x0000000209177210 */ /* 0x004fe20007f3e0ff */
[----:B------:R-:W-:-:S04]  /*4a30*/  IMAD.MOV.U32 R9, RZ, RZ, R11 ;  /* 0x000000ffff097224 */ /* 0x000fc800078e000b */
[----:B------:R-:W-:Y:S02]  /*4a40*/  IMAD.X R24, RZ, RZ, R3, P1 ;  /* 0x000000ffff187224 */ /* 0x000fe400008e0603 */
[----:B------:R-:W-:Y:S02]  /*4a50*/  IMAD.MOV.U32 R15, RZ, RZ, R23 ;  /* 0x000000ffff0f7224 */ /* 0x000fe400078e0017 */
[----:B------:R-:W-:Y:S01]  /*4a60*/  IMAD.MOV.U32 R14, RZ, RZ, R24 ;  /* 0x000000ffff0e7224 */ /* 0x000fe200078e0018 */
        /* <DEDUP_REMOVED lines=15> */
.L_x_667:
[----:B------:R-:W-:Y:S05]  /*4b60*/  BSYNC.RECONVERGENT B2 ;  /* 0x0000000000027941 */ /* 0x000fea0003800200 */
.L_x_666:
[----:B------:R0:W5:Y:S01]  /*4b70*/  LDG.E.64 R10, desc[UR8][R4.64] ;  /* 0x00000008040a7981 */ /* 0x000162000c1e1b00 */
[----:B------:R-:W-:Y:S01]  /*4b80*/  DSETP.GEU.AND P0, PT, |R8|, |R6|, PT ;  /* 0x400000060800722a */ /* 0x000fe20003f0e200 */
[----:B------:R-:W-:Y:S01]  /*4b90*/  VIADD R13, R16, 0x200 ;  /* 0x00000200100d7836 */ /* 0x000fe20000000000 */
[----:B------:R-:W-:Y:S01]  /*4ba0*/  BSSY.RECONVERGENT B2, `(.L_x_668) ;  /* 0x0000016000027945 */ /* 0x000fe20003800200 */
[----:B------:R-:W-:-:S03]  /*4bb0*/  MOV R12, R6 ;  /* 0x00000006000c7202 */ /* 0x000fc60000000f00 */
[----:B------:R-:W-:Y:S01]  /*4bc0*/  IADD3 R24, P1, PT, R13, R2, RZ ;  /* 0x000000020d187210 */ /* 0x000fe20007f3e0ff */
[----:B------:R-:W-:-:S04]  /*4bd0*/  IMAD.MOV.U32 R13, RZ, RZ, R7 ;  /* 0x000000ffff0d7224 */ /* 0x000fc800078e0007 */
[----:B------:R-:W-:Y:S02]  /*4be0*/  IMAD.X R23, RZ, RZ, R3, P1 ;  /* 0x000000ffff177224 */ /* 0x000fe400008e0603 */
        /* <DEDUP_REMOVED lines=17> */
.L_x_669:
[----:B------:R-:W-:Y:S05]  /*4d00*/  BSYNC.RECONVERGENT B2 ;  /* 0x0000000000027941 */ /* 0x000fea0003800200 */
.L_x_668:
[----:B-----5:R-:W-:Y:S01]  /*4d10*/  DSETP.GEU.AND P0, PT, |R12|, |R10|, PT ;  /* 0x4000000a0c00722a */ /* 0x020fe20003f0e200 */
[----:B------:R-:W-:Y:S01]  /*4d20*/  VIADD R7, R16, 0x300 ;  /* 0x0000030010077836 */ /* 0x000fe20000000000 */
[----:B------:R-:W-:Y:S01]  /*4d30*/  BSSY.RECONVERGENT B2, `(.L_x_670) ;  /* 0x0000016000027945 */ /* 0x000fe20003800200 */
[----:B------:R-:W-:Y:S02]  /*4d40*/  IMAD.MOV.U32 R8, RZ, RZ, R10 ;  /* 0x000000ffff087224 */ /* 0x000fe400078e000a */
[----:B------:R-:W-:Y:S01]  /*4d50*/  IMAD.MOV.U32 R9, RZ, RZ, R11 ;  /* 0x000000ffff097224 */ /* 0x000fe200078e000b */
[----:B------:R-:W-:-:S05]  /*4d60*/  IADD3 R7, P1, PT, R7, R2, RZ ;  /* 0x0000000207077210 */ /* 0x000fca0007f3e0ff */
        /* <DEDUP_REMOVED lines=18> */
.L_x_671:
[----:B------:R-:W-:Y:S05]  /*4e90*/  BSYNC.RECONVERGENT B2 ;  /* 0x0000000000027941 */ /* 0x000fea0003800200 */
.L_x_670:
[----:B------:R-:W-:Y:S01]  /*4ea0*/  VIADD R10, R22, 0x200 ;  /* 0x00000200160a7836 */ /* 0x000fe20000000000 */
[----:B------:R-:W-:Y:S01]  /*4eb0*/  IADD3 R6, P2, PT, R4, 0x2000, RZ ;  /* 0x0000200004067810 */ /* 0x000fe20007f5e0ff */
[----:B------:R-:W-:Y:S01]  /*4ec0*/  VIADD R22, R22, 0x400 ;  /* 0x0000040016167836 */ /* 0x000fe20000000000 */
[----:B------:R-:W-:Y:S01]  /*4ed0*/  IADD3 R18, P1, PT, R18, 0x400, RZ ;  /* 0x0000040012127810 */ /* 0x000fe20007f3e0ff */
[----:B------:R-:W-:Y:S01]  /*4ee0*/  VIADD R16, R16, 0x400 ;  /* 0x0000040010107836 */ /* 0x000fe20000000000 */
[----:B------:R-:W-:Y:S01]  /*4ef0*/  ISETP.GE.AND P0, PT, R10, R17, PT ;  /* 0x000000110a00720c */ /* 0x000fe20003f06270 */
[----:B------:R-:W-:Y:S01]  /*4f00*/  IMAD.X R5, RZ, RZ, R5, P2 ;  /* 0x000000ffff057224 */ /* 0x000fe200010e0605 */
[----:B------:R-:W-:Y:S02]  /*4f10*/  IADD3 R20, P2, PT, R20, 0x2000, RZ ;  /* 0x0000200014147810 */ /* 0x000fe40007f5e0ff */
[----:B------:R-:W-:-:S03]  /*4f20*/  IADD3.X R19, PT, PT, RZ, R19, RZ, P1, !PT ;  /* 0x00000013ff137210 */ /* 0x000fc60000ffe4ff */
[----:B------:R-:W-:-:S06]  /*4f30*/  IMAD.X R21, RZ, RZ, R21, P2 ;  /* 0x000000ffff157224 */ /* 0x000fcc00010e0615 */
[----:B------:R-:W-:Y:S05]  /*4f40*/  @!P0 BRA `(.L_x_672) ;  /* 0xfffffff8003c8947 */ /* 0x000fea000383ffff */
.L_x_658:
[----:B------:R-:W-:Y:S05]  /*4f50*/  BSYNC.RECONVERGENT B1 ;  /* 0x0000000000017941 */ /* 0x000fea0003800200 */
.L_x_657:
        /* <DEDUP_REMOVED lines=32> */
.L_x_674:
[----:B------:R-:W-:Y:S05]  /*5160*/  BSYNC.RECONVERGENT B1 ;  /* 0x0000000000017941 */ /* 0x000fea0003800200 */
.L_x_673:
        /* <DEDUP_REMOVED lines=31> */
.L_x_676:
[----:B------:R-:W-:Y:S05]  /*5360*/  BSYNC.RECONVERGENT B1 ;  /* 0x0000000000017941 */ /* 0x000fea0003800200 */
.L_x_675:
        /* <DEDUP_REMOVED lines=31> */
.L_x_678:
[----:B------:R-:W-:Y:S05]  /*5560*/  BSYNC.RECONVERGENT B1 ;  /* 0x0000000000017941 */ /* 0x000fea0003800200 */
.L_x_677:
[----:B------:R-:W-:Y:S01]  /*5570*/  ISETP.GT.AND P0, PT, R10, 0x17, PT ;  /* 0x000000170a00780c */ /* 0x000fe20003f04270 */
[----:B-1----:R1:W1:Y:S01]  /*5580*/  SHFL.DOWN PT, R6, R2, 0x8, 0x1f ;  /* 0x09001f0002067f89 */ /* 0x00226200000e0000 */
[----:B------:R-:W-:Y:S01]  /*5590*/  BSSY.RECONVERGENT B1, `(.L_x_679) ;  /* 0x000001d000017945 */ /* 0x000fe20003800200 */
[----:B0-----:R-:W-:Y:S01]  /*55a0*/  IMAD.MOV.U32 R8, RZ, RZ, R11 ;  /* 0x000000ffff087224 */ /* 0x001fe200078e000b */
[----:B------:R-:W-:Y:S01]  /*55b0*/  MOV R4, R2 ;  /* 0x0000000200047202 */ /* 0x000fe20000000f00 */
[----:B--2---:R0:W2:Y:S01]  /*55c0*/  SHFL.DOWN PT, R7, R3, 0x8, 0x1f ;  /* 0x09001f0003077f89 */ /* 0x0040a200000e0000 */
[----:B------:R-:W-:Y:S02]  /*55d0*/  IMAD.MOV.U32 R9, RZ, RZ, R12 ;  /* 0x000000ffff097224 */ /* 0x000fe400078e000c */
[----:B------:R-:W-:Y:S01]  /*55e0*/  IMAD.MOV.U32 R5, RZ, RZ, R3 ;  /* 0x000000ffff057224 */ /* 0x000fe200078e0003 */
[----:B---3--:R0:W3:Y:S04]  /*55f0*/  SHFL.DOWN PT, R14, R11, 0x8, 0x1f ;  /* 0x09001f000b0e7f89 */ /* 0x0080e800000e0000 */
        /* <DEDUP_REMOVED lines=22> */
.L_x_680:
[----:B------:R-:W-:Y:S05]  /*5760*/  BSYNC.RECONVERGENT B1 ;  /* 0x0000000000017941 */ /* 0x000fea0003800200 */
.L_x_679:
        /* <DEDUP_REMOVED lines=31> */
.L_x_682:
[----:B------:R-:W-:Y:S05]  /*5960*/  BSYNC.RECONVERGENT B1 ;  /* 0x0000000000017941 */ /* 0x000fea0003800200 */
.L_x_681:
        /* <DEDUP_REMOVED lines=11> */
.L_x_684:
[----:B------:R-:W-:Y:S05]  /*5a20*/  BSYNC.RECONVERGENT B1 ;  /* 0x0000000000017941 */ /* 0x000fea0003800200 */
.L_x_683:
        /* <DEDUP_REMOVED lines=31> */
.L_x_686:
[----:B------:R-:W-:Y:S05]  /*5c20*/  BSYNC.RECONVERGENT B1 ;  /* 0x0000000000017941 */ /* 0x000fea0003800200 */
.L_x_685:
        /* <DEDUP_REMOVED lines=23> */
.L_x_688:
[----:B------:R-:W-:Y:S05]  /*5da0*/  BSYNC.RECONVERGENT B1 ;  /* 0x0000000000017941 */ /* 0x000fea0003800200 */
.L_x_687:
[----:B------:R-:W-:Y:S01]  /*5db0*/  DSETP.GEU.AND P0, PT, |R4|, |R10|, PT ;  /* 0x4000000a0400722a */ /* 0x000fe20003f0e200 */
[----:B------:R-:W-:Y:S01]  /*5dc0*/  BSSY.RECONVERGENT B1, `(.L_x_689) ;  /* 0x0000014000017945 */ /* 0x000fe20003800200 */
[----:B------:R-:W-:Y:S01]  /*5dd0*/  IMAD.MOV.U32 R2, RZ, RZ, R10 ;  /* 0x000000ffff027224 */ /* 0x000fe200078e000a */
[----:B------:R-:W-:Y:S01]  /*5de0*/  MOV R3, R11 ;  /* 0x0000000b00037202 */ /* 0x000fe20000000f00 */
        /* <DEDUP_REMOVED lines=17> */
.L_x_690:
[----:B------:R-:W-:Y:S05]  /*5f00*/  BSYNC.RECONVERGENT B1 ;  /* 0x0000000000017941 */ /* 0x000fea0003800200 */
.L_x_689:
        /* <DEDUP_REMOVED lines=23> */
.L_x_692:
[----:B------:R-:W-:Y:S05]  /*6080*/  BSYNC.RECONVERGENT B1 ;  /* 0x0000000000017941 */ /* 0x000fea0003800200 */
.L_x_691:
        /* <DEDUP_REMOVED lines=21> */
.L_x_694:
[----:B------:R-:W-:Y:S05]  /*61e0*/  BSYNC.RECONVERGENT B1 ;  /* 0x0000000000017941 */ /* 0x000fea0003800200 */
.L_x_693:
        /* <DEDUP_REMOVED lines=21> */
.L_x_696:
[----:B------:R-:W-:Y:S05]  /*6340*/  BSYNC.RECONVERGENT B1 ;  /* 0x0000000000017941 */ /* 0x000fea0003800200 */
.L_x_695:
        /* <DEDUP_REMOVED lines=20> */
.L_x_616:
[----:B------:R-:W-:Y:S05]  /*6490*/  BSYNC.RECONVERGENT B0 ;  /* 0x0000000000007941 */ /* 0x000fea0003800200 */
.L_x_583:
[----:B------:R-:W-:Y:S05]  /*64a0*/  @P1 EXIT ;  /* 0x000000000000194d */ /* 0x000fea0003800000 */
[----:B012-4-:R-:W0:Y:S02]  /*64b0*/  LDC.64 R4, c[0x0][0x390] ;  /* 0x0000e400ff047b82 */ /* 0x017e240000000a00 */
[----:B0-----:R-:W-:Y:S04]  /*64c0*/  STG.E.64 desc[UR8][R4.64], R2 ;  /* 0x0000000204007986 */ /* 0x001fe8000c101b08 */
[----:B------:R-:W-:Y:S01]  /*64d0*/  STG.E.64 desc[UR8][R4.64+0x8], R14 ;  /* 0x0000080e04007986 */ /* 0x000fe2000c101b08 */
[----:B------:R-:W-:Y:S05]  /*64e0*/  EXIT ;  /* 0x000000000000794d */ /* 0x000fea0003800000 */
.L_x_697:
        /* <DEDUP_REMOVED lines=9> */
.L_x_726:


//--------------------- .text._Z15backward_kernelPKdPdmi --------------------------
	.section	.text._Z15backward_kernelPKdPdmi,"ax",@progbits
	.align	128
        .global         _Z15backward_kernelPKdPdmi
        .type           _Z15backward_kernelPKdPdmi,@function
        .size           _Z15backward_kernelPKdPdmi,(.L_x_727 - _Z15backward_kernelPKdPdmi)
        .other          _Z15backward_kernelPKdPdmi,@"STO_CUDA_ENTRY STV_DEFAULT"
_Z15backward_kernelPKdPdmi:
.text._Z15backward_kernelPKdPdmi:
[----:B------:R-:W-:Y:S01]  /*0000*/  LDC R1, c[0x0][0x37c] ;  /* 0x0000df00ff017b82 */ /* 0x000fe20000000800 */
[----:B------:R-:W0:Y:S01]  /*0010*/  S2R R0, SR_CTAID.X ;  /* 0x0000000000007919 */ /* 0x000e220000002500 */
[----:B------:R-:W0:Y:S06]  /*0020*/  LDCU UR4, c[0x0][0x360] ;  /* 0x00006c00ff0477ac */ /* 0x000e2c0008000800 */
[----:B------:R-:W1:Y:S01]  /*0030*/  LDC R5, c[0x0][0x398] ;  /* 0x0000e600ff057b82 */ /* 0x000e620000000800 */
[----:B------:R-:W0:Y:S02]  /*0040*/  S2R R3, SR_TID.X ;  /* 0x0000000000037919 */ /* 0x000e240000002100 */
[----:B0-----:R-:W-:-:S05]  /*0050*/  IMAD R0, R0, UR4, R3 ;  /* 0x0000000400007c24 */ /* 0x001fca000f8e0203 */
[----:B------:R-:W-:-:S04]  /*0060*/  LOP3.LUT R0, RZ, R0, RZ, 0x33, !PT ;  /* 0x00000000ff007212 */ /* 0x000fc800078e33ff */
[----:B-1----:R-:W-:-:S04]  /*0070*/  IADD3 R0, PT, PT, R0, R5, RZ ;  /* 0x0000000500007210 */ /* 0x002fc80007ffe0ff */
[----:B------:R-:W-:-:S13]  /*0080*/  ISETP.GE.AND P0, PT, R0, RZ, PT ;  /* 0x000000ff0000720c */ /* 0x000fda0003f06270 */
[----:B------:R-:W-:Y:S05]  /*0090*/  @!P0 EXIT ;  /* 0x000000000000894d */ /* 0x000fea0003800000 */
[----:B------:R-:W0:Y:S01]  /*00a0*/  LDC.64 R2, c[0x0][0x388] ;  /* 0x0000e200ff027b82 */ /* 0x000e220000000a00 */
[----:B------:R-:W1:Y:S01]  /*00b0*/  LDCU UR5, c[0x0][0x370] ;  /* 0x00006e00ff0577ac */ /* 0x000e620008000800 */
[----:B------:R-:W-:Y:S01]  /*00c0*/  SHF.R.S32.HI R18, RZ, 0x1f, R5 ;  /* 0x0000001fff127819 */ /* 0x000fe20000011405 */
[----:B------:R-:W2:Y:S01]  /*00d0*/  LDCU.64 UR6, c[0x0][0x358] ;  /* 0x00006b00ff0677ac */ /* 0x000ea20008000a00 */
[----:B------:R-:W3:Y:S01]  /*00e0*/  LDCU.64 UR8, c[0x0][0x390] ;  /* 0x00007200ff0877ac */ /* 0x000ee20008000a00 */
[----:B------:R-:W4:Y:S01]  /*00f0*/  LDCU.64 UR10, c[0x0][0x380] ;  /* 0x00007000ff0a77ac */ /* 0x000f220008000a00 */
[----:B-1----:R-:W-:Y:S01]  /*0100*/  UIMAD UR4, UR4, UR5, URZ ;  /* 0x00000005040472a4 */ /* 0x002fe2000f8e02ff */
[----:B0-234-:R-:W-:-:S11]  /*0110*/  IMAD.WIDE R6, R5, 0x8, R2 ;  /* 0x0000000805067825 */ /* 0x01dfd600078e0202 */
.L_x_698:
[----:B0-----:R-:W-:Y:S01]  /*0120*/  MOV R8, R0 ;  /* 0x0000000000087202 */ /* 0x001fe20000000f00 */
[----:B------:R-:W-:Y:S02]  /*0130*/  IMAD R4, R18, UR8, RZ ;  /* 0x0000000812047c24 */ /* 0x000fe4000f8e02ff */
[----:B------:R-:W-:Y:S02]  /*0140*/  IMAD.MOV.U32 R9, RZ, RZ, RZ ;  /* 0x000000ffff097224 */ /* 0x000fe400078e00ff */
[C---:B------:R-:W-:Y:S02]  /*0150*/  IMAD R11, R5.reuse, UR9, R4 ;  /* 0x00000009050b7c24 */ /* 0x040fe4000f8e0204 */
[----:B------:R-:W-:-:S04]  /*0160*/  IMAD.WIDE.U32 R8, R5, UR8, R8 ;  /* 0x0000000805087c25 */ /* 0x000fc8000f8e0008 */
[----:B------:R-:W-:Y:S01]  /*0170*/  IMAD.WIDE.U32 R12, R0, 0x8, R2 ;  /* 0x00000008000c7825 */ /* 0x000fe200078e0002 */
[----:B------:R-:W-:Y:S02]  /*0180*/  IADD3 R9, PT, PT, R9, R11, RZ ;  /* 0x0000000b09097210 */ /* 0x000fe40007ffe0ff */
[C---:B------:R-:W-:Y:S01]  /*0190*/  LEA R16, P0, R8.reuse, UR10, 0x3 ;  /* 0x0000000a08107c11 */ /* 0x040fe2000f8018ff */
[----:B------:R-:W2:Y:S03]  /*01a0*/  LDG.E.64 R10, desc[UR6][R6.64] ;  /* 0x00000006060a7981 */ /* 0x000ea6000c1e1b00 */
[----:B------:R-:W-:Y:S01]  /*01b0*/  LEA.HI.X R17, R8, UR11, R9, 0x3, P0 ;  /* 0x0000000b08117c11 */ /* 0x000fe200080f1c09 */
[----:B------:R-:W2:Y:S04]  /*01c0*/  LDG.E.64 R14, desc[UR6][R12.64] ;  /* 0x000000060c0e7981 */ /* 0x000ea8000c1e1b00 */
[----:B------:R-:W2:Y:S01]  /*01d0*/  LDG.E.64 R8, desc[UR6][R16.64] ;  /* 0x0000000610087981 */ /* 0x000ea2000c1e1b00 */
[----:B------:R-:W-:-:S05]  /*01e0*/  VIADD R0, R0, -UR4 ;  /* 0x8000000400007c36 */ /* 0x000fca0008000000 */
[----:B------:R-:W-:Y:S01]  /*01f0*/  ISETP.GT.AND P0, PT, R0, -0x1, PT ;  /* 0xffffffff0000780c */ /* 0x000fe20003f04270 */
[----:B--2---:R-:W-:-:S07]  /*0200*/  DFMA R8, -R8, R10, R14 ;  /* 0x0000000a0808722b */ /* 0x004fce000000010e */
[----:B------:R0:W-:Y:S05]  /*0210*/  STG.E.64 desc[UR6][R12.64], R8 ;  /* 0x000000080c007986 */ /* 0x0001ea000c101b06 */
[----:B------:R-:W-:Y:S05]  /*0220*/  @P0 BRA `(.L_x_698) ;  /* 0xfffffffc00bc0947 */ /* 0x000fea000383ffff */
[----:B------:R-:W-:Y:S05]  /*0230*/  EXIT ;  /* 0x000000000000794d */ /* 0x000fea0003800000 */
.L_x_699:
        /* <DEDUP_REMOVED lines=12> */
.L_x_727:


//--------------------- .text._Z20normalize_row_kernelPdmi --------------------------
	.section	.text._Z20normalize_row_kernelPdmi,"ax",@progbits
	.align	128
        .global         _Z20normalize_row_kernelPdmi
        .type           _Z20normalize_row_kernelPdmi,@function
        .size           _Z20normalize_row_kernelPdmi,(.L_x_717 - _Z20normalize_row_kernelPdmi)
        .other          _Z20normalize_row_kernelPdmi,@"STO_CUDA_ENTRY STV_DEFAULT"
_Z20normalize_row_kernelPdmi:
.text._Z20normalize_row_kernelPdmi:
[----:B------:R-:W-:Y:S01]  /*0000*/  LDC R1, c[0x0][0x37c] ;  /* 0x0000df00ff017b82 */ /* 0x000fe20000000800 */
[----:B------:R-:W0:Y:S01]  /*0010*/  S2R R0, SR_CTAID.X ;  /* 0x0000000000007919 */ /* 0x000e220000002500 */
[----:B------:R-:W1:Y:S01]  /*0020*/  LDCU.64 UR10, c[0x0][0x388] ;  /* 0x00007100ff0a77ac */ /* 0x000e620008000a00 */
[----:B------:R-:W0:Y:S01]  /*0030*/  S2R R3, SR_TID.X ;  /* 0x0000000000037919 */ /* 0x000e220000002100 */
[----:B------:R-:W0:Y:S01]  /*0040*/  LDCU UR8, c[0x0][0x360] ;  /* 0x00006c00ff0877ac */ /* 0x000e220008000800 */
[----:B------:R-:W2:Y:S01]  /*0050*/  LDCU UR6, c[0x0][0x390] ;  /* 0x00007200ff0677ac */ /* 0x000ea20008000800 */
[----:B-1----:R-:W-:-:S04]  /*0060*/  UIADD3 UR14, UP0, UPT, UR10, 0x1, URZ ;  /* 0x000000010a0e7890 */ /* 0x002fc8000ff1e0ff */
[----:B------:R-:W-:Y:S01]  /*0070*/  UIADD3.X UR15, UPT, UPT, URZ, UR11, URZ, UP0, !UPT ;  /* 0x0000000bff0f7290 */ /* 0x000fe200087fe4ff */
[----:B0-----:R-:W-:-:S05]  /*0080*/  IMAD R0, R0, UR8, R3 ;  /* 0x0000000800007c24 */ /* 0x001fca000f8e0203 */
[----:B------:R-:W-:Y:S01]  /*0090*/  IMAD.U32 R3, RZ, RZ, UR15 ;  /* 0x0000000fff037e24 */ /* 0x000fe2000f8e00ff */
[----:B--2---:R-:W-:-:S04]  /*00a0*/  IADD3.X R2, PT, PT, R0, UR6, RZ, PT, !PT ;  /* 0x0000000600027c10 */ /* 0x004fc8000bffe4ff */
[----:B------:R-:W-:Y:S02]  /*00b0*/  ISETP.LT.U32.AND P0, PT, R2, UR14, PT ;  /* 0x0000000e02007c0c */ /* 0x000fe4000bf01070 */
[----:B------:R-:W-:-:S04]  /*00c0*/  SHF.R.S32.HI R0, RZ, 0x1f, R2 ;  /* 0x0000001fff007819 */ /* 0x000fc80000011402 */
[----:B------:R-:W-:-:S13]  /*00d0*/  ISETP.GT.U32.AND.EX P0, PT, R3, R0, PT, P0 ;  /* 0x000000000300720c */ /* 0x000fda0003f04100 */
[----:B------:R-:W-:Y:S05]  /*00e0*/  @!P0 EXIT ;  /* 0x000000000000894d */ /* 0x000fea0003800000 */
[----:B------:R-:W0:Y:S01]  /*00f0*/  LDCU.64 UR12, c[0x0][0x380] ;  /* 0x00007000ff0c77ac */ /* 0x000e220008000a00 */
[----:B------:R-:W1:Y:S01]  /*0100*/  LDC.64 R12, c[0x0][0x380] ;  /* 0x0000e000ff0c7b82 */ /* 0x000e620000000a00 */
[----:B------:R-:W-:-:S04]  /*0110*/  USHF.R.S32.HI UR7, URZ, 0x1f, UR6 ;  /* 0x0000001fff077899 */ /* 0x000fc80008011406 */
[----:B------:R-:W-:-:S03]  /*0120*/  UIMAD UR9, UR7, UR10, URZ ;  /* 0x0000000a070972a4 */ /* 0x000fc6000f8e02ff */
[----:B------:R-:W2:Y:S01]  /*0130*/  LDC.64 R10, c[0x0][0x388] ;  /* 0x0000e200ff0a7b82 */ /* 0x000ea20000000a00 */
[----:B------:R-:W-:Y:S02]  /*0140*/  UIMAD.WIDE.U32 UR4, UR6, UR10, UR6 ;  /* 0x0000000a060472a5 */ /* 0x000fe4000f8e0006 */
[----:B------:R-:W-:Y:S01]  /*0150*/  UIMAD UR9, UR6, UR11, UR9 ;  /* 0x0000000b060972a4 */ /* 0x000fe2000f8e0209 */
[----:B------:R-:W3:Y:S03]  /*0160*/  LDCU.64 UR10, c[0x0][0x358] ;  /* 0x00006b00ff0a77ac */ /* 0x000ee60008000a00 */
[----:B------:R-:W-:Y:S02]  /*0170*/  UIADD3 UR9, UPT, UPT, UR5, UR9, URZ ;  /* 0x0000000905097290 */ /* 0x000fe4000fffe0ff */
[----:B0-----:R-:W-:-:S04]  /*0180*/  ULEA UR5, UP0, UR4, UR12, 0x3 ;  /* 0x0000000c04057291 */ /* 0x001fc8000f8018ff */
[----:B------:R-:W-:Y:S02]  /*0190*/  ULEA.HI.X UR4, UR4, UR13, UR9, 0x3, UP0 ;  /* 0x0000000d04047291 */ /* 0x000fe400080f1c09 */
[----:B------:R-:W-:Y:S02]  /*01a0*/  IMAD.U32 R24, RZ, RZ, UR5 ;  /* 0x00000005ff187e24 */ /* 0x000fe4000f8e00ff */
[----:B------:R-:W-:Y:S01]  /*01b0*/  IMAD.MOV.U32 R3, RZ, RZ, R0 ;  /* 0x000000ffff037224 */ /* 0x000fe200078e0000 */
[----:B------:R-:W0:Y:S01]  /*01c0*/  LDCU UR9, c[0x0][0x390] ;  /* 0x00007200ff0977ac */ /* 0x000e220008000800 */
[----:B------:R-:W-:-:S06]  /*01d0*/  IMAD.U32 R25, RZ, RZ, UR4 ;  /* 0x00000004ff197e24 */ /* 0x000fcc000f8e00ff */
[----:B---3--:R-:W5:Y:S01]  /*01e0*/  LDG.E.64 R24, desc[UR10][R24.64] ;  /* 0x0000000a18187981 */ /* 0x008f62000c1e1b00 */
[----:B------:R-:W3:Y:S01]  /*01f0*/  LDCU UR4, c[0x0][0x370] ;  /* 0x00006e00ff0477ac */ /* 0x000ee20008000800 */
[----:B------:R-:W-:Y:S01]  /*0200*/  IMAD.MOV.U32 R0, RZ, RZ, R2 ;  /* 0x000000ffff007224 */ /* 0x000fe200078e0002 */
[----:B01-3--:R-:W-:-:S12]  /*0210*/  UIMAD UR8, UR8, UR4, URZ ;  /* 0x00000004080872a4 */ /* 0x00bfd8000f8e02ff */
.L_x_702:
[-C--:B--2---:R-:W-:Y:S01]  /*0220*/  IMAD R3, R3, R10.reuse, RZ ;  /* 0x0000000a03037224 */ /* 0x084fe200078e02ff */
[----:B------:R-:W-:Y:S01]  /*0230*/  UMOV UR4, UR9 ;  /* 0x0000000900047c82 */ /* 0x000fe20008000000 */
[----:B------:R-:W-:Y:S02]  /*0240*/  UMOV UR5, UR7 ;  /* 0x0000000700057c82 */ /* 0x000fe40008000000 */
[C---:B------:R-:W-:Y:S02]  /*0250*/  IMAD R3, R0.reuse, R11, R3 ;  /* 0x0000000b00037224 */ /* 0x040fe400078e0203 */
[----:B------:R-:W-:-:S04]  /*0260*/  IMAD.WIDE.U32 R4, R0, R10, UR4 ;  /* 0x0000000400047e25 */ /* 0x000fc8000f8e000a */
[----:B------:R-:W-:Y:S01]  /*0270*/  IMAD.IADD R0, R5, 0x1, R3 ;  /* 0x0000000105007824 */ /* 0x000fe200078e0203 */
[----:B------:R-:W-:-:S04]  /*0280*/  LEA R8, P0, R4, R12, 0x3 ;  /* 0x0000000c04087211 */ /* 0x000fc800078018ff */
[----:B------:R-:W-:-:S05]  /*0290*/  LEA.HI.X R9, R4, R13, R0, 0x3, P0 ;  /* 0x0000000d04097211 */ /* 0x000fca00000f1c00 */
[----:B------:R-:W2:Y:S01]  /*02a0*/  LDG.E.64 R14, desc[UR10][R8.64] ;  /* 0x0000000a080e7981 */ /* 0x000ea2000c1e1b00 */
[----:B-----5:R-:W0:Y:S01]  /*02b0*/  MUFU.RCP64H R5, R25 ;  /* 0x0000001900057308 */ /* 0x020e220000001800 */
[----:B------:R-:W-:Y:S01]  /*02c0*/  IMAD.MOV.U32 R4, RZ, RZ, 0x1 ;  /* 0x00000001ff047424 */ /* 0x000fe200078e00ff */
[----:B------:R-:W-:Y:S05]  /*02d0*/  BSSY.RECONVERGENT B0, `(.L_x_700) ;  /* 0x0000011000007945 */ /* 0x000fea0003800200 */
[----:B0-----:R-:W-:-:S08]  /*02e0*/  DFMA R6, -R24, R4, 1 ;  /* 0x3ff000001806742b */ /* 0x001fd00000000104 */
[----:B------:R-:W-:-:S08]  /*02f0*/  DFMA R6, R6, R6, R6 ;  /* 0x000000060606722b */ /* 0x000fd00000000006 */
[----:B------:R-:W-:-:S08]  /*0300*/  DFMA R6, R4, R6, R4 ;  /* 0x000000060406722b */ /* 0x000fd00000000004 */
[----:B------:R-:W-:-:S08]  /*0310*/  DFMA R4, -R24, R6, 1 ;  /* 0x3ff000001804742b */ /* 0x000fd00000000106 */
[----:B------:R-:W-:-:S08]  /*0320*/  DFMA R4, R6, R4, R6 ;  /* 0x000000040604722b */ /* 0x000fd00000000006 */
[----:B--2---:R-:W-:Y:S01]  /*0330*/  DMUL R6, R14, R4 ;  /* 0x000000040e067228 */ /* 0x004fe20000000000 */
[----:B------:R-:W-:-:S07]  /*0340*/  FSETP.GEU.AND P1, PT, |R15|, 6.5827683646048100446e-37, PT ;  /* 0x036000000f00780b */ /* 0x000fce0003f2e200 */
[----:B------:R-:W-:-:S08]  /*0350*/  DFMA R16, -R24, R6, R14 ;  /* 0x000000061810722b */ /* 0x000fd0000000010e */
[----:B------:R-:W-:-:S10]  /*0360*/  DFMA R4, R4, R16, R6 ;  /* 0x000000100404722b */ /* 0x000fd40000000006 */
[----:B------:R-:W-:-:S05]  /*0370*/  FFMA R0, RZ, R25, R5 ;  /* 0x00000019ff007223 */ /* 0x000fca0000000005 */
[----:B------:R-:W-:-:S13]  /*0380*/  FSETP.GT.AND P0, PT, |R0|, 1.469367938527859385e-39, PT ;  /* 0x001000000000780b */ /* 0x000fda0003f04200 */
[----:B------:R-:W-:Y:S05]  /*0390*/  @P0 BRA P1, `(.L_x_701) ;  /* 0x0000000000100947 */ /* 0x000fea0000800000 */
[----:B------:R-:W-:-:S07]  /*03a0*/  MOV R0, 0x3c0 ;  /* 0x000003c000007802 */ /* 0x000fce0000000f00 */
[----:B------:R-:W-:Y:S05]  /*03b0*/  CALL.REL.NOINC `($__internal_0_$__cuda_sm20_div_rn_f64_full) ;  /* 0x0000000000307944 */ /* 0x000fea0003c00000 */
[----:B------:R-:W-:Y:S02]  /*03c0*/  IMAD.MOV.U32 R4, RZ, RZ, R3 ;  /* 0x000000ffff047224 */ /* 0x000fe400078e0003 */
[----:B------:R-:W-:-:S07]  /*03d0*/  IMAD.MOV.U32 R5, RZ, RZ, R6 ;  /* 0x000000ffff057224 */ /* 0x000fce00078e0006 */
.L_x_701:
[----:B------:R-:W-:Y:S05]  /*03e0*/  BSYNC.RECONVERGENT B0 ;  /* 0x0000000000007941 */ /* 0x000fea0003800200 */
.L_x_700:
[----:B------:R-:W-:Y:S01]  /*03f0*/  VIADD R0, R2, UR8 ;  /* 0x0000000802007c36 */ /* 0x000fe20008000000 */
[----:B------:R0:W-:Y:S01]  /*0400*/  STG.E.64 desc[UR10][R8.64], R4 ;  /* 0x0000000408007986 */ /* 0x0001e2000c101b0a */
[----:B------:R-:W-:-:S03]  /*0410*/  IMAD.U32 R2, RZ, RZ, UR15 ;  /* 0x0000000fff027e24 */ /* 0x000fc6000f8e00ff */
[----:B------:R-:W-:Y:S02]  /*0420*/  ISETP.LT.U32.AND P0, PT, R0, UR14, PT ;  /* 0x0000000e00007c0c */ /* 0x000fe4000bf01070 */
[----:B------:R-:W-:-:S04]  /*0430*/  SHF.R.S32.HI R3, RZ, 0x1f, R0 ;  /* 0x0000001fff037819 */ /* 0x000fc80000011400 */
[----:B------:R-:W-:Y:S01]  /*0440*/  ISETP.GT.U32.AND.EX P0, PT, R2, R3, PT, P0 ;  /* 0x000000030200720c */ /* 0x000fe20003f04100 */
[----:B------:R-:W-:-:S12]  /*0450*/  IMAD.MOV.U32 R2, RZ, RZ, R0 ;  /* 0x000000ffff027224 */ /* 0x000fd800078e0000 */
[----:B0-----:R-:W-:Y:S05]  /*0460*/  @P0 BRA `(.L_x_702) ;  /* 0xfffffffc006c0947 */ /* 0x001fea000383ffff */
[----:B------:R-:W-:Y:S05]  /*0470*/  EXIT ;  /* 0x000000000000794d */ /* 0x000fea0003800000 */
        .weak           $__internal_0_$__cuda_sm20_div_rn_f64_full
        .type           $__internal_0_$__cuda_sm20_div_rn_f64_full,@function
        .size           $__internal_0_$__cuda_sm20_div_rn_f64_full,(.L_x_717 - $__internal_0_$__cuda_sm20_div_rn_f64_full)
$__internal_0_$__cuda_sm20_div_rn_f64_full:
[C---:B------:R-:W-:Y:S01]  /*0480*/  FSETP.GEU.AND P0, PT, |R25|.reuse, 1.469367938527859385e-39, PT ;  /* 0x001000001900780b */ /* 0x040fe20003f0e200 */
[----:B------:R-:W-:Y:S01]  /*0490*/  IMAD.MOV.U32 R20, RZ, RZ, 0x1 ;  /* 0x00000001ff147424 */ /* 0x000fe200078e00ff */
[----:B------:R-:W-:Y:S01]  /*04a0*/  LOP3.LUT R6, R25, 0x800fffff, RZ, 0xc0, !PT ;  /* 0x800fffff19067812 */ /* 0x000fe200078ec0ff */
[----:B------:R-:W-:Y:S01]  /*04b0*/  BSSY.RECONVERGENT B1, `(.L_x_703) ;  /* 0x0000054000017945 */ /* 0x000fe20003800200 */
[C---:B------:R-:W-:Y:S02]  /*04c0*/  FSETP.GEU.AND P2, PT, |R15|.reuse, 1.469367938527859385e-39, PT ;  /* 0x001000000f00780b */ /* 0x040fe40003f4e200 */
[----:B------:R-:W-:Y:S01]  /*04d0*/  LOP3.LUT R7, R6, 0x3ff00000, RZ, 0xfc, !PT ;  /* 0x3ff0000006077812 */ /* 0x000fe200078efcff */
[----:B------:R-:W-:Y:S01]  /*04e0*/  IMAD.MOV.U32 R6, RZ, RZ, R24 ;  /* 0x000000ffff067224 */ /* 0x000fe200078e0018 */
[----:B------:R-:W-:Y:S02]  /*04f0*/  LOP3.LUT R3, R15, 0x7ff00000, RZ, 0xc0, !PT ;  /* 0x7ff000000f037812 */ /* 0x000fe400078ec0ff */
[----:B------:R-:W-:-:S03]  /*0500*/  LOP3.LUT R26, R25, 0x7ff00000, RZ, 0xc0, !PT ;  /* 0x7ff00000191a7812 */ /* 0x000fc600078ec0ff */
[----:B------:R-:W-:Y:S01]  /*0510*/  @!P0 DMUL R6, R24, 8.98846567431157953865e+307 ;  /* 0x7fe0000018068828 */ /* 0x000fe20000000000 */
[----:B------:R-:W-:-:S03]  /*0520*/  ISETP.GE.U32.AND P1, PT, R3, R26, PT ;  /* 0x0000001a0300720c */ /* 0x000fc60003f26070 */
[----:B------:R-:W-:Y:S01]  /*0530*/  @!P2 LOP3.LUT R4, R25, 0x7ff00000, RZ, 0xc0, !PT ;  /* 0x7ff000001904a812 */ /* 0x000fe200078ec0ff */
[----:B------:R-:W-:Y:S01]  /*0540*/  @!P2 IMAD.MOV.U32 R22, RZ, RZ, RZ ;  /* 0x000000ffff16a224 */ /* 0x000fe200078e00ff */
[----:B------:R-:W0:Y:S02]  /*0550*/  MUFU.RCP64H R21, R7 ;  /* 0x0000000700157308 */ /* 0x000e240000001800 */
[----:B------:R-:W-:Y:S01]  /*0560*/  @!P2 ISETP.GE.U32.AND P3, PT, R3, R4, PT ;  /* 0x000000040300a20c */ /* 0x000fe20003f66070 */
[----:B------:R-:W-:Y:S01]  /*0570*/  IMAD.MOV.U32 R4, RZ, RZ, 0x1ca00000 ;  /* 0x1ca00000ff047424 */ /* 0x000fe200078e00ff */
[----:B------:R-:W-:-:S04]  /*0580*/  @!P0 LOP3.LUT R26, R7, 0x7ff00000, RZ, 0xc0, !PT ;  /* 0x7ff00000071a8812 */ /* 0x000fc800078ec0ff */
[----:B------:R-:W-:-:S04]  /*0590*/  @!P2 SEL R5, R4, 0x63400000, !P3 ;  /* 0x634000000405a807 */ /* 0x000fc80005800000 */
[----:B------:R-:W-:-:S04]  /*05a0*/  @!P2 LOP3.LUT R5, R5, 0x80000000, R15, 0xf8, !PT ;  /* 0x800000000505a812 */ /* 0x000fc800078ef80f */
[----:B------:R-:W-:Y:S01]  /*05b0*/  @!P2 LOP3.LUT R23, R5, 0x100000, RZ, 0xfc, !PT ;  /* 0x001000000517a812 */ /* 0x000fe200078efcff */
[----:B0-----:R-:W-:-:S08]  /*05c0*/  DFMA R16, R20, -R6, 1 ;  /* 0x3ff000001410742b */ /* 0x001fd00000000806 */
[----:B------:R-:W-:-:S08]  /*05d0*/  DFMA R16, R16, R16, R16 ;  /* 0x000000101010722b */ /* 0x000fd00000000010 */
[----:B------:R-:W-:Y:S01]  /*05e0*/  DFMA R20, R20, R16, R20 ;  /* 0x000000101414722b */ /* 0x000fe20000000014 */
[----:B------:R-:W-:Y:S01]  /*05f0*/  SEL R17, R4, 0x63400000, !P1 ;  /* 0x6340000004117807 */ /* 0x000fe20004800000 */
[----:B------:R-:W-:-:S03]  /*0600*/  IMAD.MOV.U32 R16, RZ, RZ, R14 ;  /* 0x000000ffff107224 */ /* 0x000fc600078e000e */
[----:B------:R-:W-:-:S03]  /*0610*/  LOP3.LUT R17, R17, 0x800fffff, R15, 0xf8, !PT ;  /* 0x800fffff11117812 */ /* 0x000fc600078ef80f */
[----:B------:R-:W-:-:S03]  /*0620*/  DFMA R18, R20, -R6, 1 ;  /* 0x3ff000001412742b */ /* 0x000fc60000000806 */
[----:B------:R-:W-:-:S05]  /*0630*/  @!P2 DFMA R16, R16, 2, -R22 ;  /* 0x400000001010a82b */ /* 0x000fca0000000816 */
[----:B------:R-:W-:-:S08]  /*0640*/  DFMA R18, R20, R18, R20 ;  /* 0x000000121412722b */ /* 0x000fd00000000014 */
[----:B------:R-:W-:-:S08]  /*0650*/  DMUL R20, R18, R16 ;  /* 0x0000001012147228 */ /* 0x000fd00000000000 */
[----:B------:R-:W-:-:S08]  /*0660*/  DFMA R22, R20, -R6, R16 ;  /* 0x800000061416722b */ /* 0x000fd00000000010 */
[----:B------:R-:W-:Y:S01]  /*0670*/  DFMA R22, R18, R22, R20 ;  /* 0x000000161216722b */ /* 0x000fe20000000014 */
[----:B------:R-:W-:Y:S01]  /*0680*/  IMAD.MOV.U32 R19, RZ, RZ, R3 ;  /* 0x000000ffff137224 */ /* 0x000fe200078e0003 */
[----:B------:R-:W-:-:S05]  /*0690*/  @!P2 LOP3.LUT R19, R17, 0x7ff00000, RZ, 0xc0, !PT ;  /* 0x7ff000001113a812 */ /* 0x000fca00078ec0ff */
[----:B------:R-:W-:-:S05]  /*06a0*/  VIADD R5, R19, 0xffffffff ;  /* 0xffffffff13057836 */ /* 0x000fca0000000000 */
[----:B------:R-:W-:Y:S01]  /*06b0*/  ISETP.GT.U32.AND P0, PT, R5, 0x7feffffe, PT ;  /* 0x7feffffe0500780c */ /* 0x000fe20003f04070 */
[----:B------:R-:W-:-:S05]  /*06c0*/  VIADD R5, R26, 0xffffffff ;  /* 0xffffffff1a057836 */ /* 0x000fca0000000000 */
[----:B------:R-:W-:-:S13]  /*06d0*/  ISETP.GT.U32.OR P0, PT, R5, 0x7feffffe, P0 ;  /* 0x7feffffe0500780c */ /* 0x000fda0000704470 */
[----:B------:R-:W-:Y:S05]  /*06e0*/  @P0 BRA `(.L_x_704) ;  /* 0x00000000006c0947 */ /* 0x000fea0003800000 */
[----:B------:R-:W-:-:S04]  /*06f0*/  LOP3.LUT R14, R25, 0x7ff00000, RZ, 0xc0, !PT ;  /* 0x7ff00000190e7812 */ /* 0x000fc800078ec0ff */
[CC--:B------:R-:W-:Y:S02]  /*0700*/  VIADDMNMX R5, R3.reuse, -R14.reuse, 0xb9600000, !PT ;  /* 0xb960000003057446 */ /* 0x0c0fe4000780090e */
[----:B------:R-:W-:Y:S01]  /*0710*/  ISETP.GE.U32.AND P0, PT, R3, R14, PT ;  /* 0x0000000e0300720c */ /* 0x000fe20003f06070 */
[----:B------:R-:W-:Y:S01]  /*0720*/  IMAD.MOV.U32 R14, RZ, RZ, RZ ;  /* 0x000000ffff0e7224 */ /* 0x000fe200078e00ff */
[----:B------:R-:W-:Y:S02]  /*0730*/  VIMNMX R3, PT, PT, R5, 0x46a00000, PT ;  /* 0x46a0000005037848 */ /* 0x000fe40003fe0100 */
[----:B------:R-:W-:-:S05]  /*0740*/  SEL R4, R4, 0x63400000, !P0 ;  /* 0x6340000004047807 */ /* 0x000fca0004000000 */
[----:B------:R-:W-:-:S04]  /*0750*/  IMAD.IADD R3, R3, 0x1, -R4 ;  /* 0x0000000103037824 */ /* 0x000fc800078e0a04 */
[----:B------:R-:W-:-:S06]  /*0760*/  VIADD R15, R3, 0x7fe00000 ;  /* 0x7fe00000030f7836 */ /* 0x000fcc0000000000 */
[----:B------:R-:W-:-:S10]  /*0770*/  DMUL R4, R22, R14 ;  /* 0x0000000e16047228 */ /* 0x000fd40000000000 */
[----:B------:R-:W-:-:S13]  /*0780*/  FSETP.GTU.AND P0, PT, |R5|, 1.469367938527859385e-39, PT ;  /* 0x001000000500780b */ /* 0x000fda0003f0c200 */
[----:B------:R-:W-:Y:S05]  /*0790*/  @P0 BRA `(.L_x_705) ;  /* 0x0000000000940947 */ /* 0x000fea0003800000 */
[----:B------:R-:W-:Y:S01]  /*07a0*/  DFMA R6, R22, -R6, R16 ;  /* 0x800000061606722b */ /* 0x000fe20000000010 */
[----:B------:R-:W-:-:S09]  /*07b0*/  IMAD.MOV.U32 R14, RZ, RZ, RZ ;  /* 0x000000ffff0e7224 */ /* 0x000fd200078e00ff */
[C---:B------:R-:W-:Y:S02]  /*07c0*/  FSETP.NEU.AND P0, PT, R7.reuse, RZ, PT ;  /* 0x000000ff0700720b */ /* 0x040fe40003f0d000 */
[----:B------:R-:W-:-:S04]  /*07d0*/  LOP3.LUT R17, R7, 0x80000000, R25, 0x48, !PT ;  /* 0x8000000007117812 */ /* 0x000fc800078e4819 */
[----:B------:R-:W-:-:S07]  /*07e0*/  LOP3.LUT R15, R17, R15, RZ, 0xfc, !PT ;  /* 0x0000000f110f7212 */ /* 0x000fce00078efcff */
[----:B------:R-:W-:Y:S05]  /*07f0*/  @!P0 BRA `(.L_x_705) ;  /* 0x00000000007c8947 */ /* 0x000fea0003800000 */
[----:B------:R-:W-:Y:S01]  /*0800*/  IMAD.MOV R7, RZ, RZ, -R3 ;  /* 0x000000ffff077224 */ /* 0x000fe200078e0a03 */
[----:B------:R-:W-:Y:S01]  /*0810*/  DMUL.RP R14, R22, R14 ;  /* 0x0000000e160e7228 */ /* 0x000fe20000008000 */
[----:B------:R-:W-:Y:S01]  /*0820*/  IMAD.MOV.U32 R6, RZ, RZ, RZ ;  /* 0x000000ffff067224 */ /* 0x000fe200078e00ff */
[----:B------:R-:W-:-:S05]  /*0830*/  IADD3 R3, PT, PT, -R3, -0x43300000, RZ ;  /* 0xbcd0000003037810 */ /* 0x000fca0007ffe1ff */
[----:B------:R-:W-:-:S03]  /*0840*/  DFMA R6, R4, -R6, R22 ;  /* 0x800000060406722b */ /* 0x000fc60000000016 */
[----:B------:R-:W-:-:S07]  /*0850*/  LOP3.LUT R17, R15, R17, RZ, 0x3c, !PT ;  /* 0x000000110f117212 */ /* 0x000fce00078e3cff */
[----:B------:R-:W-:-:S04]  /*0860*/  FSETP.NEU.AND P0, PT, |R7|, R3, PT ;  /* 0x000000030700720b */ /* 0x000fc80003f0d200 */
[----:B------:R-:W-:Y:S02]  /*0870*/  FSEL R4, R14, R4, !P0 ;  /* 0x000000040e047208 */ /* 0x000fe40004000000 */
[----:B------:R-:W-:Y:S01]  /*0880*/  FSEL R5, R17, R5, !P0 ;  /* 0x0000000511057208 */ /* 0x000fe20004000000 */
[----:B------:R-:W-:Y:S06]  /*0890*/  BRA `(.L_x_705) ;  /* 0x0000000000547947 */ /* 0x000fec0003800000 */
.L_x_704:
[----:B------:R-:W-:-:S14]  /*08a0*/  DSETP.NAN.AND P0, PT, R14, R14, PT ;  /* 0x0000000e0e00722a */ /* 0x000fdc0003f08000 */
[----:B------:R-:W-:Y:S05]  /*08b0*/  @P0 BRA `(.L_x_706) ;  /* 0x0000000000440947 */ /* 0x000fea0003800000 */
[----:B------:R-:W-:-:S14]  /*08c0*/  DSETP.NAN.AND P0, PT, R24, R24, PT ;  /* 0x000000181800722a */ /* 0x000fdc0003f08000 */
[----:B------:R-:W-:Y:S05]  /*08d0*/  @P0 BRA `(.L_x_707) ;  /* 0x0000000000300947 */ /* 0x000fea0003800000 */
[----:B------:R-:W-:Y:S01]  /*08e0*/  ISETP.NE.AND P0, PT, R19, R26, PT ;  /* 0x0000001a1300720c */ /* 0x000fe20003f05270 */
[----:B------:R-:W-:Y:S02]  /*08f0*/  IMAD.MOV.U32 R4, RZ, RZ, 0x0 ;  /* 0x00000000ff047424 */ /* 0x000fe400078e00ff */
[----:B------:R-:W-:-:S10]  /*0900*/  IMAD.MOV.U32 R5, RZ, RZ, -0x80000 ;  /* 0xfff80000ff057424 */ /* 0x000fd400078e00ff */
[----:B------:R-:W-:Y:S05]  /*0910*/  @!P0 BRA `(.L_x_705) ;  /* 0x0000000000348947 */ /* 0x000fea0003800000 */
[----:B------:R-:W-:Y:S02]  /*0920*/  ISETP.NE.AND P0, PT, R19, 0x7ff00000, PT ;  /* 0x7ff000001300780c */ /* 0x000fe40003f05270 */
[----:B------:R-:W-:Y:S02]  /*0930*/  LOP3.LUT R5, R15, 0x80000000, R25, 0x48, !PT ;  /* 0x800000000f057812 */ /* 0x000fe400078e4819 */
[----:B------:R-:W-:-:S13]  /*0940*/  ISETP.EQ.OR P0, PT, R26, RZ, !P0 ;  /* 0x000000ff1a00720c */ /* 0x000fda0004702670 */
[----:B------:R-:W-:Y:S01]  /*0950*/  @P0 LOP3.LUT R3, R5, 0x7ff00000, RZ, 0xfc, !PT ;  /* 0x7ff0000005030812 */ /* 0x000fe200078efcff */
[----:B------:R-:W-:Y:S02]  /*0960*/  @!P0 IMAD.MOV.U32 R4, RZ, RZ, RZ ;  /* 0x000000ffff048224 */ /* 0x000fe400078e00ff */
[----:B------:R-:W-:Y:S02]  /*0970*/  @P0 IMAD.MOV.U32 R4, RZ, RZ, RZ ;  /* 0x000000ffff040224 */ /* 0x000fe400078e00ff */
[----:B------:R-:W-:Y:S01]  /*0980*/  @P0 IMAD.MOV.U32 R5, RZ, RZ, R3 ;  /* 0x000000ffff050224 */ /* 0x000fe200078e0003 */
[----:B------:R-:W-:Y:S06]  /*0990*/  BRA `(.L_x_705) ;  /* 0x0000000000147947 */ /* 0x000fec0003800000 */
.L_x_707:
[----:B------:R-:W-:Y:S01]  /*09a0*/  LOP3.LUT R5, R25, 0x80000, RZ, 0xfc, !PT ;  /* 0x0008000019057812 */ /* 0x000fe200078efcff */
[----:B------:R-:W-:Y:S01]  /*09b0*/  IMAD.MOV.U32 R4, RZ, RZ, R24 ;  /* 0x000000ffff047224 */ /* 0x000fe200078e0018 */
[----:B------:R-:W-:Y:S06]  /*09c0*/  BRA `(.L_x_705) ;  /* 0x0000000000087947 */ /* 0x000fec0003800000 */
.L_x_706:
[----:B------:R-:W-:Y:S01]  /*09d0*/  LOP3.LUT R5, R15, 0x80000, RZ, 0xfc, !PT ;  /* 0x000800000f057812 */ /* 0x000fe200078efcff */
[----:B------:R-:W-:-:S07]  /*09e0*/  IMAD.MOV.U32 R4, RZ, RZ, R14 ;  /* 0x000000ffff047224 */ /* 0x000fce00078e000e */
.L_x_705:
[----:B------:R-:W-:Y:S05]  /*09f0*/  BSYNC.RECONVERGENT B1 ;  /* 0x0000000000017941 */ /* 0x000fea0003800200 */
.L_x_703:
[----:B------:R-:W-:Y:S02]  /*0a00*/  IMAD.MOV.U32 R3, RZ, RZ, R4 ;  /* 0x000000ffff037224 */ /* 0x000fe400078e0004 */
[----:B------:R-:W-:Y:S02]  /*0a10*/  IMAD.MOV.U32 R6, RZ, RZ, R5 ;  /* 0x000000ffff067224 */ /* 0x000fe400078e0005 */
[----:B------:R-:W-:Y:S02]  /*0a20*/  IMAD.MOV.U32 R4, RZ, RZ, R0 ;  /* 0x000000ffff047224 */ /* 0x000fe400078e0000 */
[----:B------:R-:W-:-:S04]  /*0a30*/  IMAD.MOV.U32 R5, RZ, RZ, 0x0 ;  /* 0x00000000ff057424 */ /* 0x000fc800078e00ff */
[----:B------:R-:W-:Y:S05]  /*0a40*/  RET.REL.NODEC R4 `(_Z20normalize_row_kernelPdmi) ;  /* 0xfffffff4046c7950 */ /* 0x000fea0003c3ffff */
.L_x_708:
        /* <DEDUP_REMOVED lines=11> */
.L_x_717:


//--------------------- .text._Z24eliminate_forward_kernelPdmi --------------------------
	.section	.text._Z24eliminate_forward_kernelPdmi,"ax",@progbits
	.align	128
        .global         _Z24eliminate_forward_kernelPdmi
        .type           _Z24eliminate_forward_kernelPdmi,@function
        .size           _Z24eliminate_forward_kernelPdmi,(.L_x_729 - _Z24eliminate_forward_kernelPdmi)
        .other          _Z24eliminate_forward_kernelPdmi,@"STO_CUDA_ENTRY STV_DEFAULT"
_Z24eliminate_forward_kernelPdmi:
.text._Z24eliminate_forward_kernelPdmi:
[----:B------:R-:W-:Y:S01]  /*0000*/  LDC R1, c[0x0][0x37c] ;  /* 0x0000df00ff017b82 */ /* 0x000fe20000000800 */
[----:B------:R-:W0:Y:S01]  /*0010*/  S2R R0, SR_CTAID.Y ;  /* 0x0000000000007919 */ /* 0x000e220000002600 */
[----:B------:R-:W1:Y:S01]  /*0020*/  LDCU.64 UR8, c[0x0][0x388] ;  /* 0x00007100ff0877ac */ /* 0x000e620008000a00 */
[----:B------:R-:W0:Y:S01]  /*0030*/  S2R R3, SR_TID.Y ;  /* 0x0000000000037919 */ /* 0x000e220000002200 */
[----:B------:R-:W0:Y:S01]  /*0040*/  LDCU UR4, c[0x0][0x364] ;  /* 0x00006c80ff0477ac */ /* 0x000e220008000800 */
[----:B------:R-:W2:Y:S01]  /*0050*/  LDCU UR13, c[0x0][0x390] ;  /* 0x00007200ff0d77ac */ /* 0x000ea20008000800 */
[----:B-1----:R-:W-:-:S04]  /*0060*/  UIADD3 UR8, UP0, UPT, UR8, 0x1, URZ ;  /* 0x0000000108087890 */ /* 0x002fc8000ff1e0ff */
[----:B------:R-:W-:-:S06]  /*0070*/  UIADD3.X UR9, UPT, UPT, URZ, UR9, URZ, UP0, !UPT ;  /* 0x00000009ff097290 */ /* 0x000fcc00087fe4ff */
[----:B------:R-:W-:Y:S02]  /*0080*/  IMAD.U32 R2, RZ, RZ, UR9 ;  /* 0x00000009ff027e24 */ /* 0x000fe4000f8e00ff */
[----:B0-----:R-:W-:-:S05]  /*0090*/  IMAD R0, R0, UR4, R3 ;  /* 0x0000000400007c24 */ /* 0x001fca000f8e0203 */
[----:B--2---:R-:W-:-:S04]  /*00a0*/  IADD3.X R0, PT, PT, R0, UR13, RZ, PT, !PT ;  /* 0x0000000d00007c10 */ /* 0x004fc8000bffe4ff */
[----:B------:R-:W-:Y:S02]  /*00b0*/  ISETP.LT.U32.AND P0, PT, R0, UR8, PT ;  /* 0x0000000800007c0c */ /* 0x000fe4000bf01070 */
[----:B------:R-:W-:-:S04]  /*00c0*/  SHF.R.S32.HI R17, RZ, 0x1f, R0 ;  /* 0x0000001fff117819 */ /* 0x000fc80000011400 */
[----:B------:R-:W-:-:S13]  /*00d0*/  ISETP.GT.U32.AND.EX P0, PT, R2, R17, PT, P0 ;  /* 0x000000110200720c */ /* 0x000fda0003f04100 */
[----:B------:R-:W-:Y:S05]  /*00e0*/  @!P0 EXIT ;  /* 0x000000000000894d */ /* 0x000fea0003800000 */
[----:B------:R-:W0:Y:S01]  /*00f0*/  S2R R15, SR_TID.X ;  /* 0x00000000000f7919 */ /* 0x000e220000002100 */
[----:B------:R-:W0:Y:S01]  /*0100*/  LDCU UR5, c[0x0][0x360] ;  /* 0x00006c00ff0577ac */ /* 0x000e220008000800 */
[----:B------:R-:W-:Y:S01]  /*0110*/  IMAD.MOV.U32 R19, RZ, RZ, R0 ;  /* 0x000000ffff137224 */ /* 0x000fe200078e0000 */
[----:B------:R-:W0:Y:S01]  /*0120*/  S2R R2, SR_CTAID.X ;  /* 0x0000000000027919 */ /* 0x000e220000002500 */
[----:B------:R-:W1:Y:S01]  /*0130*/  LDCU UR6, c[0x0][0x374] ;  /* 0x00006e80ff0677ac */ /* 0x000e620008000800 */
[----:B------:R-:W2:Y:S01]  /*0140*/  LDCU UR7, c[0x0][0x370] ;  /* 0x00006e00ff0777ac */ /* 0x000ea20008000800 */
[----:B------:R-:W3:Y:S01]  /*0150*/  LDCU.64 UR10, c[0x0][0x358] ;  /* 0x00006b00ff0a77ac */ /* 0x000ee20008000a00 */
[----:B------:R-:W-:Y:S02]  /*0160*/  USHF.R.S32.HI UR12, URZ, 0x1f, UR13 ;  /* 0x0000001fff0c7899 */ /* 0x000fe4000801140d */
[----:B-1----:R-:W-:Y:S01]  /*0170*/  UIMAD UR4, UR4, UR6, URZ ;  /* 0x00000006040472a4 */ /* 0x002fe2000f8e02ff */
[----:B0-----:R-:W-:Y:S01]  /*0180*/  IMAD R15, R2, UR5, R15 ;  /* 0x00000005020f7c24 */ /* 0x001fe2000f8e020f */
[----:B--2---:R-:W-:-:S04]  /*0190*/  UIMAD UR5, UR5, UR7, URZ ;  /* 0x00000007050572a4 */ /* 0x004fc8000f8e02ff */
[----:B------:R-:W-:-:S04]  /*01a0*/  IADD3.X R15, PT, PT, R15, UR13, RZ, PT, !PT ;  /* 0x0000000d0f0f7c10 */ /* 0x000fc8000bffe4ff */
[----:B---3--:R-:W-:-:S07]  /*01b0*/  SHF.R.S32.HI R14, RZ, 0x1f, R15 ;  /* 0x0000001fff0e7819 */ /* 0x008fce000001140f */
.L_x_712:
[----:B------:R-:W0:Y:S01]  /*01c0*/  LDC.64 R2, c[0x0][0x388] ;  /* 0x0000e200ff027b82 */ /* 0x000e220000000a00 */
[----:B------:R-:W-:Y:S01]  /*01d0*/  BSSY.RECONVERGENT B0, `(.L_x_709) ;  /* 0x0000027000007945 */ /* 0x000fe20003800200 */
[----:B0-----:R-:W-:-:S04]  /*01e0*/  ISETP.GE.U32.AND P0, PT, R15, R2, PT ;  /* 0x000000020f00720c */ /* 0x001fc80003f06070 */
[----:B------:R-:W-:-:S13]  /*01f0*/  ISETP.GE.U32.AND.EX P0, PT, R14, R3, PT, P0 ;  /* 0x000000030e00720c */ /* 0x000fda0003f06100 */
[----:B------:R-:W-:Y:S05]  /*0200*/  @P0 BRA `(.L_x_710) ;  /* 0x00000000008c0947 */ /* 0x000fea0003800000 */
[----:B------:R-:W0:Y:S01]  /*0210*/  LDC R4, c[0x0][0x390] ;  /* 0x0000e400ff047b82 */ /* 0x000e220000000800 */
[----:B------:R-:W-:Y:S01]  /*0220*/  IMAD.U32 R5, RZ, RZ, UR12 ;  /* 0x0000000cff057e24 */ /* 0x000fe2000f8e00ff */
[----:B------:R-:W-:Y:S01]  /*0230*/  MOV R16, R15 ;  /* 0x0000000f00107202 */ /* 0x000fe20000000f00 */
[-C--:B------:R-:W-:Y:S02]  /*0240*/  IMAD R8, R17, R2.reuse, RZ ;  /* 0x0000000211087224 */ /* 0x080fe400078e02ff */
[----:B------:R-:W-:Y:S02]  /*0250*/  IMAD.MOV.U32 R22, RZ, RZ, R15 ;  /* 0x000000ffff167224 */ /* 0x000fe400078e000f */
[C---:B------:R-:W-:Y:S01]  /*0260*/  IMAD R9, R19.reuse, R3, R8 ;  /* 0x0000000313097224 */ /* 0x040fe200078e0208 */
[----:B------:R-:W1:Y:S01]  /*0270*/  LDC.64 R6, c[0x0][0x380] ;  /* 0x0000e000ff067b82 */ /* 0x000e620000000a00 */
[----:B------:R-:W-:Y:S02]  /*0280*/  IMAD.MOV.U32 R23, RZ, RZ, R14 ;  /* 0x000000ffff177224 */ /* 0x000fe400078e000e */
[----:B0-----:R-:W-:-:S05]  /*0290*/  IMAD.WIDE.U32 R10, R19, R2, R4 ;  /* 0x00000002130a7225 */ /* 0x001fca00078e0004 */
[----:B------:R-:W-:Y:S02]  /*02a0*/  IADD3 R9, PT, PT, R11, R9, RZ ;  /* 0x000000090b097210 */ /* 0x000fe40007ffe0ff */
[----:B-1----:R-:W-:-:S04]  /*02b0*/  LEA R8, P0, R10, R6, 0x3 ;  /* 0x000000060a087211 */ /* 0x002fc800078018ff */
[----:B------:R-:W-:-:S09]  /*02c0*/  LEA.HI.X R9, R10, R7, R9, 0x3, P0 ;  /* 0x000000070a097211 */ /* 0x000fd200000f1c09 */
.L_x_711:
[----:B------:R-:W-:Y:S02]  /*02d0*/  IMAD R10, R2, UR12, RZ ;  /* 0x0000000c020a7c24 */ /* 0x000fe4000f8e02ff */
[-C--:B------:R-:W-:Y:S02]  /*02e0*/  IMAD R12, R17, R2.reuse, RZ ;  /* 0x00000002110c7224 */ /* 0x080fe400078e02ff */
[----:B------:R-:W-:-:S04]  /*02f0*/  IMAD.WIDE.U32 R20, R4, R2, R22 ;  /* 0x0000000204147225 */ /* 0x000fc800078e0016 */
[----:B------:R-:W-:Y:S01]  /*0300*/  IMAD R11, R4, R3, R10 ;  /* 0x00000003040b7224 */ /* 0x000fe200078e020a */
[----:B------:R-:W-:Y:S01]  /*0310*/  LEA R10, P0, R20, R6, 0x3 ;  /* 0x00000006140a7211 */ /* 0x000fe200078018ff */
[----:B------:R-:W-:-:S04]  /*0320*/  IMAD.WIDE.U32 R22, R19, R2, R22 ;  /* 0x0000000213167225 */ /* 0x000fc800078e0016 */
[----:B------:R-:W-:Y:S01]  /*0330*/  IMAD R13, R19, R3, R12 ;  /* 0x00000003130d7224 */ /* 0x000fe200078e020c */
[----:B------:R-:W-:Y:S01]  /*0340*/  LEA R12, P1, R22, R6, 0x3 ;  /* 0x00000006160c7211 */ /* 0x000fe200078218ff */
[----:B------:R-:W-:Y:S02]  /*0350*/  IMAD.IADD R11, R21, 0x1, R11 ;  /* 0x00000001150b7824 */ /* 0x000fe400078e020b */
[----:B------:R-:W-:-:S03]  /*0360*/  IMAD.IADD R13, R13, 0x1, R23 ;  /* 0x000000010d0d7824 */ /* 0x000fc600078e0217 */
[-C--:B------:R-:W-:Y:S02]  /*0370*/  LEA.HI.X R11, R20, R7.reuse, R11, 0x3, P0 ;  /* 0x00000007140b7211 */ /* 0x080fe400000f1c0b */
[----:B------:R-:W-:Y:S01]  /*0380*/  LEA.HI.X R13, R22, R7, R13, 0x3, P1 ;  /* 0x00000007160d7211 */ /* 0x000fe200008f1c0d */
[----:B------:R-:W2:Y:S04]  /*0390*/  LDG.E.64 R20, desc[UR10][R8.64] ;  /* 0x0000000a08147981 */ /* 0x000ea8000c1e1b00 */
[----:B------:R-:W2:Y:S04]  /*03a0*/  LDG.E.64 R10, desc[UR10][R10.64] ;  /* 0x0000000a0a0a7981 */ /* 0x000ea8000c1e1b00 */
[----:B------:R-:W2:Y:S02]  /*03b0*/  LDG.E.64 R22, desc[UR10][R12.64] ;  /* 0x0000000a0c167981 */ /* 0x000ea4000c1e1b00 */
[----:B--2---:R-:W-:Y:S01]  /*03c0*/  DFMA R20, -R20, R10, R22 ;  /* 0x0000000a1414722b */ /* 0x004fe20000000116 */
[----:B------:R-:W-:-:S04]  /*03d0*/  IADD3 R22, PT, PT, R16, UR5, RZ ;  /* 0x0000000510167c10 */ /* 0x000fc8000fffe0ff */
[----:B------:R-:W-:Y:S02]  /*03e0*/  ISETP.GE.U32.AND P0, PT, R22, R2, PT ;  /* 0x000000021600720c */ /* 0x000fe40003f06070 */
[----:B------:R0:W-:Y:S01]  /*03f0*/  STG.E.64 desc[UR10][R12.64], R20 ;  /* 0x000000140c007986 */ /* 0x0001e2000c101b0a */
[--C-:B------:R-:W-:Y:S01]  /*0400*/  SHF.R.S32.HI R23, RZ, 0x1f, R22.reuse ;  /* 0x0000001fff177819 */ /* 0x100fe20000011416 */
[----:B------:R-:W-:-:S03]  /*0410*/  IMAD.MOV.U32 R16, RZ, RZ, R22 ;  /* 0x000000ffff107224 */ /* 0x000fc600078e0016 */
[----:B------:R-:W-:-:S13]  /*0420*/  ISETP.GE.U32.AND.EX P0, PT, R23, R3, PT, P0 ;  /* 0x000000031700720c */ /* 0x000fda0003f06100 */
[----:B0-----:R-:W-:Y:S05]  /*0430*/  @!P0 BRA `(.L_x_711) ;  /* 0xfffffffc00a48947 */ /* 0x001fea000383ffff */
.L_x_710:
[----:B------:R-:W-:Y:S05]  /*0440*/  BSYNC.RECONVERGENT B0 ;  /* 0x0000000000007941 */ /* 0x000fea0003800200 */
.L_x_709:
[----:B------:R-:W-:Y:S01]  /*0450*/  VIADD R19, R0, UR4 ;  /* 0x0000000400137c36 */ /* 0x000fe20008000000 */
[----:B------:R-:W-:-:S04]  /*0460*/  MOV R0, UR9 ;  /* 0x0000000900007c02 */ /* 0x000fc80008000f00 */
[----:B------:R-:W-:Y:S02]  /*0470*/  ISETP.LT.U32.AND P0, PT, R19, UR8, PT ;  /* 0x0000000813007c0c */ /* 0x000fe4000bf01070 */
[----:B------:R-:W-:-:S04]  /*0480*/  SHF.R.S32.HI R17, RZ, 0x1f, R19 ;  /* 0x0000001fff117819 */ /* 0x000fc80000011413 */
[----:B------:R-:W-:Y:S01]  /*0490*/  ISETP.GT.U32.AND.EX P0, PT, R0, R17, PT, P0 ;  /* 0x000000110000720c */ /* 0x000fe20003f04100 */
[----:B------:R-:W-:-:S12]  /*04a0*/  IMAD.MOV.U32 R0, RZ, RZ, R19 ;  /* 0x000000ffff007224 */ /* 0x000fd800078e0013 */
[----:B------:R-:W-:Y:S05]  /*04b0*/  @P0 BRA `(.L_x_712) ;  /* 0xfffffffc00400947 */ /* 0x000fea000383ffff */
[----:B------:R-:W-:Y:S05]  /*04c0*/  EXIT ;  /* 0x000000000000794d */ /* 0x000fea0003800000 */
.L_x_713:
        /* <DEDUP_REMOVED lines=11> */
.L_x_729:


//--------------------- .text._Z19row_exchange_kernelPdmii --------------------------
	.section	.text._Z19row_exchange_kernelPdmii,"ax",@progbits
	.align	128
        .global         _Z19row_exchange_kernelPdmii
        .type           _Z19row_exchange_kernelPdmii,@function
        .size           _Z19row_exchange_kernelPdmii,(.L_x_730 - _Z19row_exchange_kernelPdmii)
        .other          _Z19row_exchange_kernelPdmii,@"STO_CUDA_ENTRY STV_DEFAULT"
_Z19row_exchange_kernelPdmii:
.text._Z19row_exchange_kernelPdmii:
        /* <DEDUP_REMOVED lines=9> */
[----:B------:R-:W-:Y:S02]  /*0090*/  IMAD.U32 R3, RZ, RZ, UR11 ;  /* 0x0000000bff037e24 */ /* 0x000fe4000f8e00ff */
[----:B--2---:R-:W-:-:S05]  /*00a0*/  VIADD R0, R0, UR12 ;  /* 0x0000000c00007c36 */ /* 0x004fca0008000000 */
[----:B------:R-:W-:Y:S02]  /*00b0*/  ISETP.LT.U32.AND P0, PT, R0, UR10, PT ;  /* 0x0000000a00007c0c */ /* 0x000fe4000bf01070 */
[----:B------:R-:W-:-:S04]  /*00c0*/  SHF.R.S32.HI R2, RZ, 0x1f, R0 ;  /* 0x0000001fff027819 */ /* 0x000fc80000011400 */
[----:B------:R-:W-:-:S13]  /*00d0*/  ISETP.GT.U32.AND.EX P0, PT, R3, R2, PT, P0 ;  /* 0x000000020300720c */ /* 0x000fda0003f04100 */
[----:B------:R-:W-:Y:S05]  /*00e0*/  @!P0 EXIT ;  /* 0x000000000000894d */ /* 0x000fea0003800000 */
[----:B------:R-:W0:Y:S01]  /*00f0*/  LDCU UR13, c[0x0][0x394] ;  /* 0x00007280ff0d77ac */ /* 0x000e220008000800 */
[----:B------:R-:W-:Y:S01]  /*0100*/  BSSY.RECONVERGENT B0, `(.L_x_714) ;  /* 0x0000022000007945 */ /* 0x000fe20003800200 */
[----:B------:R-:W-:Y:S01]  /*0110*/  MOV R10, R2 ;  /* 0x00000002000a7202 */ /* 0x000fe20000000f00 */
[----:B------:R-:W-:Y:S01]  /*0120*/  IMAD.MOV.U32 R11, RZ, RZ, R0 ;  /* 0x000000ffff0b7224 */ /* 0x000fe200078e0000 */
[----:B------:R-:W1:Y:S01]  /*0130*/  LDCU UR5, c[0x0][0x370] ;  /* 0x00006e00ff0577ac */ /* 0x000e620008000800 */
[----:B------:R-:W2:Y:S01]  /*0140*/  LDCU.64 UR6, c[0x0][0x358] ;  /* 0x00006b00ff0677ac */ /* 0x000ea20008000a00 */
[----:B------:R-:W3:Y:S01]  /*0150*/  LDCU.64 UR16, c[0x0][0x380] ;  /* 0x00007000ff1077ac */ /* 0x000ee20008000a00 */
[----:B------:R-:W-:Y:S02]  /*0160*/  USHF.R.S32.HI UR8, URZ, 0x1f, UR12 ;  /* 0x0000001fff087899 */ /* 0x000fe4000801140c */
[----:B0-----:R-:W-:Y:S02]  /*0170*/  USHF.R.S32.HI UR9, URZ, 0x1f, UR13 ;  /* 0x0000001fff097899 */ /* 0x001fe4000801140d */
[----:B-1----:R-:W-:-:S12]  /*0180*/  UIMAD UR4, UR4, UR5, URZ ;  /* 0x00000005040472a4 */ /* 0x002fd8000f8e02ff */
.L_x_715:
[----:B0-----:R-:W-:Y:S01]  /*0190*/  MOV R5, UR8 ;  /* 0x0000000800057c02 */ /* 0x001fe20008000f00 */
[----:B------:R-:W-:Y:S02]  /*01a0*/  IMAD R10, R10, UR14, RZ ;  /* 0x0000000e0a0a7c24 */ /* 0x000fe4000f8e02ff */
[----:B------:R-:W-:Y:S02]  /*01b0*/  IMAD.U32 R4, RZ, RZ, UR12 ;  /* 0x0000000cff047e24 */ /* 0x000fe4000f8e00ff */
[----:B------:R-:W-:Y:S02]  /*01c0*/  IMAD.U32 R8, RZ, RZ, UR13 ;  /* 0x0000000dff087e24 */ /* 0x000fe4000f8e00ff */
[----:B------:R-:W-:Y:S02]  /*01d0*/  IMAD.U32 R9, RZ, RZ, UR9 ;  /* 0x00000009ff097e24 */ /* 0x000fe4000f8e00ff */
[C---:B------:R-:W-:Y:S02]  /*01e0*/  IMAD R7, R11.reuse, UR15, R10 ;  /* 0x0000000f0b077c24 */ /* 0x040fe4000f8e020a */
[----:B------:R-:W-:-:S04]  /*01f0*/  IMAD.WIDE.U32 R4, R11, UR14, R4 ;  /* 0x0000000e0b047c25 */ /* 0x000fc8000f8e0004 */
[----:B------:R-:W-:Y:S01]  /*0200*/  IMAD.WIDE.U32 R8, R11, UR14, R8 ;  /* 0x0000000e0b087c25 */ /* 0x000fe2000f8e0008 */
[----:B------:R-:W-:Y:S02]  /*0210*/  IADD3 R3, PT, PT, R5, R7, RZ ;  /* 0x0000000705037210 */ /* 0x000fe40007ffe0ff */
[----:B---3--:R-:W-:Y:S01]  /*0220*/  LEA R2, P0, R4, UR16, 0x3 ;  /* 0x0000001004027c11 */ /* 0x008fe2000f8018ff */
[----:B------:R-:W-:Y:S01]  /*0230*/  IMAD.IADD R5, R7, 0x1, R9 ;  /* 0x0000000107057824 */ /* 0x000fe200078e0209 */
[----:B------:R-:W-:Y:S02]  /*0240*/  LEA R6, P1, R8, UR16, 0x3 ;  /* 0x0000001008067c11 */ /* 0x000fe4000f8218ff */
[----:B------:R-:W-:Y:S02]  /*0250*/  LEA.HI.X R3, R4, UR17, R3, 0x3, P0 ;  /* 0x0000001104037c11 */ /* 0x000fe400080f1c03 */
[----:B------:R-:W-:-:S03]  /*0260*/  LEA.HI.X R7, R8, UR17, R5, 0x3, P1 ;  /* 0x0000001108077c11 */ /* 0x000fc600088f1c05 */
[----:B--2---:R-:W2:Y:S04]  /*0270*/  LDG.E.64 R4, desc[UR6][R2.64] ;  /* 0x0000000602047981 */ /* 0x004ea8000c1e1b00 */
[----:B------:R-:W3:Y:S01]  /*0280*/  LDG.E.64 R8, desc[UR6][R6.64] ;  /* 0x0000000606087981 */ /* 0x000ee2000c1e1b00 */
[----:B------:R-:W-:Y:S01]  /*0290*/  IADD3 R11, PT, PT, R0, UR4, RZ ;  /* 0x00000004000b7c10 */ /* 0x000fe2000fffe0ff */
[----:B------:R-:W-:-:S03]  /*02a0*/  IMAD.U32 R13, RZ, RZ, UR11 ;  /* 0x0000000bff0d7e24 */ /* 0x000fc6000f8e00ff */
[----:B------:R-:W-:Y:S02]  /*02b0*/  ISETP.LT.U32.AND P0, PT, R11, UR10, PT ;  /* 0x0000000a0b007c0c */ /* 0x000fe4000bf01070 */
[----:B------:R-:W-:-:S04]  /*02c0*/  SHF.R.S32.HI R10, RZ, 0x1f, R11 ;  /* 0x0000001fff0a7819 */ /* 0x000fc8000001140b */
[----:B------:R-:W-:Y:S02]  /*02d0*/  ISETP.GT.U32.AND.EX P0, PT, R13, R10, PT, P0 ;  /* 0x0000000a0d00720c */ /* 0x000fe40003f04100 */
[----:B------:R-:W-:Y:S01]  /*02e0*/  MOV R0, R11 ;  /* 0x0000000b00007202 */ /* 0x000fe20000000f00 */
[----:B---3--:R0:W-:Y:S04]  /*02f0*/  STG.E.64 desc[UR6][R2.64], R8 ;  /* 0x0000000802007986 */ /* 0x0081e8000c101b06 */
[----:B--2---:R0:W-:Y:S06]  /*0300*/  STG.E.64 desc[UR6][R6.64], R4 ;  /* 0x0000000406007986 */ /* 0x0041ec000c101b06 */
[----:B------:R-:W-:Y:S05]  /*0310*/  @P0 BRA `(.L_x_715) ;  /* 0xfffffffc009c0947 */ /* 0x000fea000383ffff */
[----:B------:R-:W-:Y:S05]  /*0320*/  BSYNC.RECONVERGENT B0 ;  /* 0x0000000000007941 */ /* 0x000fea0003800200 */
.L_x_714:
[----:B------:R-:W-:Y:S05]  /*0330*/  EXIT ;  /* 0x000000000000794d */ /* 0x000fea0003800000 */
.L_x_716:
        /* <DEDUP_REMOVED lines=12> */
.L_x_730:


//--------------------- .nv.shared._ZN3cub18CUB_300001_SM_10006detail11EmptyKernelIvEEvv --------------------------
	.section	.nv.shared._ZN3cub18CUB_300001_SM_10006detail11EmptyKernelIvEEvv,"aw",@nobits
	.sectionflags	@""
	.align	16
	.zero		1024


//--------------------- .nv.shared.reserved.0     --------------------------
	.section	.nv.shared.reserved.0,"aw",@nobits
	.weak		__nv_reservedSMEM_offset_0_alias
	.size		__nv_reservedSMEM_offset_0_alias, 0, 64
	.other		__nv_reservedSMEM_offset_0_alias,@"STO_CUDA_RESERVED_SHARED STV_DEFAULT"
__nv_reservedSMEM_offset_0_alias:
	.zero		0
	.zero		64


//--------------------- .nv.global                --------------------------
	.section	.nv.global,"aw",@nobits
.nv.global:
	.type		_ZN34_INTERNAL_fe4f4630_4_k_cu_19a2dd716thrust24THRUST_300001_SM_1000_NS12placeholders2_8E,@object
	.size		_ZN34_INTERNAL_fe4f4630_4_k_cu_19a2dd716thrust24THRUST_300001_SM_1000_NS12placeholders2_8E,(_ZN34_INTERNAL_fe4f4630_4_k_cu_19a2dd714cuda3std3__436_GLOBAL__N__fe4f4630_4_k_cu_19a2dd716ignoreE - _ZN34_INTERNAL_fe4f4630_4_k_cu_19a2dd716thrust24THRUST_300001_SM_1000_NS12placeholders2_8E)
_ZN34_INTERNAL_fe4f4630_4_k_cu_19a2dd716thrust24THRUST_300001_SM_1000_NS12placeholders2_8E:
	.zero		1
	.type		_ZN34_INTERNAL_fe4f4630_4_k_cu_19a2dd714cuda3std3__436_GLOBAL__N__fe4f4630_4_k_cu_19a2dd716ignoreE,@object
	.size		_ZN34_INTERNAL_fe4f4630_4_k_cu_19a2dd714cuda3std3__436_GLOBAL__N__fe4f4630_4_k_cu_19a2dd716ignoreE,(_ZN34_INTERNAL_fe4f4630_4_k_cu_19a2dd714cuda3std6ranges3__45__cpo4dataE - _ZN34_INTERNAL_fe4f4630_4_k_cu_19a2dd714cuda3std3__436_GLOBAL__N__fe4f4630_4_k_cu_19a2dd716ignoreE)
_ZN34_INTERNAL_fe4f4630_4_k_cu_19a2dd714cuda3std3__436_GLOBAL__N__fe4f4630_4_k_cu_19a2dd716ignoreE:
	.zero		1
	.type		_ZN34_INTERNAL_fe4f4630_4_k_cu_19a2dd714cuda3std6ranges3__45__cpo4dataE,@object
	.size		_ZN34_INTERNAL_fe4f4630_4_k_cu_19a2dd714cuda3std6ranges3__45__cpo4dataE,(_ZN34_INTERNAL_fe4f4630_4_k_cu_19a2dd716thrust24THRUST_300001_SM_1000_NS6system3cpp3parE - _ZN34_INTERNAL_fe4f4630_4_k_cu_19a2dd714cuda3std6ranges3__45__cpo4dataE)
_ZN34_INTERNAL_fe4f4630_4_k_cu_19a2dd714cuda3std6ranges3__45__cpo4dataE:
	.zero		1
	.type		_ZN34_INTERNAL_fe4f4630_4_k_cu_19a2dd716thrust24THRUST_300001_SM_1000_NS6system3cpp3parE,@object
	.size		_ZN34_INTERNAL_fe4f4630_4_k_cu_19a2dd716thrust24THRUST_300001_SM_1000_NS6system3cpp3parE,(_ZN34_INTERNAL_fe4f4630_4_k_cu_19a2dd714cuda3std3__45__cpo5beginE - _ZN34_INTERNAL_fe4f4630_4_k_cu_19a2dd716thrust24THRUST_300001_SM_1000_NS6system3cpp3parE)
_ZN34_INTERNAL_fe4f4630_4_k_cu_19a2dd716thrust24THRUST_300001_SM_1000_NS6system3cpp3parE:
	.zero		1
	.type		_ZN34_INTERNAL_fe4f4630_4_k_cu_19a2dd714cuda3std3__45__cpo5beginE,@object
	.size		_ZN34_INTERNAL_fe4f4630_4_k_cu_19a2dd714cuda3std3__45__cpo5beginE,(_ZN34_INTERNAL_fe4f4630_4_k_cu_19a2dd714cuda3std6ranges3__45__cpo5beginE - _ZN34_INTERNAL_fe4f4630_4_k_cu_19a2dd714cuda3std3__45__cpo5beginE)
_ZN34_INTERNAL_fe4f4630_4_k_cu_19a2dd714cuda3std3__45__cpo5beginE:
	.zero		1
	.type		_ZN34_INTERNAL_fe4f4630_4_k_cu_19a2dd714cuda3std6ranges3__45__cpo5beginE,@object
	.size		_ZN34_INTERNAL_fe4f4630_4_k_cu_19a2dd714cuda3std6ranges3__45__cpo5beginE,(_ZN34_INTERNAL_fe4f4630_4_k_cu_19a2dd716thrust24THRUST_300001_SM_1000_NS6deviceE - _ZN34_INTERNAL_fe4f4630_4_k_cu_19a2dd714cuda3std6ranges3__45__cpo5beginE)
_ZN34_INTERNAL_fe4f4630_4_k_cu_19a2dd714cuda3std6ranges3__45__cpo5beginE:
	.zero		1
	.type		_ZN34_INTERNAL_fe4f4630_4_k_cu_19a2dd716thrust24THRUST_300001_SM_1000_NS6deviceE,@object
	.size		_ZN34_INTERNAL_fe4f4630_4_k_cu_19a2dd716thrust24THRUST_300001_SM_1000_NS6deviceE,(_ZN34_INTERNAL_fe4f4630_4_k_cu_19a2dd714cuda3std3__47nulloptE - _ZN34_INTERNAL_fe4f4630_4_k_cu_19a2dd716thrust24THRUST_300001_SM_1000_NS6deviceE)
_ZN34_INTERNAL_fe4f4630_4_k_cu_19a2dd716thrust24THRUST_300001_SM_1000_NS6deviceE:
	.zero		1
	.type		_ZN34_INTERNAL_fe4f4630_4_k_cu_19a2dd714cuda3std3__47nulloptE,@object
	.size		_ZN34_INTERNAL_fe4f4630_4_k_cu_19a2dd714cuda3std3__47nulloptE,(_ZN34_INTERNAL_fe4f4630_4_k_cu_19a2dd714cuda3std6ranges3__45__cpo8distanceE - _ZN34_INTERNAL_fe4f4630_4_k_cu_19a2dd714cuda3std3__47nulloptE)
_ZN34_INTERNAL_fe4f4630_4_k_cu_19a2dd714cuda3std3__47nulloptE:
	.zero		1
	.type		_ZN34_INTERNAL_fe4f4630_4_k_cu_19a2dd714cuda3std6ranges3__45__cpo8distanceE,@object
	.size		_ZN34_INTERNAL_fe4f4630_4_k_cu_19a2dd714cuda3std6ranges3__45__cpo8distanceE,(_ZN34_INTERNAL_fe4f4630_4_k_cu_19a2dd716thrust24THRUST_300001_SM_1000_NS12placeholders2_4E - _ZN34_INTERNAL_fe4f4630_4_k_cu_19a2dd714cuda3std6ranges3__45__cpo8distanceE)
_ZN34_INTERNAL_fe4f4630_4_k_cu_19a2dd714cuda3std6ranges3__45__cpo8distanceE:
	.zero		1
	.type		_ZN34_INTERNAL_fe4f4630_4_k_cu_19a2dd716thrust24THRUST_300001_SM_1000_NS12placeholders2_4E,@object
	.size		_ZN34_INTERNAL_fe4f4630_4_k_cu_19a2dd716thrust24THRUST_300001_SM_1000_NS12placeholders2_4E,(_ZN34_INTERNAL_fe4f4630_4_k_cu_19a2dd714cuda3std3__45__cpo6rbeginE - _ZN34_INTERNAL_fe4f4630_4_k_cu_19a2dd716thrust24THRUST_300001_SM_1000_NS12placeholders2_4E)
_ZN34_INTERNAL_fe4f4630_4_k_cu_19a2dd716thrust24THRUST_300001_SM_1000_NS12placeholders2_4E:
	.zero		1
	.type		_ZN34_INTERNAL_fe4f4630_4_k_cu_19a2dd714cuda3std3__45__cpo6rbeginE,@object
	.size		_ZN34_INTERNAL_fe4f4630_4_k_cu_19a2dd714cuda3std3__45__cpo6rbeginE,(_ZN34_INTERNAL_fe4f4630_4_k_cu_19a2dd714cuda3std6ranges3__45__cpo7advanceE - _ZN34_INTERNAL_fe4f4630_4_k_cu_19a2dd714cuda3std3__45__cpo6rbeginE)
_ZN34_INTERNAL_fe4f4630_4_k_cu_19a2dd714cuda3std3__45__cpo6rbeginE:
	.zero		1
	.type		_ZN34_INTERNAL_fe4f4630_4_k_cu_19a2dd714cuda3std6ranges3__45__cpo7advanceE,@object
	.size		_ZN34_INTERNAL_fe4f4630_4_k_cu_19a2dd714cuda3std6ranges3__45__cpo7advanceE,(_ZN34_INTERNAL_fe4f4630_4_k_cu_19a2dd716thrust24THRUST_300001_SM_1000_NS12placeholders3_10E - _ZN34_INTERNAL_fe4f4630_4_k_cu_19a2dd714cuda3std6ranges3__45__cpo7advanceE)
_ZN34_INTERNAL_fe4f4630_4_k_cu_19a2dd714cuda3std6ranges3__45__cpo7advanceE:
	.zero		1
	.type		_ZN34_INTERNAL_fe4f4630_4_k_cu_19a2dd716thrust24THRUST_300001_SM_1000_NS12placeholders3_10E,@object
	.size		_ZN34_INTERNAL_fe4f4630_4_k_cu_19a2dd716thrust24THRUST_300001_SM_1000_NS12placeholders3_10E,(_ZN34_INTERNAL_fe4f4630_4_k_cu_19a2dd714cuda3std3__48in_placeE - _ZN34_INTERNAL_fe4f4630_4_k_cu_19a2dd716thrust24THRUST_300001_SM_1000_NS12placeholders3_10E)
_ZN34_INTERNAL_fe4f4630_4_k_cu_19a2dd716thrust24THRUST_300001_SM_1000_NS12placeholders3_10E:
	.zero		1
	.type		_ZN34_INTERNAL_fe4f4630_4_k_cu_19a2dd714cuda3std3__48in_placeE,@object
	.size		_ZN34_INTERNAL_fe4f4630_4_k_cu_19a2dd714cuda3std3__48in_placeE,(_ZN34_INTERNAL_fe4f4630_4_k_cu_19a2dd714cuda3std6ranges3__45__cpo4sizeE - _ZN34_INTERNAL_fe4f4630_4_k_cu_19a2dd714cuda3std3__48in_placeE)
_ZN34_INTERNAL_fe4f4630_4_k_cu_19a2dd714cuda3std3__48in_placeE:
	.zero		1
	.type		_ZN34_INTERNAL_fe4f4630_4_k_cu_19a2dd714cuda3std6ranges3__45__cpo4sizeE,@object
	.size		_ZN34_INTERNAL_fe4f4630_4_k_cu_19a2dd714cuda3std6ranges3__45__cpo4sizeE,(_ZN34_INTERNAL_fe4f4630_4_k_cu_19a2dd716thrust24THRUST_300001_SM_1000_NS12placeholders2_2E - _ZN34_INTERNAL_fe4f4630_4_k_cu_19a2dd714cuda3std6ranges3__45__cpo4sizeE)
_ZN34_INTERNAL_fe4f4630_4_k_cu_19a2dd714cuda3std6ranges3__45__cpo4sizeE:
	.zero		1
	.type		_ZN34_INTERNAL_fe4f4630_4_k_cu_19a2dd716thrust24THRUST_300001_SM_1000_NS12placeholders2_2E,@object
	.size		_ZN34_INTERNAL_fe4f4630_4_k_cu_19a2dd716thrust24THRUST_300001_SM_1000_NS12placeholders2_2E,(_ZN34_INTERNAL_fe4f4630_4_k_cu_19a2dd714cuda3std3__45__cpo6cbeginE - _ZN34_INTERNAL_fe4f4630_4_k_cu_19a2dd716thrust24THRUST_300001_SM_1000_NS12placeholders2_2E)
_ZN34_INTERNAL_fe4f4630_4_k_cu_19a2dd716thrust24THRUST_300001_SM_1000_NS12placeholders2_2E:
	.zero		1
	.type		_ZN34_INTERNAL_fe4f4630_4_k_cu_19a2dd714cuda3std3__45__cpo6cbeginE,@object
	.size		_ZN34_INTERNAL_fe4f4630_4_k_cu_19a2dd714cuda3std3__45__cpo6cbeginE,(_ZN34_INTERNAL_fe4f4630_4_k_cu_19a2dd714cuda3std6ranges3__45__cpo6cbeginE - _ZN34_INTERNAL_fe4f4630_4_k_cu_19a2dd714cuda3std3__45__cpo6cbeginE)
_ZN34_INTERNAL_fe4f4630_4_k_cu_19a2dd714cuda3std3__45__cpo6cbeginE:
	.zero		1
	.type		_ZN34_INTERNAL_fe4f4630_4_k_cu_19a2dd714cuda3std6ranges3__45__cpo6cbeginE,@object
	.size		_ZN34_INTERNAL_fe4f4630_4_k_cu_19a2dd714cuda3std6ranges3__45__cpo6cbeginE,(_ZN34_INTERNAL_fe4f4630_4_k_cu_19a2dd716thrust24THRUST_300001_SM_1000_NS12placeholders2_6E - _ZN34_INTERNAL_fe4f4630_4_k_cu_19a2dd714cuda3std6ranges3__45__cpo6cbeginE)
_ZN34_INTERNAL_fe4f4630_4_k_cu_19a2dd714cuda3std6ranges3__45__cpo6cbeginE:
	.zero		1
	.type		_ZN34_INTERNAL_fe4f4630_4_k_cu_19a2dd716thrust24THRUST_300001_SM_1000_NS12placeholders2_6E,@object
	.size		_ZN34_INTERNAL_fe4f4630_4_k_cu_19a2dd716thrust24THRUST_300001_SM_1000_NS12placeholders2_6E,(_ZN34_INTERNAL_fe4f4630_4_k_cu_19a2dd714cuda3std3__45__cpo7crbeginE - _ZN34_INTERNAL_fe4f4630_4_k_cu_19a2dd716thrust24THRUST_300001_SM_1000_NS12placeholders2_6E)
_ZN34_INTERNAL_fe4f4630_4_k_cu_19a2dd716thrust24THRUST_300001_SM_1000_NS12placeholders2_6E:
	.zero		1
	.type		_ZN34_INTERNAL_fe4f4630_4_k_cu_19a2dd714cuda3std3__45__cpo7crbeginE,@object
	.size		_ZN34_INTERNAL_fe4f4630_4_k_cu_19a2dd714cuda3std3__45__cpo7crbeginE,(_ZN34_INTERNAL_fe4f4630_4_k_cu_19a2dd714cuda3std6ranges3__45__cpo4nextE - _ZN34_INTERNAL_fe4f4630_4_k_cu_19a2dd714cuda3std3__45__cpo7crbeginE)
_ZN34_INTERNAL_fe4f4630_4_k_cu_19a2dd714cuda3std3__45__cpo7crbeginE:
	.zero		1
	.type		_ZN34_INTERNAL_fe4f4630_4_k_cu_19a2dd714cuda3std6ranges3__45__cpo4nextE,@object
	.size		_ZN34_INTERNAL_fe4f4630_4_k_cu_19a2dd714cuda3std6ranges3__45__cpo4nextE,(_ZN34_INTERNAL_fe4f4630_4_k_cu_19a2dd714cuda3std6ranges3__45__cpo4swapE - _ZN34_INTERNAL_fe4f4630_4_k_cu_19a2dd714cuda3std6ranges3__45__cpo4nextE)
_ZN34_INTERNAL_fe4f4630_4_k_cu_19a2dd714cuda3std6ranges3__45__cpo4nextE:
	.zero		1
	.type		_ZN34_INTERNAL_fe4f4630_4_k_cu_19a2dd714cuda3std6ranges3__45__cpo4swapE,@object
	.size		_ZN34_INTERNAL_fe4f4630_4_k_cu_19a2dd714cuda3std6ranges3__45__cpo4swapE,(_ZN34_INTERNAL_fe4f4630_4_k_cu_19a2dd716thrust24THRUST_300001_SM_1000_NS8cuda_cub10par_nosyncE - _ZN34_INTERNAL_fe4f4630_4_k_cu_19a2dd714cuda3std6ranges3__45__cpo4swapE)
_ZN34_INTERNAL_fe4f4630_4_k_cu_19a2dd714cuda3std6ranges3__45__cpo4swapE:
	.zero		1
	.type		_ZN34_INTERNAL_fe4f4630_4_k_cu_19a2dd716thrust24THRUST_300001_SM_1000_NS8cuda_cub10par_nosyncE,@object
	.size		_ZN34_INTERNAL_fe4f4630_4_k_cu_19a2dd716thrust24THRUST_300001_SM_1000_NS8cuda_cub10par_nosyncE,(_ZN34_INTERNAL_fe4f4630_4_k_cu_19a2dd716thrust24THRUST_300001_SM_1000_NS3seqE - _ZN34_INTERNAL_fe4f4630_4_k_cu_19a2dd716thrust24THRUST_300001_SM_1000_NS8cuda_cub10par_nosyncE)
_ZN34_INTERNAL_fe4f4630_4_k_cu_19a2dd716thrust24THRUST_300001_SM_1000_NS8cuda_cub10par_nosyncE:
	.zero		1
	.type		_ZN34_INTERNAL_fe4f4630_4_k_cu_19a2dd716thrust24THRUST_300001_SM_1000_NS3seqE,@object
	.size		_ZN34_INTERNAL_fe4f4630_4_k_cu_19a2dd716thrust24THRUST_300001_SM_1000_NS3seqE,(_ZN34_INTERNAL_fe4f4630_4_k_cu_19a2dd714cuda3std3__420unreachable_sentinelE - _ZN34_INTERNAL_fe4f4630_4_k_cu_19a2dd716thrust24THRUST_300001_SM_1000_NS3seqE)
_ZN34_INTERNAL_fe4f4630_4_k_cu_19a2dd716thrust24THRUST_300001_SM_1000_NS3seqE:
	.zero		1
	.type		_ZN34_INTERNAL_fe4f4630_4_k_cu_19a2dd714cuda3std3__420unreachable_sentinelE,@object
	.size		_ZN34_INTERNAL_fe4f4630_4_k_cu_19a2dd714cuda3std3__420unreachable_sentinelE,(_ZN34_INTERNAL_fe4f4630_4_k_cu_19a2dd714cuda3std6ranges3__45__cpo5ssizeE - _ZN34_INTERNAL_fe4f4630_4_k_cu_19a2dd714cuda3std3__420unreachable_sentinelE)
_ZN34_INTERNAL_fe4f4630_4_k_cu_19a2dd714cuda3std3__420unreachable_sentinelE:
	.zero		1
	.type		_ZN34_INTERNAL_fe4f4630_4_k_cu_19a2dd714cuda3std6ranges3__45__cpo5ssizeE,@object
	.size		_ZN34_INTERNAL_fe4f4630_4_k_cu_19a2dd714cuda3std6ranges3__45__cpo5ssizeE,(_ZN34_INTERNAL_fe4f4630_4_k_cu_19a2dd716thrust24THRUST_300001_SM_1000_NS12placeholders2_3E - _ZN34_INTERNAL_fe4f4630_4_k_cu_19a2dd714cuda3std6ranges3__45__cpo5ssizeE)
_ZN34_INTERNAL_fe4f4630_4_k_cu_19a2dd714cuda3std6ranges3__45__cpo5ssizeE:
	.zero		1
	.type		_ZN34_INTERNAL_fe4f4630_4_k_cu_19a2dd716thrust24THRUST_300001_SM_1000_NS12placeholders2_3E,@object
	.size		_ZN34_INTERNAL_fe4f4630_4_k_cu_19a2dd716thrust24THRUST_300001_SM_1000_NS12placeholders2_3E,(_ZN34_INTERNAL_fe4f4630_4_k_cu_19a2dd714cuda3std3__45__cpo4cendE - _ZN34_INTERNAL_fe4f4630_4_k_cu_19a2dd716thrust24THRUST_300001_SM_1000_NS12placeholders2_3E)
_ZN34_INTERNAL_fe4f4630_4_k_cu_19a2dd716thrust24THRUST_300001_SM_1000_NS12placeholders2_3E:
	.zero		1
	.type		_ZN34_INTERNAL_fe4f4630_4_k_cu_19a2dd714cuda3std3__45__cpo4cendE,@object
	.size		_ZN34_INTERNAL_fe4f4630_4_k_cu_19a2dd714cuda3std3__45__cpo4cendE,(_ZN34_INTERNAL_fe4f4630_4_k_cu_19a2dd714cuda3std6ranges3__45__cpo4cendE - _ZN34_INTERNAL_fe4f4630_4_k_cu_19a2dd714cuda3std3__45__cpo4cendE)
_ZN34_INTERNAL_fe4f4630_4_k_cu_19a2dd714cuda3std3__45__cpo4cendE:
	.zero		1
	.type		_ZN34_INTERNAL_fe4f4630_4_k_cu_19a2dd714cuda3std6ranges3__45__cpo4cendE,@object
	.size		_ZN34_INTERNAL_fe4f4630_4_k_cu_19a2dd714cuda3std6ranges3__45__cpo4cendE,(_ZN34_INTERNAL_fe4f4630_4_k_cu_19a2dd716thrust24THRUST_300001_SM_1000_NS12placeholders2_7E - _ZN34_INTERNAL_fe4f4630_4_k_cu_19a2dd714cuda3std6ranges3__45__cpo4cendE)
_ZN34_INTERNAL_fe4f4630_4_k_cu_19a2dd714cuda3std6ranges3__45__cpo4cendE:
	.zero		1
	.type		_ZN34_INTERNAL_fe4f4630_4_k_cu_19a2dd716thrust24THRUST_300001_SM_1000_NS12placeholders2_7E,@object
	.size		_ZN34_INTERNAL_fe4f4630_4_k_cu_19a2dd716thrust24THRUST_300001_SM_1000_NS12placeholders2_7E,(_ZN34_INTERNAL_fe4f4630_4_k_cu_19a2dd714cuda3std3__45__cpo5crendE - _ZN34_INTERNAL_fe4f4630_4_k_cu_19a2dd716thrust24THRUST_300001_SM_1000_NS12placeholders2_7E)
_ZN34_INTERNAL_fe4f4630_4_k_cu_19a2dd716thrust24THRUST_300001_SM_1000_NS12placeholders2_7E:
	.zero		1
	.type		_ZN34_INTERNAL_fe4f4630_4_k_cu_19a2dd714cuda3std3__45__cpo5crendE,@object
	.size		_ZN34_INTERNAL_fe4f4630_4_k_cu_19a2dd714cuda3std3__45__cpo5crendE,(_ZN34_INTERNAL_fe4f4630_4_k_cu_19a2dd714cuda3std6ranges3__45__cpo4prevE - _ZN34_INTERNAL_fe4f4630_4_k_cu_19a2dd714cuda3std3__45__cpo5crendE)
_ZN34_INTERNAL_fe4f4630_4_k_cu_19a2dd714cuda3std3__45__cpo5crendE:
	.zero		1
	.type		_ZN34_INTERNAL_fe4f4630_4_k_cu_19a2dd714cuda3std6ranges3__45__cpo4prevE,@object
	.size		_ZN34_INTERNAL_fe4f4630_4_k_cu_19a2dd714cuda3std6ranges3__45__cpo4prevE,(_ZN34_INTERNAL_fe4f4630_4_k_cu_19a2dd714cuda3std6ranges3__45__cpo9iter_moveE - _ZN34_INTERNAL_fe4f4630_4_k_cu_19a2dd714cuda3std6ranges3__45__cpo4prevE)
_ZN34_INTERNAL_fe4f4630_4_k_cu_19a2dd714cuda3std6ranges3__45__cpo4prevE:
	.zero		1
	.type		_ZN34_INTERNAL_fe4f4630_4_k_cu_19a2dd714cuda3std6ranges3__45__cpo9iter_moveE,@object
	.size		_ZN34_INTERNAL_fe4f4630_4_k_cu_19a2dd714cuda3std6ranges3__45__cpo9iter_moveE,(_ZN34_INTERNAL_fe4f4630_4_k_cu_19a2dd716thrust24THRUST_300001_SM_1000_NS6system6detail10sequential3seqE - _ZN34_INTERNAL_fe4f4630_4_k_cu_19a2dd714cuda3std6ranges3__45__cpo9iter_moveE)
_ZN34_INTERNAL_fe4f4630_4_k_cu_19a2dd714cuda3std6ranges3__45__cpo9iter_moveE:
	.zero		1
	.type		_ZN34_INTERNAL_fe4f4630_4_k_cu_19a2dd716thrust24THRUST_300001_SM_1000_NS6system6detail10sequential3seqE,@object
	.size		_ZN34_INTERNAL_fe4f4630_4_k_cu_19a2dd716thrust24THRUST_300001_SM_1000_NS6system6detail10sequential3seqE,(_ZN34_INTERNAL_fe4f4630_4_k_cu_19a2dd716thrust24THRUST_300001_SM_1000_NS12placeholders2_9E - _ZN34_INTERNAL_fe4f4630_4_k_cu_19a2dd716thrust24THRUST_300001_SM_1000_NS6system6detail10sequential3seqE)
_ZN34_INTERNAL_fe4f4630_4_k_cu_19a2dd716thrust24THRUST_300001_SM_1000_NS6system6detail10sequential3seqE:
	.zero		1
	.type		_ZN34_INTERNAL_fe4f4630_4_k_cu_19a2dd716thrust24THRUST_300001_SM_1000_NS12placeholders2_9E,@object
	.size		_ZN34_INTERNAL_fe4f4630_4_k_cu_19a2dd716thrust24THRUST_300001_SM_1000_NS12placeholders2_9E,(_ZN34_INTERNAL_fe4f4630_4_k_cu_19a2dd714cuda3std3__419piecewise_constructE - _ZN34_INTERNAL_fe4f4630_4_k_cu_19a2dd716thrust24THRUST_300001_SM_1000_NS12placeholders2_9E)
_ZN34_INTERNAL_fe4f4630_4_k_cu_19a2dd716thrust24THRUST_300001_SM_1000_NS12placeholders2_9E:
	.zero		1
	.type		_ZN34_INTERNAL_fe4f4630_4_k_cu_19a2dd714cuda3std3__419piecewise_constructE,@object
	.size		_ZN34_INTERNAL_fe4f4630_4_k_cu_19a2dd714cuda3std3__419piecewise_constructE,(_ZN34_INTERNAL_fe4f4630_4_k_cu_19a2dd714cuda3std6ranges3__45__cpo5cdataE - _ZN34_INTERNAL_fe4f4630_4_k_cu_19a2dd714cuda3std3__419piecewise_constructE)
_ZN34_INTERNAL_fe4f4630_4_k_cu_19a2dd714cuda3std3__419piecewise_constructE:
	.zero		1
	.type		_ZN34_INTERNAL_fe4f4630_4_k_cu_19a2dd714cuda3std6ranges3__45__cpo5cdataE,@object
	.size		_ZN34_INTERNAL_fe4f4630_4_k_cu_19a2dd714cuda3std6ranges3__45__cpo5cdataE,(_ZN34_INTERNAL_fe4f4630_4_k_cu_19a2dd716thrust24THRUST_300001_SM_1000_NS12placeholders2_1E - _ZN34_INTERNAL_fe4f4630_4_k_cu_19a2dd714cuda3std6ranges3__45__cpo5cdataE)
_ZN34_INTERNAL_fe4f4630_4_k_cu_19a2dd714cuda3std6ranges3__45__cpo5cdataE:
	.zero		1
	.type		_ZN34_INTERNAL_fe4f4630_4_k_cu_19a2dd716thrust24THRUST_300001_SM_1000_NS12placeholders2_1E,@object
	.size		_ZN34_INTERNAL_fe4f4630_4_k_cu_19a2dd716thrust24THRUST_300001_SM_1000_NS12placeholders2_1E,(_ZN34_INTERNAL_fe4f4630_4_k_cu_19a2dd714cuda3std3__45__cpo3endE - _ZN34_INTERNAL_fe4f4630_4_k_cu_19a2dd716thrust24THRUST_300001_SM_1000_NS12placeholders2_1E)
_ZN34_INTERNAL_fe4f4630_4_k_cu_19a2dd716thrust24THRUST_300001_SM_1000_NS12placeholders2_1E:
	.zero		1
	.type		_ZN34_INTERNAL_fe4f4630_4_k_cu_19a2dd714cuda3std3__45__cpo3endE,@object
	.size		_ZN34_INTERNAL_fe4f4630_4_k_cu_19a2dd714cuda3std3__45__cpo3endE,(_ZN34_INTERNAL_fe4f4630_4_k_cu_19a2dd714cuda3std6ranges3__45__cpo3endE - _ZN34_INTERNAL_fe4f4630_4_k_cu_19a2dd714cuda3std3__45__cpo3endE)
_ZN34_INTERNAL_fe4f4630_4_k_cu_19a2dd714cuda3std3__45__cpo3endE:
	.zero		1
	.type		_ZN34_INTERNAL_fe4f4630_4_k_cu_19a2dd714cuda3std6ranges3__45__cpo3endE,@object
	.size		_ZN34_INTERNAL_fe4f4630_4_k_cu_19a2dd714cuda3std6ranges3__45__cpo3endE,(_ZN34_INTERNAL_fe4f4630_4_k_cu_19a2dd716thrust24THRUST_300001_SM_1000_NS12placeholders2_5E - _ZN34_INTERNAL_fe4f4630_4_k_cu_19a2dd714cuda3std6ranges3__45__cpo3endE)
_ZN34_INTERNAL_fe4f4630_4_k_cu_19a2dd714cuda3std6ranges3__45__cpo3endE:
	.zero		1
	.type		_ZN34_INTERNAL_fe4f4630_4_k_cu_19a2dd716thrust24THRUST_300001_SM_1000_NS12placeholders2_5E,@object
	.size		_ZN34_INTERNAL_fe4f4630_4_k_cu_19a2dd716thrust24THRUST_300001_SM_1000_NS12placeholders2_5E,(_ZN34_INTERNAL_fe4f4630_4_k_cu_19a2dd714cuda3std3__45__cpo4rendE - _ZN34_INTERNAL_fe4f4630_4_k_cu_19a2dd716thrust24THRUST_300001_SM_1000_NS12placeholders2_5E)
_ZN34_INTERNAL_fe4f4630_4_k_cu_19a2dd716thrust24THRUST_300001_SM_1000_NS12placeholders2_5E:
	.zero		1
	.type		_ZN34_INTERNAL_fe4f4630_4_k_cu_19a2dd714cuda3std3__45__cpo4rendE,@object
	.size		_ZN34_INTERNAL_fe4f4630_4_k_cu_19a2dd714cuda3std3__45__cpo4rendE,(_ZN34_INTERNAL_fe4f4630_4_k_cu_19a2dd714cuda3std6ranges3__45__cpo9iter_swapE - _ZN34_INTERNAL_fe4f4630_4_k_cu_19a2dd714cuda3std3__45__cpo4rendE)
_ZN34_INTERNAL_fe4f4630_4_k_cu_19a2dd714cuda3std3__45__cpo4rendE:
	.zero		1
	.type		_ZN34_INTERNAL_fe4f4630_4_k_cu_19a2dd714cuda3std6ranges3__45__cpo9iter_swapE,@object
	.size		_ZN34_INTERNAL_fe4f4630_4_k_cu_19a2dd714cuda3std6ranges3__45__cpo9iter_swapE,(_ZN34_INTERNAL_fe4f4630_4_k_cu_19a2dd714cuda3std3__48unexpectE - _ZN34_INTERNAL_fe4f4630_4_k_cu_19a2dd714cuda3std6ranges3__45__cpo9iter_swapE)
_ZN34_INTERNAL_fe4f4630_4_k_cu_19a2dd714cuda3std6ranges3__45__cpo9iter_swapE:
	.zero		1
	.type		_ZN34_INTERNAL_fe4f4630_4_k_cu_19a2dd714cuda3std3__48unexpectE,@object
	.size		_ZN34_INTERNAL_fe4f4630_4_k_cu_19a2dd714cuda3std3__48unexpectE,(_ZN34_INTERNAL_fe4f4630_4_k_cu_19a2dd716thrust24THRUST_300001_SM_1000_NS8cuda_cub3parE - _ZN34_INTERNAL_fe4f4630_4_k_cu_19a2dd714cuda3std3__48unexpectE)
_ZN34_INTERNAL_fe4f4630_4_k_cu_19a2dd714cuda3std3__48unexpectE:
	.zero		1
	.type		_ZN34_INTERNAL_fe4f4630_4_k_cu_19a2dd716thrust24THRUST_300001_SM_1000_NS8cuda_cub3parE,@object
	.size		_ZN34_INTERNAL_fe4f4630_4_k_cu_19a2dd716thrust24THRUST_300001_SM_1000_NS8cuda_cub3parE,(.L_29 - _ZN34_INTERNAL_fe4f4630_4_k_cu_19a2dd716thrust24THRUST_300001_SM_1000_NS8cuda_cub3parE)
_ZN34_INTERNAL_fe4f4630_4_k_cu_19a2dd716thrust24THRUST_300001_SM_1000_NS8cuda_cub3parE:
	.zero		1
.L_29:


//--------------------- .nv.shared._ZN6thrust24THRUST_300001_SM_1000_NS8cuda_cub4core6detail13_kernel_agentINS1_8__reduce11ReduceAgentIPN4cuda3std3__45tupleIJdlEEESC_SB_lNS1_9__extrema9arg_max_fIdl10comparatorEEEEJSC_SC_iSG_EEEvDpT0_ --------------------------
	.section	.nv.shared._ZN6thrust24THRUST_300001_SM_1000_NS8cuda_cub4core6detail13_kernel_agentINS1_8__reduce11ReduceAgentIPN4cuda3std3__45tupleIJdlEEESC_SB_lNS1_9__extrema9arg_max_fIdl10comparatorEEEEJSC_SC_iSG_EEEvDpT0_,"aw",@nobits
	.sectionflags	@""
	.align	16
	.zero		1024


//--------------------- .nv.shared._ZN6thrust24THRUST_300001_SM_1000_NS8cuda_cub4core6detail13_kernel_agentINS1_8__reduce10DrainAgentIlEEJN3cub18CUB_300001_SM_10009GridQueueIyEElEEEvDpT0_ --------------------------
	.section	.nv.shared._ZN6thrust24THRUST_300001_SM_1000_NS8cuda_cub4core6detail13_kernel_agentINS1_8__reduce10DrainAgentIlEEJN3cub18CUB_300001_SM_10009GridQueueIyEElEEEvDpT0_,"aw",@nobits
	.sectionflags	@""
	.align	16
	.zero		1024


//--------------------- .nv.shared._ZN6thrust24THRUST_300001_SM_1000_NS8cuda_cub4core6detail13_kernel_agentINS1_8__reduce11ReduceAgentINS0_12zip_iteratorIN4cuda3std3__45tupleIJNS0_10device_ptrIdEENS0_17counting_iteratorIlNS0_11use_defaultESF_SF_EEEEEEEPNSB_IJdlEEESJ_lNS1_9__extrema9arg_max_fIdl10comparatorEEEEJSI_SK_lN3cub18CUB_300001_SM_100013GridEvenShareIlEENSR_9GridQueueIyEESO_EEEvDpT0_ --------------------------
	.section	.nv.shared._ZN6thrust24THRUST_300001_SM_1000_NS8cuda_cub4core6detail13_kernel_agentINS1_8__reduce11ReduceAgentINS0_12zip_iteratorIN4cuda3std3__45tupleIJNS0_10device_ptrIdEENS0_17counting_iteratorIlNS0_11use_defaultESF_SF_EEEEEEEPNSB_IJdlEEESJ_lNS1_9__extrema9arg_max_fIdl10comparatorEEEEJSI_SK_lN3cub18CUB_300001_SM_100013GridEvenShareIlEENSR_9GridQueueIyEESO_EEEvDpT0_,"aw",@nobits
	.sectionflags	@""
	.align	16
	.zero		1024


//--------------------- .nv.shared._ZN6thrust24THRUST_300001_SM_1000_NS8cuda_cub4core6detail13_kernel_agentINS1_8__reduce11ReduceAgentINS0_12zip_iteratorIN4cuda3std3__45tupleIJNS0_10device_ptrIdEENS0_17counting_iteratorIlNS0_11use_defaultESF_SF_EEEEEEEPNSB_IJdlEEESJ_lNS1_9__extrema9arg_max_fIdl10comparatorEEEEJSI_SK_lSO_EEEvDpT0_ --------------------------
	.section	.nv.shared._ZN6thrust24THRUST_300001_SM_1000_NS8cuda_cub4core6detail13_kernel_agentINS1_8__reduce11ReduceAgentINS0_12zip_iteratorIN4cuda3std3__45tupleIJNS0_10device_ptrIdEENS0_17counting_iteratorIlNS0_11use_defaultESF_SF_EEEEEEEPNSB_IJdlEEESJ_lNS1_9__extrema9arg_max_fIdl10comparatorEEEEJSI_SK_lSO_EEEvDpT0_,"aw",@nobits
	.sectionflags	@""
	.align	16
	.zero		1024


//--------------------- .nv.shared._ZN6thrust24THRUST_300001_SM_1000_NS8cuda_cub4core6detail13_kernel_agentINS1_8__reduce11ReduceAgentIPN4cuda3std3__45tupleIJdlEEESC_SB_iNS1_9__extrema9arg_max_fIdl10comparatorEEEEJSC_SC_iSG_EEEvDpT0_ --------------------------
	.section	.nv.shared._ZN6thrust24THRUST_300001_SM_1000_NS8cuda_cub4core6detail13_kernel_agentINS1_8__reduce11ReduceAgentIPN4cuda3std3__45tupleIJdlEEESC_SB_iNS1_9__extrema9arg_max_fIdl10comparatorEEEEJSC_SC_iSG_EEEvDpT0_,"aw",@nobits
	.sectionflags	@""
	.align	16
	.zero		1024


//--------------------- .nv.shared._ZN6thrust24THRUST_300001_SM_1000_NS8cuda_cub4core6detail13_kernel_agentINS1_8__reduce10DrainAgentIiEEJN3cub18CUB_300001_SM_10009GridQueueIjEEiEEEvDpT0_ --------------------------
	.section	.nv.shared._ZN6thrust24THRUST_300001_SM_1000_NS8cuda_cub4core6detail13_kernel_agentINS1_8__reduce10DrainAgentIiEEJN3cub18CUB_300001_SM_10009GridQueueIjEEiEEEvDpT0_,"aw",@nobits
	.sectionflags	@""
	.align	16
	.zero		1024


//--------------------- .nv.shared._ZN6thrust24THRUST_300001_SM_1000_NS8cuda_cub4core6detail13_kernel_agentINS1_8__reduce11ReduceAgentINS0_12zip_iteratorIN4cuda3std3__45tupleIJNS0_10device_ptrIdEENS0_17counting_iteratorIlNS0_11use_defaultESF_SF_EEEEEEEPNSB_IJdlEEESJ_iNS1_9__extrema9arg_max_fIdl10comparatorEEEEJSI_SK_iN3cub18CUB_300001_SM_100013GridEvenShareIiEENSR_9GridQueueIjEESO_EEEvDpT0_ --------------------------
	.section	.nv.shared._ZN6thrust24THRUST_300001_SM_1000_NS8cuda_cub4core6detail13_kernel_agentINS1_8__reduce11ReduceAgentINS0_12zip_iteratorIN4cuda3std3__45tupleIJNS0_10device_ptrIdEENS0_17counting_iteratorIlNS0_11use_defaultESF_SF_EEEEEEEPNSB_IJdlEEESJ_iNS1_9__extrema9arg_max_fIdl10comparatorEEEEJSI_SK_iN3cub18CUB_300001_SM_100013GridEvenShareIiEENSR_9GridQueueIjEESO_EEEvDpT0_,"aw",@nobits
	.sectionflags	@""
	.align	16
	.zero		1024


//--------------------- .nv.shared._ZN6thrust24THRUST_300001_SM_1000_NS8cuda_cub4core6detail13_kernel_agentINS1_8__reduce11ReduceAgentINS0_12zip_iteratorIN4cuda3std3__45tupleIJNS0_10device_ptrIdEENS0_17counting_iteratorIlNS0_11use_defaultESF_SF_EEEEEEEPNSB_IJdlEEESJ_iNS1_9__extrema9arg_max_fIdl10comparatorEEEEJSI_SK_iSO_EEEvDpT0_ --------------------------
	.section	.nv.shared._ZN6thrust24THRUST_300001_SM_1000_NS8cuda_cub4core6detail13_kernel_agentINS1_8__reduce11ReduceAgentINS0_12zip_iteratorIN4cuda3std3__45tupleIJNS0_10device_ptrIdEENS0_17counting_iteratorIlNS0_11use_defaultESF_SF_EEEEEEEPNSB_IJdlEEESJ_iNS1_9__extrema9arg_max_fIdl10comparatorEEEEJSI_SK_iSO_EEEvDpT0_,"aw",@nobits
	.sectionflags	@""
	.align	16
	.zero		1024


//--------------------- .nv.shared._Z15backward_kernelPKdPdmi --------------------------
	.section	.nv.shared._Z15backward_kernelPKdPdmi,"aw",@nobits
	.sectionflags	@""
	.align	16
	.zero		1024


//--------------------- .nv.shared._Z20normalize_row_kernelPdmi --------------------------
	.section	.nv.shared._Z20normalize_row_kernelPdmi,"aw",@nobits
	.sectionflags	@""
	.align	16
	.zero		1024


//--------------------- .nv.shared._Z24eliminate_forward_kernelPdmi --------------------------
	.section	.nv.shared._Z24eliminate_forward_kernelPdmi,"aw",@nobits
	.sectionflags	@""
	.align	16
	.zero		1024


//--------------------- .nv.shared._Z19row_exchange_kernelPdmii --------------------------
	.section	.nv.shared._Z19row_exchange_kernelPdmii,"aw",@nobits
	.sectionflags	@""
	.align	16
	.zero		1024


//--------------------- .nv.constant0._ZN3cub18CUB_300001_SM_10006detail11EmptyKernelIvEEvv --------------------------
	.section	.nv.constant0._ZN3cub18CUB_300001_SM_10006detail11EmptyKernelIvEEvv,"a",@progbits
	.sectionflags	@""
	.align	4
.nv.constant0._ZN3cub18CUB_300001_SM_10006detail11EmptyKernelIvEEvv:
	.zero		896


//--------------------- .nv.constant0._ZN6thrust24THRUST_300001_SM_1000_NS8cuda_cub4core6detail13_kernel_agentINS1_8__reduce11ReduceAgentIPN4cuda3std3__45tupleIJdlEEESC_SB_lNS1_9__extrema9arg_max_fIdl10comparatorEEEEJSC_SC_iSG_EEEvDpT0_ --------------------------
	.section	.nv.constant0._ZN6thrust24THRUST_300001_SM_1000_NS8cuda_cub4core6detail13_kernel_agentINS1_8__reduce11ReduceAgentIPN4cuda3std3__45tupleIJdlEEESC_SB_lNS1_9__extrema9arg_max_fIdl10comparatorEEEEJSC_SC_iSG_EEEvDpT0_,"a",@progbits
	.sectionflags	@""
	.align	4
.nv.constant0._ZN6thrust24THRUST_300001_SM_1000_NS8cuda_cub4core6detail13_kernel_agentINS1_8__reduce11ReduceAgentIPN4cuda3std3__45tupleIJdlEEESC_SB_lNS1_9__extrema9arg_max_fIdl10comparatorEEEEJSC_SC_iSG_EEEvDpT0_:
	.zero		917


//--------------------- .nv.constant0._ZN6thrust24THRUST_300001_SM_1000_NS8cuda_cub4core6detail13_kernel_agentINS1_8__reduce10DrainAgentIlEEJN3cub18CUB_300001_SM_10009GridQueueIyEElEEEvDpT0_ --------------------------
	.section	.nv.constant0._ZN6thrust24THRUST_300001_SM_1000_NS8cuda_cub4core6detail13_kernel_agentINS1_8__reduce10DrainAgentIlEEJN3cub18CUB_300001_SM_10009GridQueueIyEElEEEvDpT0_,"a",@progbits
	.sectionflags	@""
	.align	4
.nv.constant0._ZN6thrust24THRUST_300001_SM_1000_NS8cuda_cub4core6detail13_kernel_agentINS1_8__reduce10DrainAgentIlEEJN3cub18CUB_300001_SM_10009GridQueueIyEElEEEvDpT0_:
	.zero		912


//--------------------- .nv.constant0._ZN6thrust24THRUST_300001_SM_1000_NS8cuda_cub4core6detail13_kernel_agentINS1_8__reduce11ReduceAgentINS0_12zip_iteratorIN4cuda3std3__45tupleIJNS0_10device_ptrIdEENS0_17counting_iteratorIlNS0_11use_defaultESF_SF_EEEEEEEPNSB_IJdlEEESJ_lNS1_9__extrema9arg_max_fIdl10comparatorEEEEJSI_SK_lN3cub18CUB_300001_SM_100013GridEvenShareIlEENSR_9GridQueueIyEESO_EEEvDpT0_ --------------------------
	.section	.nv.constant0._ZN6thrust24THRUST_300001_SM_1000_NS8cuda_cub4core6detail13_kernel_agentINS1_8__reduce11ReduceAgentINS0_12zip_iteratorIN4cuda3std3__45tupleIJNS0_10device_ptrIdEENS0_17counting_iteratorIlNS0_11use_defaultESF_SF_EEEEEEEPNSB_IJdlEEESJ_lNS1_9__extrema9arg_max_fIdl10comparatorEEEEJSI_SK_lN3cub18CUB_300001_SM_100013GridEvenShareIlEENSR_9GridQueueIyEESO_EEEvDpT0_,"a",@progbits
	.sectionflags	@""
	.align	4
.nv.constant0._ZN6thrust24THRUST_300001_SM_1000_NS8cuda_cub4core6detail13_kernel_agentINS1_8__reduce11ReduceAgentINS0_12zip_iteratorIN4cuda3std3__45tupleIJNS0_10device_ptrIdEENS0_17counting_iteratorIlNS0_11use_defaultESF_SF_EEEEEEEPNSB_IJdlEEESJ_lNS1_9__extrema9arg_max_fIdl10comparatorEEEEJSI_SK_lN3cub18CUB_300001_SM_100013GridEvenShareIlEENSR_9GridQueueIyEESO_EEEvDpT0_:
	.zero		1009


//--------------------- .nv.constant0._ZN6thrust24THRUST_300001_SM_1000_NS8cuda_cub4core6detail13_kernel_agentINS1_8__reduce11ReduceAgentINS0_12zip_iteratorIN4cuda3std3__45tupleIJNS0_10device_ptrIdEENS0_17counting_iteratorIlNS0_11use_defaultESF_SF_EEEEEEEPNSB_IJdlEEESJ_lNS1_9__extrema9arg_max_fIdl10comparatorEEEEJSI_SK_lSO_EEEvDpT0_ --------------------------
	.section	.nv.constant0._ZN6thrust24THRUST_300001_SM_1000_NS8cuda_cub4core6detail13_kernel_agentINS1_8__reduce11ReduceAgentINS0_12zip_iteratorIN4cuda3std3__45tupleIJNS0_10device_ptrIdEENS0_17counting_iteratorIlNS0_11use_defaultESF_SF_EEEEEEEPNSB_IJdlEEESJ_lNS1_9__extrema9arg_max_fIdl10comparatorEEEEJSI_SK_lSO_EEEvDpT0_,"a",@progbits
	.sectionflags	@""
	.align	4
.nv.constant0._ZN6thrust24THRUST_300001_SM_1000_NS8cuda_cub4core6detail13_kernel_agentINS1_8__reduce11ReduceAgentINS0_12zip_iteratorIN4cuda3std3__45tupleIJNS0_10device_ptrIdEENS0_17counting_iteratorIlNS0_11use_defaultESF_SF_EEEEEEEPNSB_IJdlEEESJ_lNS1_9__extrema9arg_max_fIdl10comparatorEEEEJSI_SK_lSO_EEEvDpT0_:
	.zero		929


//--------------------- .nv.constant0._ZN6thrust24THRUST_300001_SM_1000_NS8cuda_cub4core6detail13_kernel_agentINS1_8__reduce11ReduceAgentIPN4cuda3std3__45tupleIJdlEEESC_SB_iNS1_9__extrema9arg_max_fIdl10comparatorEEEEJSC_SC_iSG_EEEvDpT0_ --------------------------
	.section	.nv.constant0._ZN6thrust24THRUST_300001_SM_1000_NS8cuda_cub4core6detail13_kernel_agentINS1_8__reduce11ReduceAgentIPN4cuda3std3__45tupleIJdlEEESC_SB_iNS1_9__extrema9arg_max_fIdl10comparatorEEEEJSC_SC_iSG_EEEvDpT0_,"a",@progbits
	.sectionflags	@""
	.align	4
.nv.constant0._ZN6thrust24THRUST_300001_SM_1000_NS8cuda_cub4core6detail13_kernel_agentINS1_8__reduce11ReduceAgentIPN4cuda3std3__45tupleIJdlEEESC_SB_iNS1_9__extrema9arg_max_fIdl10comparatorEEEEJSC_SC_iSG_EEEvDpT0_:
	.zero		917


//--------------------- .nv.constant0._ZN6thrust24THRUST_300001_SM_1000_NS8cuda_cub4core6detail13_kernel_agentINS1_8__reduce10DrainAgentIiEEJN3cub18CUB_300001_SM_10009GridQueueIjEEiEEEvDpT0_ --------------------------
	.section	.nv.constant0._ZN6thrust24THRUST_300001_SM_1000_NS8cuda_cub4core6detail13_kernel_agentINS1_8__reduce10DrainAgentIiEEJN3cub18CUB_300001_SM_10009GridQueueIjEEiEEEvDpT0_,"a",@progbits
	.sectionflags	@""
	.align	4
.nv.constant0._ZN6thrust24THRUST_300001_SM_1000_NS8cuda_cub4core6detail13_kernel_agentINS1_8__reduce10DrainAgentIiEEJN3cub18CUB_300001_SM_10009GridQueueIjEEiEEEvDpT0_:
	.zero		908


//--------------------- .nv.constant0._ZN6thrust24THRUST_300001_SM_1000_NS8cuda_cub4core6detail13_kernel_agentINS1_8__reduce11ReduceAgentINS0_12zip_iteratorIN4cuda3std3__45tupleIJNS0_10device_ptrIdEENS0_17counting_iteratorIlNS0_11use_defaultESF_SF_EEEEEEEPNSB_IJdlEEESJ_iNS1_9__extrema9arg_max_fIdl10comparatorEEEEJSI_SK_iN3cub18CUB_300001_SM_100013GridEvenShareIiEENSR_9GridQueueIjEESO_EEEvDpT0_ --------------------------
	.section	.nv.constant0._ZN6thrust24THRUST_300001_SM_1000_NS8cuda_cub4core6detail13_kernel_agentINS1_8__reduce11ReduceAgentINS0_12zip_iteratorIN4cuda3std3__45tupleIJNS0_10device_ptrIdEENS0_17counting_iteratorIlNS0_11use_defaultESF_SF_EEEEEEEPNSB_IJdlEEESJ_iNS1_9__extrema9arg_max_fIdl10comparatorEEEEJSI_SK_iN3cub18CUB_300001_SM_100013GridEvenShareIiEENSR_9GridQueueIjEESO_EEEvDpT0_,"a",@progbits
	.sectionflags	@""
	.align	4
.nv.constant0._ZN6thrust24THRUST_300001_SM_1000_NS8cuda_cub4core6detail13_kernel_agentINS1_8__reduce11ReduceAgentINS0_12zip_iteratorIN4cuda3std3__45tupleIJNS0_10device_ptrIdEENS0_17counting_iteratorIlNS0_11use_defaultESF_SF_EEEEEEEPNSB_IJdlEEESJ_iNS1_9__extrema9arg_max_fIdl10comparatorEEEEJSI_SK_iN3cub18CUB_300001_SM_100013GridEvenShareIiEENSR_9GridQueueIjEESO_EEEvDpT0_:
	.zero		977


//--------------------- .nv.constant0._ZN6thrust24THRUST_300001_SM_1000_NS8cuda_cub4core6detail13_kernel_agentINS1_8__reduce11ReduceAgentINS0_12zip_iteratorIN4cuda3std3__45tupleIJNS0_10device_ptrIdEENS0_17counting_iteratorIlNS0_11use_defaultESF_SF_EEEEEEEPNSB_IJdlEEESJ_iNS1_9__extrema9arg_max_fIdl10comparatorEEEEJSI_SK_iSO_EEEvDpT0_ --------------------------
	.section	.nv.constant0._ZN6thrust24THRUST_300001_SM_1000_NS8cuda_cub4core6detail13_kernel_agentINS1_8__reduce11ReduceAgentINS0_12zip_iteratorIN4cuda3std3__45tupleIJNS0_10device_ptrIdEENS0_17counting_iteratorIlNS0_11use_defaultESF_SF_EEEEEEEPNSB_IJdlEEESJ_iNS1_9__extrema9arg_max_fIdl10comparatorEEEEJSI_SK_iSO_EEEvDpT0_,"a",@progbits
	.sectionflags	@""
	.align	4
.nv.constant0._ZN6thrust24THRUST_300001_SM_1000_NS8cuda_cub4core6detail13_kernel_agentINS1_8__reduce11ReduceAgentINS0_12zip_iteratorIN4cuda3std3__45tupleIJNS0_10device_ptrIdEENS0_17counting_iteratorIlNS0_11use_defaultESF_SF_EEEEEEEPNSB_IJdlEEESJ_iNS1_9__extrema9arg_max_fIdl10comparatorEEEEJSI_SK_iSO_EEEvDpT0_:
	.zero		925


//--------------------- .nv.constant0._Z15backward_kernelPKdPdmi --------------------------
	.section	.nv.constant0._Z15backward_kernelPKdPdmi,"a",@progbits
	.sectionflags	@""
	.align	4
.nv.constant0._Z15backward_kernelPKdPdmi:
	.zero		924


//--------------------- .nv.constant0._Z20normalize_row_kernelPdmi --------------------------
	.section	.nv.constant0._Z20normalize_row_kernelPdmi,"a",@progbits
	.sectionflags	@""
	.align	4
.nv.constant0._Z20normalize_row_kernelPdmi:
	.zero		916


//--------------------- .nv.constant0._Z24eliminate_forward_kernelPdmi --------------------------
	.section	.nv.constant0._Z24eliminate_forward_kernelPdmi,"a",@progbits
	.sectionflags	@""
	.align	4
.nv.constant0._Z24eliminate_forward_kernelPdmi:
	.zero		916


//--------------------- .nv.constant0._Z19row_exchange_kernelPdmii --------------------------
	.section	.nv.constant0._Z19row_exchange_kernelPdmii,"a",@progbits
	.sectionflags	@""
	.align	4
.nv.constant0._Z19row_exchange_kernelPdmii:
	.zero		920


//--------------------- SYMBOLS --------------------------

	.type		.nv.reservedSmem.offset0,@object
	.size		.nv.reservedSmem.offset0,0x4
	.type		.nv.reservedSmem.cap,@object
	.size		.nv.reservedSmem.cap,0x4
